	.target	sm_90a

	.elftype	@"ET_EXEC"


//--------------------- .note.nv.tkinfo           --------------------------
	.section	.note.nv.tkinfo,"",@"SHT_NOTE"
	.sectionflags	@"SHF_NOTE_NV_TKINFO"
	.tkinfo
        /*0018*/ 	.word	0x00000002
        /*0030*/ 	.string	""
        /*0030*/ 	.string	"ptxas"
        /*0030*/ 	.string	"Cuda compilation tools, release 13.0, V13.0.88"
        /*0030*/ 	.string	"Build cuda_13.0.r13.0/compiler.36424714_0"
        /*0030*/ 	.string	"-arch sm_90a -m 64 "



//--------------------- .note.nv.cuinfo           --------------------------
	.section	.note.nv.cuinfo,"",@"SHT_NOTE"
	.sectionflags	@"SHF_NOTE_NV_CUINFO"
        /*0018*/ 	.short	0x0002
        /*001a*/ 	.short	0x005a
        /*001c*/ 	.short	0x0082
	.zero		2


//--------------------- .nv.info                  --------------------------
	.section	.nv.info,"",@"SHT_CUDA_INFO"
	.align	4


	//----- nvinfo : EIATTR_REGCOUNT
	.align		4
        /*0000*/ 	.byte	0x04, 0x2f
        /*0002*/ 	.short	(.L_18 - .L_17)
	.align		4
.L_17:
        /*0004*/ 	.word	index@(_ZN7cutlass13device_kernelINS_4gemm6kernel13GemmUniversalIN4cute5tupleIJiiiiEEENS1_10collective13CollectiveMmaINS1_34MainloopSm90TmaGmmaWarpSpecializedILi4ENS5_IJNS4_1CILi2EEENSA_ILi1EEESC_EEENS1_35KernelTmaWarpSpecializedCooperativeEEENS5_IJNSA_ILi128EEENSA_ILi256EEENSA_ILi64EEEEEENS_6half_tENS5_IJlSC_lEEESK_SL_NS4_8TiledMMAINS4_8MMA_AtomIJNS4_4SM904GMMA26MMA_64x256x16_F32F16F16_SSILNSP_5MajorE0ELSR_0ELNSP_7ScaleInE1ELSS_1EEEEEENS4_6LayoutISD_NS5_IJSC_NSA_ILi0EEESW_EEEEENS5_IJNS4_10UnderscoreESZ_SZ_EEEEENS4_13SM90_TMA_LOADENS4_14ComposedLayoutINS4_7SwizzleILi3ELi4ELi3EEENS4_18smem_ptr_flag_bitsILi16EEENSV_INS5_IJNSA_ILi8EEESI_EEENS5_IJSI_SC_EEEEEEEvNS4_8identityENS4_23SM90_TMA_LOAD_MULTICASTES1C_vS1D_EENS_8epilogue10collective18CollectiveEpilogueINS1G_22Sm90TmaWarpSpecializedILi4ELi2ELi16ELb1ELb0EEEJSJ_NS5_IJSG_NSA_ILi32EEEEEESK_SL_SK_SL_NS1G_6fusion15FusionCallbacksIS1K_NS1N_13LinCombEltActINS1G_6thread4GELUESK_fSK_fLNS_15FloatRoundStyleE2EEESJ_S1M_JEEES12_NS13_INS14_ILi2ELi4ELi3EEES17_NSV_INS5_IJS18_S1L_EEENS5_IJS1L_SC_EEEEEEENS4_17SM75_U32x4_LDSM_NENS4_14SM90_TMA_STOREES1Z_NS4_17SM90_U32x4_STSM_NENS4_9Copy_AtomIJS22_SK_EEEvEEEvvEEEEvNT_6ParamsE)
        /*0008*/ 	.word	0x000000a8


	//----- nvinfo : EIATTR_FRAME_SIZE
	.align		4
.L_18:
        /*000c*/ 	.byte	0x04, 0x11
        /*000e*/ 	.short	(.L_20 - .L_19)
	.align		4
.L_19:
        /*0010*/ 	.word	index@(_ZN7cutlass13device_kernelINS_4gemm6kernel13GemmUniversalIN4cute5tupleIJiiiiEEENS1_10collective13CollectiveMmaINS1_34MainloopSm90TmaGmmaWarpSpecializedILi4ENS5_IJNS4_1CILi2EEENSA_ILi1EEESC_EEENS1_35KernelTmaWarpSpecializedCooperativeEEENS5_IJNSA_ILi128EEENSA_ILi256EEENSA_ILi64EEEEEENS_6half_tENS5_IJlSC_lEEESK_SL_NS4_8TiledMMAINS4_8MMA_AtomIJNS4_4SM904GMMA26MMA_64x256x16_F32F16F16_SSILNSP_5MajorE0ELSR_0ELNSP_7ScaleInE1ELSS_1EEEEEENS4_6LayoutISD_NS5_IJSC_NSA_ILi0EEESW_EEEEENS5_IJNS4_10UnderscoreESZ_SZ_EEEEENS4_13SM90_TMA_LOADENS4_14ComposedLayoutINS4_7SwizzleILi3ELi4ELi3EEENS4_18smem_ptr_flag_bitsILi16EEENSV_INS5_IJNSA_ILi8EEESI_EEENS5_IJSI_SC_EEEEEEEvNS4_8identityENS4_23SM90_TMA_LOAD_MULTICASTES1C_vS1D_EENS_8epilogue10collective18CollectiveEpilogueINS1G_22Sm90TmaWarpSpecializedILi4ELi2ELi16ELb1ELb0EEEJSJ_NS5_IJSG_NSA_ILi32EEEEEESK_SL_SK_SL_NS1G_6fusion15FusionCallbacksIS1K_NS1N_13LinCombEltActINS1G_6thread4GELUESK_fSK_fLNS_15FloatRoundStyleE2EEESJ_S1M_JEEES12_NS13_INS14_ILi2ELi4ELi3EEES17_NSV_INS5_IJS18_S1L_EEENS5_IJS1L_SC_EEEEEEENS4_17SM75_U32x4_LDSM_NENS4_14SM90_TMA_STOREES1Z_NS4_17SM90_U32x4_STSM_NENS4_9Copy_AtomIJS22_SK_EEEvEEEvvEEEEvNT_6ParamsE)
        /*0014*/ 	.word	0x00000000


	//----- nvinfo : EIATTR_MIN_STACK_SIZE
	.align		4
.L_20:
        /*0018*/ 	.byte	0x04, 0x12
        /*001a*/ 	.short	(.L_22 - .L_21)
	.align		4
.L_21:
        /*001c*/ 	.word	index@(_ZN7cutlass13device_kernelINS_4gemm6kernel13GemmUniversalIN4cute5tupleIJiiiiEEENS1_10collective13CollectiveMmaINS1_34MainloopSm90TmaGmmaWarpSpecializedILi4ENS5_IJNS4_1CILi2EEENSA_ILi1EEESC_EEENS1_35KernelTmaWarpSpecializedCooperativeEEENS5_IJNSA_ILi128EEENSA_ILi256EEENSA_ILi64EEEEEENS_6half_tENS5_IJlSC_lEEESK_SL_NS4_8TiledMMAINS4_8MMA_AtomIJNS4_4SM904GMMA26MMA_64x256x16_F32F16F16_SSILNSP_5MajorE0ELSR_0ELNSP_7ScaleInE1ELSS_1EEEEEENS4_6LayoutISD_NS5_IJSC_NSA_ILi0EEESW_EEEEENS5_IJNS4_10UnderscoreESZ_SZ_EEEEENS4_13SM90_TMA_LOADENS4_14ComposedLayoutINS4_7SwizzleILi3ELi4ELi3EEENS4_18smem_ptr_flag_bitsILi16EEENSV_INS5_IJNSA_ILi8EEESI_EEENS5_IJSI_SC_EEEEEEEvNS4_8identityENS4_23SM90_TMA_LOAD_MULTICASTES1C_vS1D_EENS_8epilogue10collective18CollectiveEpilogueINS1G_22Sm90TmaWarpSpecializedILi4ELi2ELi16ELb1ELb0EEEJSJ_NS5_IJSG_NSA_ILi32EEEEEESK_SL_SK_SL_NS1G_6fusion15FusionCallbacksIS1K_NS1N_13LinCombEltActINS1G_6thread4GELUESK_fSK_fLNS_15FloatRoundStyleE2EEESJ_S1M_JEEES12_NS13_INS14_ILi2ELi4ELi3EEES17_NSV_INS5_IJS18_S1L_EEENS5_IJS1L_SC_EEEEEEENS4_17SM75_U32x4_LDSM_NENS4_14SM90_TMA_STOREES1Z_NS4_17SM90_U32x4_STSM_NENS4_9Copy_AtomIJS22_SK_EEEvEEEvvEEEEvNT_6ParamsE)
        /*0020*/ 	.word	0x00000000
.L_22:


//--------------------- .nv.compat                --------------------------
	.section	.nv.compat,"",@"SHT_CUDA_COMPAT_INFO"
	.align	4
        /*0000*/ 	.byte	0x02, 0x09, 0x01, 0x00, 0x02, 0x02, 0x04, 0x00, 0x02, 0x05, 0x05, 0x00, 0x03, 0x07, 0x01, 0x01
        /*0010*/ 	.byte	0x02, 0x03, 0x01, 0x00, 0x02, 0x06, 0x01, 0x00, 0x04, 0x0b, 0x08, 0x00, 0x00, 0x00, 0x00, 0x00
        /*0020*/ 	.byte	0x00, 0x00, 0x00, 0x00


//--------------------- .nv.info._ZN7cutlass13device_kernelINS_4gemm6kernel13GemmUniversalIN4cute5tupleIJiiiiEEENS1_10collective13CollectiveMmaINS1_34MainloopSm90TmaGmmaWarpSpecializedILi4ENS5_IJNS4_1CILi2EEENSA_ILi1EEESC_EEENS1_35KernelTmaWarpSpecializedCooperativeEEENS5_IJNSA_ILi128EEENSA_ILi256EEENSA_ILi64EEEEEENS_6half_tENS5_IJlSC_lEEESK_SL_NS4_8TiledMMAINS4_8MMA_AtomIJNS4_4SM904GMMA26MMA_64x256x16_F32F16F16_SSILNSP_5MajorE0ELSR_0ELNSP_7ScaleInE1ELSS_1EEEEEENS4_6LayoutISD_NS5_IJSC_NSA_ILi0EEESW_EEEEENS5_IJNS4_10UnderscoreESZ_SZ_EEEEENS4_13SM90_TMA_LOADENS4_14ComposedLayoutINS4_7SwizzleILi3ELi4ELi3EEENS4_18smem_ptr_flag_bitsILi16EEENSV_INS5_IJNSA_ILi8EEESI_EEENS5_IJSI_SC_EEEEEEEvNS4_8identityENS4_23SM90_TMA_LOAD_MULTICASTES1C_vS1D_EENS_8epilogue10collective18CollectiveEpilogueINS1G_22Sm90TmaWarpSpecializedILi4ELi2ELi16ELb1ELb0EEEJSJ_NS5_IJSG_NSA_ILi32EEEEEESK_SL_SK_SL_NS1G_6fusion15FusionCallbacksIS1K_NS1N_13LinCombEltActINS1G_6thread4GELUESK_fSK_fLNS_15FloatRoundStyleE2EEESJ_S1M_JEEES12_NS13_INS14_ILi2ELi4ELi3EEES17_NSV_INS5_IJS18_S1L_EEENS5_IJS1L_SC_EEEEEEENS4_17SM75_U32x4_LDSM_NENS4_14SM90_TMA_STOREES1Z_NS4_17SM90_U32x4_STSM_NENS4_9Copy_AtomIJS22_SK_EEEvEEEvvEEEEvNT_6ParamsE --------------------------
	.section	.nv.info._ZN7cutlass13device_kernelINS_4gemm6kernel13GemmUniversalIN4cute5tupleIJiiiiEEENS1_10collective13CollectiveMmaINS1_34MainloopSm90TmaGmmaWarpSpecializedILi4ENS5_IJNS4_1CILi2EEENSA_ILi1EEESC_EEENS1_35KernelTmaWarpSpecializedCooperativeEEENS5_IJNSA_ILi128EEENSA_ILi256EEENSA_ILi64EEEEEENS_6half_tENS5_IJlSC_lEEESK_SL_NS4_8TiledMMAINS4_8MMA_AtomIJNS4_4SM904GMMA26MMA_64x256x16_F32F16F16_SSILNSP_5MajorE0ELSR_0ELNSP_7ScaleInE1ELSS_1EEEEEENS4_6LayoutISD_NS5_IJSC_NSA_ILi0EEESW_EEEEENS5_IJNS4_10UnderscoreESZ_SZ_EEEEENS4_13SM90_TMA_LOADENS4_14ComposedLayoutINS4_7SwizzleILi3ELi4ELi3EEENS4_18smem_ptr_flag_bitsILi16EEENSV_INS5_IJNSA_ILi8EEESI_EEENS5_IJSI_SC_EEEEEEEvNS4_8identityENS4_23SM90_TMA_LOAD_MULTICASTES1C_vS1D_EENS_8epilogue10collective18CollectiveEpilogueINS1G_22Sm90TmaWarpSpecializedILi4ELi2ELi16ELb1ELb0EEEJSJ_NS5_IJSG_NSA_ILi32EEEEEESK_SL_SK_SL_NS1G_6fusion15FusionCallbacksIS1K_NS1N_13LinCombEltActINS1G_6thread4GELUESK_fSK_fLNS_15FloatRoundStyleE2EEESJ_S1M_JEEES12_NS13_INS14_ILi2ELi4ELi3EEES17_NSV_INS5_IJS18_S1L_EEENS5_IJS1L_SC_EEEEEEENS4_17SM75_U32x4_LDSM_NENS4_14SM90_TMA_STOREES1Z_NS4_17SM90_U32x4_STSM_NENS4_9Copy_AtomIJS22_SK_EEEvEEEvvEEEEvNT_6ParamsE,"",@"SHT_CUDA_INFO"
	.sectionflags	@""
	.align	4


	//----- nvinfo : EIATTR_CUDA_API_VERSION
	.align		4
        /*0000*/ 	.byte	0x04, 0x37
        /*0002*/ 	.short	(.L_24 - .L_23)
.L_23:
        /*0004*/ 	.word	0x00000082


	//----- nvinfo : EIATTR_KPARAM_INFO
	.align		4
.L_24:
        /*0008*/ 	.byte	0x04, 0x17
        /*000a*/ 	.short	(.L_26 - .L_25)
.L_25:
        /*000c*/ 	.word	0x00000000
        /*0010*/ 	.short	0x0000
        /*0012*/ 	.short	0x0070
        /*0014*/ 	.byte	0x00, 0xf0, 0x01, 0x1c


	//----- nvinfo : EIATTR_SPARSE_MMA_MASK
	.align		4
.L_26:
        /*0018*/ 	.byte	0x03, 0x50
        /*001a*/ 	.short	0x0000


	//----- nvinfo : EIATTR_MAXREG_COUNT
	.align		4
        /*001c*/ 	.byte	0x03, 0x1b
        /*001e*/ 	.short	0x00a8


	//----- nvinfo : EIATTR_NUM_BARRIERS
	.align		4
        /*0020*/ 	.byte	0x02, 0x4c
        /*0022*/ 	.byte	0x02
	.zero		1


	//----- nvinfo : EIATTR_EXTERNS
	.align		4
        /*0024*/ 	.byte	0x04, 0x0f
        /*0026*/ 	.short	(.L_28 - .L_27)


	//   ....[0]....
	.align		4
.L_27:
        /*0028*/ 	.word	index@(__assertfail)


	//----- nvinfo : EIATTR_MERCURY_ISA_VERSION
	.align		4
.L_28:
        /*002c*/ 	.byte	0x03, 0x5f
        /*002e*/ 	.short	0x0101


	//----- nvinfo : EIATTR_INT_WARP_WIDE_INSTR_OFFSETS
	.align		4
        /*0030*/ 	.byte	0x04, 0x31
        /*0032*/ 	.short	(.L_30 - .L_29)


	//   ....[0]....
.L_29:
        /*0034*/ 	.word	0x00000a50


	//   ....[1]....
        /*0038*/ 	.word	0x00000a60


	//   ....[2]....
        /*003c*/ 	.word	0x00000bc0


	//----- nvinfo : EIATTR_COOP_GROUP_MASK_REGIDS
	.align		4
.L_30:
        /*0040*/ 	.byte	0x04, 0x29
        /*0042*/ 	.short	(.L_32 - .L_31)


	//   ....[0]....
.L_31:
        /*0044*/ 	.word	0xffffffff


	//   ....[1]....
        /*0048*/ 	.word	0xffffffff


	//   ....[2]....
        /*004c*/ 	.word	0xffffffff


	//   ....[3]....
        /*0050*/ 	.word	0xffffffff


	//   ....[4]....
        /*0054*/ 	.word	0xffffffff


	//   ....[5]....
        /*0058*/ 	.word	0xffffffff


	//   ....[6]....
        /*005c*/ 	.word	0xffffffff


	//----- nvinfo : EIATTR_COOP_GROUP_INSTR_OFFSETS
	.align		4
.L_32:
        /*0060*/ 	.byte	0x04, 0x28
        /*0062*/ 	.short	(.L_34 - .L_33)


	//   ....[0]....
.L_33:
        /*0064*/ 	.word	0x00000050


	//   ....[1]....
        /*0068*/ 	.word	0x00000080


	//   ....[2]....
        /*006c*/ 	.word	0x000004f0


	//   ....[3]....
        /*0070*/ 	.word	0x000006e0


	//   ....[4]....
        /*0074*/ 	.word	0x00000890


	//   ....[5]....
        /*0078*/ 	.word	0x00000d40


	//   ....[6]....
        /*007c*/ 	.word	0x00001830


	//----- nvinfo : EIATTR_REG_RECONFIG
	.align		4
.L_34:
        /*0080*/ 	.byte	0x01, 0x54
	.zero		2


	//----- nvinfo : EIATTR_SYSCALL_OFFSETS
	.align		4
        /*0084*/ 	.byte	0x04, 0x46
        /*0086*/ 	.short	(.L_36 - .L_35)


	//   ....[0]....
.L_35:
        /*0088*/ 	.word	0x00001a00


	//   ....[1]....
        /*008c*/ 	.word	0x00002480


	//   ....[2]....
        /*0090*/ 	.word	0x00002570


	//----- nvinfo : EIATTR_MBARRIER_INSTR_OFFSETS
	.align		4
.L_36:
        /*0094*/ 	.byte	0x04, 0x39
        /*0096*/ 	.short	(.L_38 - .L_37)


	//   ....[0]....
.L_37:
        /*0098*/ 	.word	0x00000650
        /*009c*/ 	.word	0x000000ff
        /*00a0*/ 	.word	0x00000000
        /*00a4*/ 	.short	0x0100
        /*00a6*/ 	.byte	0x08
	.zero		1


	//   ....[1]....
        /*00a8*/ 	.word	0x00000660
        /*00ac*/ 	.word	0x000000ff
        /*00b0*/ 	.word	0x00000020
        /*00b4*/ 	.short	0x0100
        /*00b6*/ 	.byte	0x08
	.zero		1


	//   ....[2]....
        /*00b8*/ 	.word	0x00000670
        /*00bc*/ 	.word	0x000000ff
        /*00c0*/ 	.word	0x00000008
        /*00c4*/ 	.short	0x0100
        /*00c6*/ 	.byte	0x08
	.zero		1


	//   ....[3]....
        /*00c8*/ 	.word	0x00000680
        /*00cc*/ 	.word	0x000000ff
        /*00d0*/ 	.word	0x00000028
        /*00d4*/ 	.short	0x0100
        /*00d6*/ 	.byte	0x08
	.zero		1


	//   ....[4]....
        /*00d8*/ 	.word	0x00000690
        /*00dc*/ 	.word	0x000000ff
        /*00e0*/ 	.word	0x00000010
        /*00e4*/ 	.short	0x0100
        /*00e6*/ 	.byte	0x08
	.zero		1


	//   ....[5]....
        /*00e8*/ 	.word	0x000006a0
        /*00ec*/ 	.word	0x000000ff
        /*00f0*/ 	.word	0x00000030
        /*00f4*/ 	.short	0x0100
        /*00f6*/ 	.byte	0x08
	.zero		1


	//   ....[6]....
        /*00f8*/ 	.word	0x000006b0
        /*00fc*/ 	.word	0x000000ff
        /*0100*/ 	.word	0x00000018
        /*0104*/ 	.short	0x0100
        /*0106*/ 	.byte	0x08
	.zero		1


	//   ....[7]....
        /*0108*/ 	.word	0x000006c0
        /*010c*/ 	.word	0x000000ff
        /*0110*/ 	.word	0x00000038
        /*0114*/ 	.short	0x0100
        /*0116*/ 	.byte	0x08
	.zero		1


	//   ....[8]....
        /*0118*/ 	.word	0x000007f0
        /*011c*/ 	.word	0x000000ff
        /*0120*/ 	.word	0x00000040
        /*0124*/ 	.short	0x0100
        /*0126*/ 	.byte	0x08
	.zero		1


	//   ....[9]....
        /*0128*/ 	.word	0x00000800
        /*012c*/ 	.word	0x000000ff
        /*0130*/ 	.word	0x00000060
        /*0134*/ 	.short	0x0100
        /*0136*/ 	.byte	0x08
	.zero		1


	//   ....[10]....
        /*0138*/ 	.word	0x00000810
        /*013c*/ 	.word	0x000000ff
        /*0140*/ 	.word	0x00000048
        /*0144*/ 	.short	0x0100
        /*0146*/ 	.byte	0x08
	.zero		1


	//   ....[11]....
        /*0148*/ 	.word	0x00000820
        /*014c*/ 	.word	0x000000ff
        /*0150*/ 	.word	0x00000068
        /*0154*/ 	.short	0x0100
        /*0156*/ 	.byte	0x08
	.zero		1


	//   ....[12]....
        /*0158*/ 	.word	0x00000830
        /*015c*/ 	.word	0x000000ff
        /*0160*/ 	.word	0x00000050
        /*0164*/ 	.short	0x0100
        /*0166*/ 	.byte	0x08
	.zero		1


	//   ....[13]....
        /*0168*/ 	.word	0x00000840
        /*016c*/ 	.word	0x000000ff
        /*0170*/ 	.word	0x00000070
        /*0174*/ 	.short	0x0100
        /*0176*/ 	.byte	0x08
	.zero		1


	//   ....[14]....
        /*0178*/ 	.word	0x00000850
        /*017c*/ 	.word	0x000000ff
        /*0180*/ 	.word	0x00000058
        /*0184*/ 	.short	0x0100
        /*0186*/ 	.byte	0x08
	.zero		1


	//   ....[15]....
        /*0188*/ 	.word	0x00000860
        /*018c*/ 	.word	0x000000ff
        /*0190*/ 	.word	0x00000078
        /*0194*/ 	.short	0x0100
        /*0196*/ 	.byte	0x08
	.zero		1


	//   ....[16]....
        /*0198*/ 	.word	0x00000c30
        /*019c*/ 	.word	0x000000ff
        /*01a0*/ 	.word	0x00000080
        /*01a4*/ 	.short	0x0100
        /*01a6*/ 	.byte	0x06
	.zero		1


	//   ....[17]....
        /*01a8*/ 	.word	0x00000cc0
        /*01ac*/ 	.word	0x000000ff
        /*01b0*/ 	.word	0x00000088
        /*01b4*/ 	.short	0x0100
        /*01b6*/ 	.byte	0x06
	.zero		1


	//   ....[18]....
        /*01b8*/ 	.word	0x00001a80
        /*01bc*/ 	.word	0x00000004
        /*01c0*/ 	.word	0x00000000
        /*01c4*/ 	.short	0x010a
        /*01c6*/ 	.byte	0x3f
	.zero		1


	//   ....[19]....
        /*01c8*/ 	.word	0x00001af0
        /*01cc*/ 	.word	0x00000004
        /*01d0*/ 	.word	0x00000000
        /*01d4*/ 	.short	0x010a
        /*01d6*/ 	.byte	0x3f
	.zero		1


	//   ....[20]....
        /*01d8*/ 	.word	0x00001e20
        /*01dc*/ 	.word	0x000000ff
        /*01e0*/ 	.word	0x00000000
        /*01e4*/ 	.short	0x010a
        /*01e6*/ 	.byte	0x04
	.zero		1


	//   ....[21]....
        /*01e8*/ 	.word	0x00001e60
        /*01ec*/ 	.word	0x000000ff
        /*01f0*/ 	.word	0x00000000
        /*01f4*/ 	.short	0x010a
        /*01f6*/ 	.byte	0x04
	.zero		1


	//   ....[22]....
        /*01f8*/ 	.word	0x00002100
        /*01fc*/ 	.word	0x00000005
        /*0200*/ 	.word	0x00000000
        /*0204*/ 	.short	0x0101
        /*0206*/ 	.byte	0x3f
	.zero		1


	//   ....[23]....
        /*0208*/ 	.word	0x000022d0
        /*020c*/ 	.word	0x00000003
        /*0210*/ 	.word	0x00000000
        /*0214*/ 	.short	0x0101
        /*0216*/ 	.byte	0x3f
	.zero		1


	//   ....[24]....
        /*0218*/ 	.word	0x00002a30
        /*021c*/ 	.word	0x000000ff
        /*0220*/ 	.word	0x00000040
        /*0224*/ 	.short	0x010a
        /*0226*/ 	.byte	0x33
	.zero		1


	//   ....[25]....
        /*0228*/ 	.word	0x00004c60
        /*022c*/ 	.word	0x000000ff
        /*0230*/ 	.word	0x00000000
        /*0234*/ 	.short	0x0101
        /*0236*/ 	.byte	0x04
	.zero		1


	//   ....[26]....
        /*0238*/ 	.word	0x00004d50
        /*023c*/ 	.word	0x0000001c
        /*0240*/ 	.word	0x00000040
        /*0244*/ 	.short	0x010a
        /*0246*/ 	.byte	0x3f
	.zero		1


	//   ....[27]....
        /*0248*/ 	.word	0x00006c80
        /*024c*/ 	.word	0x000000ff
        /*0250*/ 	.word	0x00000000
        /*0254*/ 	.short	0x0101
        /*0256*/ 	.byte	0x04
	.zero		1


	//   ....[28]....
        /*0258*/ 	.word	0x00006d80
        /*025c*/ 	.word	0x0000001a
        /*0260*/ 	.word	0x00000040
        /*0264*/ 	.short	0x010a
        /*0266*/ 	.byte	0x3f
	.zero		1


	//   ....[29]....
        /*0268*/ 	.word	0x00008ce0
        /*026c*/ 	.word	0x000000ff
        /*0270*/ 	.word	0x00000000
        /*0274*/ 	.short	0x0101
        /*0276*/ 	.byte	0x04
	.zero		1


	//   ....[30]....
        /*0278*/ 	.word	0x00008dd0
        /*027c*/ 	.word	0x0000001e
        /*0280*/ 	.word	0x00000040
        /*0284*/ 	.short	0x010a
        /*0286*/ 	.byte	0x3f
	.zero		1


	//   ....[31]....
        /*0288*/ 	.word	0x0000ad40
        /*028c*/ 	.word	0x000000ff
        /*0290*/ 	.word	0x00000000
        /*0294*/ 	.short	0x0101
        /*0296*/ 	.byte	0x04
	.zero		1


	//   ....[32]....
        /*0298*/ 	.word	0x0000ae30
        /*029c*/ 	.word	0x0000001e
        /*02a0*/ 	.word	0x00000040
        /*02a4*/ 	.short	0x010a
        /*02a6*/ 	.byte	0x3f
	.zero		1


	//   ....[33]....
        /*02a8*/ 	.word	0x0000cd80
        /*02ac*/ 	.word	0x000000ff
        /*02b0*/ 	.word	0x00000000
        /*02b4*/ 	.short	0x0101
        /*02b6*/ 	.byte	0x04
	.zero		1


	//   ....[34]....
        /*02b8*/ 	.word	0x0000ce70
        /*02bc*/ 	.word	0x00000018
        /*02c0*/ 	.word	0x00000040
        /*02c4*/ 	.short	0x010a
        /*02c6*/ 	.byte	0x3f
	.zero		1


	//   ....[35]....
        /*02c8*/ 	.word	0x0000edc0
        /*02cc*/ 	.word	0x000000ff
        /*02d0*/ 	.word	0x00000000
        /*02d4*/ 	.short	0x0101
        /*02d6*/ 	.byte	0x04
	.zero		1


	//   ....[36]....
        /*02d8*/ 	.word	0x0000eeb0
        /*02dc*/ 	.word	0x00000018
        /*02e0*/ 	.word	0x00000040
        /*02e4*/ 	.short	0x010a
        /*02e6*/ 	.byte	0x3f
	.zero		1


	//   ....[37]....
        /*02e8*/ 	.word	0x00010e00
        /*02ec*/ 	.word	0x000000ff
        /*02f0*/ 	.word	0x00000000
        /*02f4*/ 	.short	0x0101
        /*02f6*/ 	.byte	0x04
	.zero		1


	//   ....[38]....
        /*02f8*/ 	.word	0x00010ef0
        /*02fc*/ 	.word	0x0000001b
        /*0300*/ 	.word	0x00000040
        /*0304*/ 	.short	0x010a
        /*0306*/ 	.byte	0x3f
	.zero		1


	//   ....[39]....
        /*0308*/ 	.word	0x00012df0
        /*030c*/ 	.word	0x000000ff
        /*0310*/ 	.word	0x00000000
        /*0314*/ 	.short	0x0101
        /*0316*/ 	.byte	0x04
	.zero		1


	//   ....[40]....
        /*0318*/ 	.word	0x00013730
        /*031c*/ 	.word	0x000000ff
        /*0320*/ 	.word	0x00000000
        /*0324*/ 	.short	0x0101
        /*0326*/ 	.byte	0x04
	.zero		1


	//   ....[41]....
        /*0328*/ 	.word	0x00013da0
        /*032c*/ 	.word	0x000000ff
        /*0330*/ 	.word	0x00000088
        /*0334*/ 	.short	0x010a
        /*0336*/ 	.byte	0x04
	.zero		1


	//   ....[42]....
        /*0338*/ 	.word	0x000141d0
        /*033c*/ 	.word	0x000000ff
        /*0340*/ 	.word	0x00000060
        /*0344*/ 	.short	0x010a
        /*0346*/ 	.byte	0x0d
	.zero		1


	//   ....[43]....
        /*0348*/ 	.word	0x000142c0
        /*034c*/ 	.word	0x000000ff
        /*0350*/ 	.word	0x00000040
        /*0354*/ 	.short	0x010b
        /*0356*/ 	.byte	0x0d
	.zero		1


	//   ....[44]....
        /*0358*/ 	.word	0x00014320
        /*035c*/ 	.word	0x000000ff
        /*0360*/ 	.word	0x00000000
        /*0364*/ 	.short	0x0101
        /*0366*/ 	.byte	0x10
	.zero		1


	//   ....[45]....
        /*0368*/ 	.word	0x00014350
        /*036c*/ 	.word	0x000000ff
        /*0370*/ 	.word	0x00000068
        /*0374*/ 	.short	0x010a
        /*0376*/ 	.byte	0x0d
	.zero		1


	//   ....[46]....
        /*0378*/ 	.word	0x00014460
        /*037c*/ 	.word	0x000000ff
        /*0380*/ 	.word	0x00000048
        /*0384*/ 	.short	0x010b
        /*0386*/ 	.byte	0x0d
	.zero		1


	//   ....[47]....
        /*0388*/ 	.word	0x000144c0
        /*038c*/ 	.word	0x000000ff
        /*0390*/ 	.word	0x00000000
        /*0394*/ 	.short	0x0101
        /*0396*/ 	.byte	0x12
	.zero		1


	//   ....[48]....
        /*0398*/ 	.word	0x000144f0
        /*039c*/ 	.word	0x000000ff
        /*03a0*/ 	.word	0x00000070
        /*03a4*/ 	.short	0x010a
        /*03a6*/ 	.byte	0x0d
	.zero		1


	//   ....[49]....
        /*03a8*/ 	.word	0x00014600
        /*03ac*/ 	.word	0x000000ff
        /*03b0*/ 	.word	0x00000050
        /*03b4*/ 	.short	0x010b
        /*03b6*/ 	.byte	0x0d
	.zero		1


	//   ....[50]....
        /*03b8*/ 	.word	0x00014660
        /*03bc*/ 	.word	0x000000ff
        /*03c0*/ 	.word	0x00000000
        /*03c4*/ 	.short	0x0101
        /*03c6*/ 	.byte	0x1d
	.zero		1


	//   ....[51]....
        /*03c8*/ 	.word	0x00014690
        /*03cc*/ 	.word	0x000000ff
        /*03d0*/ 	.word	0x00000078
        /*03d4*/ 	.short	0x010a
        /*03d6*/ 	.byte	0x0d
	.zero		1


	//   ....[52]....
        /*03d8*/ 	.word	0x000147a0
        /*03dc*/ 	.word	0x000000ff
        /*03e0*/ 	.word	0x00000058
        /*03e4*/ 	.short	0x010b
        /*03e6*/ 	.byte	0x0d
	.zero		1


	//   ....[53]....
        /*03e8*/ 	.word	0x00014800
        /*03ec*/ 	.word	0x000000ff
        /*03f0*/ 	.word	0x00000000
        /*03f4*/ 	.short	0x0101
        /*03f6*/ 	.byte	0x1e
	.zero		1


	//   ....[54]....
        /*03f8*/ 	.word	0x00014840
        /*03fc*/ 	.word	0x000000ff
        /*0400*/ 	.word	0x00000060
        /*0404*/ 	.short	0x010a
        /*0406*/ 	.byte	0x0d
	.zero		1


	//   ....[55]....
        /*0408*/ 	.word	0x00014940
        /*040c*/ 	.word	0x000000ff
        /*0410*/ 	.word	0x00000040
        /*0414*/ 	.short	0x010b
        /*0416*/ 	.byte	0x0d
	.zero		1


	//   ....[56]....
        /*0418*/ 	.word	0x00014980
        /*041c*/ 	.word	0x000000ff
        /*0420*/ 	.word	0x00000000
        /*0424*/ 	.short	0x0101
        /*0426*/ 	.byte	0x10
	.zero		1


	//   ....[57]....
        /*0428*/ 	.word	0x000149b0
        /*042c*/ 	.word	0x000000ff
        /*0430*/ 	.word	0x00000068
        /*0434*/ 	.short	0x010a
        /*0436*/ 	.byte	0x0d
	.zero		1


	//   ....[58]....
        /*0438*/ 	.word	0x00014ab0
        /*043c*/ 	.word	0x000000ff
        /*0440*/ 	.word	0x00000048
        /*0444*/ 	.short	0x010b
        /*0446*/ 	.byte	0x0d
	.zero		1


	//   ....[59]....
        /*0448*/ 	.word	0x00014af0
        /*044c*/ 	.word	0x000000ff
        /*0450*/ 	.word	0x00000000
        /*0454*/ 	.short	0x0101
        /*0456*/ 	.byte	0x12
	.zero		1


	//   ....[60]....
        /*0458*/ 	.word	0x00014b20
        /*045c*/ 	.word	0x000000ff
        /*0460*/ 	.word	0x00000070
        /*0464*/ 	.short	0x010a
        /*0466*/ 	.byte	0x0d
	.zero		1


	//   ....[61]....
        /*0468*/ 	.word	0x00014c20
        /*046c*/ 	.word	0x000000ff
        /*0470*/ 	.word	0x00000050
        /*0474*/ 	.short	0x010b
        /*0476*/ 	.byte	0x0d
	.zero		1


	//   ....[62]....
        /*0478*/ 	.word	0x00014c60
        /*047c*/ 	.word	0x000000ff
        /*0480*/ 	.word	0x00000000
        /*0484*/ 	.short	0x0101
        /*0486*/ 	.byte	0x1d
	.zero		1


	//   ....[63]....
        /*0488*/ 	.word	0x00014c90
        /*048c*/ 	.word	0x000000ff
        /*0490*/ 	.word	0x00000078
        /*0494*/ 	.short	0x010a
        /*0496*/ 	.byte	0x0d
	.zero		1


	//   ....[64]....
        /*0498*/ 	.word	0x00014d90
        /*049c*/ 	.word	0x000000ff
        /*04a0*/ 	.word	0x00000058
        /*04a4*/ 	.short	0x010b
        /*04a6*/ 	.byte	0x0d
	.zero		1


	//   ....[65]....
        /*04a8*/ 	.word	0x00014de0
        /*04ac*/ 	.word	0x000000ff
        /*04b0*/ 	.word	0x00000000
        /*04b4*/ 	.short	0x0101
        /*04b6*/ 	.byte	0x1e
	.zero		1


	//   ....[66]....
        /*04b8*/ 	.word	0x00015490
        /*04bc*/ 	.word	0x00000000
        /*04c0*/ 	.word	0x00000060
        /*04c4*/ 	.short	0x010a
        /*04c6*/ 	.byte	0x3f
	.zero		1


	//   ....[67]....
        /*04c8*/ 	.word	0x000154d0
        /*04cc*/ 	.word	0x00000000
        /*04d0*/ 	.word	0x00000068
        /*04d4*/ 	.short	0x010a
        /*04d6*/ 	.byte	0x3f
	.zero		1


	//   ....[68]....
        /*04d8*/ 	.word	0x00015510
        /*04dc*/ 	.word	0x00000000
        /*04e0*/ 	.word	0x00000070
        /*04e4*/ 	.short	0x010a
        /*04e6*/ 	.byte	0x3f
	.zero		1


	//   ....[69]....
        /*04e8*/ 	.word	0x00015570
        /*04ec*/ 	.word	0x00000000
        /*04f0*/ 	.word	0x00000078
        /*04f4*/ 	.short	0x010a
        /*04f6*/ 	.byte	0x3f
	.zero		1


	//   ....[70]....
        /*04f8*/ 	.word	0x000158c0
        /*04fc*/ 	.word	0x0000000f
        /*0500*/ 	.word	0x00000020
        /*0504*/ 	.short	0x010a
        /*0506*/ 	.byte	0x3f
	.zero		1


	//   ....[71]....
        /*0508*/ 	.word	0x00015c80
        /*050c*/ 	.word	0x00000004
        /*0510*/ 	.word	0x00000088
        /*0514*/ 	.short	0x0101
        /*0516*/ 	.byte	0x3f
	.zero		1


	//   ....[72]....
        /*0518*/ 	.word	0x000163b0
        /*051c*/ 	.word	0x00000005
        /*0520*/ 	.word	0x00000000
        /*0524*/ 	.short	0x010a
        /*0526*/ 	.byte	0x3f
	.zero		1


	//   ....[73]....
        /*0528*/ 	.word	0x00016430
        /*052c*/ 	.word	0x00000007
        /*0530*/ 	.word	0x00000000
        /*0534*/ 	.short	0x010a
        /*0536*/ 	.byte	0x3f
	.zero		1


	//   ....[74]....
        /*0538*/ 	.word	0x000164c0
        /*053c*/ 	.word	0x00000006
        /*0540*/ 	.word	0x00000000
        /*0544*/ 	.short	0x010a
        /*0546*/ 	.byte	0x3f
	.zero		1


	//   ....[75]....
        /*0548*/ 	.word	0x00016550
        /*054c*/ 	.word	0x00000003
        /*0550*/ 	.word	0x00000000
        /*0554*/ 	.short	0x010a
        /*0556*/ 	.byte	0x3f
	.zero		1


	//   ....[76]....
        /*0558*/ 	.word	0x000165b0
        /*055c*/ 	.word	0x00000004
        /*0560*/ 	.word	0x00000000
        /*0564*/ 	.short	0x010a
        /*0566*/ 	.byte	0x3f
	.zero		1


	//   ....[77]....
        /*0568*/ 	.word	0x00016610
        /*056c*/ 	.word	0x00000005
        /*0570*/ 	.word	0x00000000
        /*0574*/ 	.short	0x010a
        /*0576*/ 	.byte	0x3f
	.zero		1


	//   ....[78]....
        /*0578*/ 	.word	0x00016670
        /*057c*/ 	.word	0x00000004
        /*0580*/ 	.word	0x00000040
        /*0584*/ 	.short	0x010a
        /*0586*/ 	.byte	0x3f
	.zero		1


	//   ....[79]....
        /*0588*/ 	.word	0x000166c0
        /*058c*/ 	.word	0x0000001c
        /*0590*/ 	.word	0x00000040
        /*0594*/ 	.short	0x010a
        /*0596*/ 	.byte	0x3f
	.zero		1


	//   ....[80]....
        /*0598*/ 	.word	0x00016710
        /*059c*/ 	.word	0x0000001a
        /*05a0*/ 	.word	0x00000040
        /*05a4*/ 	.short	0x010a
        /*05a6*/ 	.byte	0x3f
	.zero		1


	//   ....[81]....
        /*05a8*/ 	.word	0x00016760
        /*05ac*/ 	.word	0x0000001e
        /*05b0*/ 	.word	0x00000040
        /*05b4*/ 	.short	0x010a
        /*05b6*/ 	.byte	0x3f
	.zero		1


	//   ....[82]....
        /*05b8*/ 	.word	0x000167b0
        /*05bc*/ 	.word	0x0000001e
        /*05c0*/ 	.word	0x00000040
        /*05c4*/ 	.short	0x010a
        /*05c6*/ 	.byte	0x3f
	.zero		1


	//   ....[83]....
        /*05c8*/ 	.word	0x00016800
        /*05cc*/ 	.word	0x00000018
        /*05d0*/ 	.word	0x00000040
        /*05d4*/ 	.short	0x010a
        /*05d6*/ 	.byte	0x3f
	.zero		1


	//   ....[84]....
        /*05d8*/ 	.word	0x00016850
        /*05dc*/ 	.word	0x00000018
        /*05e0*/ 	.word	0x00000040
        /*05e4*/ 	.short	0x010a
        /*05e6*/ 	.byte	0x3f
	.zero		1


	//   ....[85]....
        /*05e8*/ 	.word	0x000168a0
        /*05ec*/ 	.word	0x0000001b
        /*05f0*/ 	.word	0x00000040
        /*05f4*/ 	.short	0x010a
        /*05f6*/ 	.byte	0x3f
	.zero		1


	//   ....[86]....
        /*05f8*/ 	.word	0x00016900
        /*05fc*/ 	.word	0x00000003
        /*0600*/ 	.word	0x00000088
        /*0604*/ 	.short	0x010a
        /*0606*/ 	.byte	0x3f
	.zero		1


	//   ....[87]....
        /*0608*/ 	.word	0x00016960
        /*060c*/ 	.word	0x00000005
        /*0610*/ 	.word	0x00000060
        /*0614*/ 	.short	0x010a
        /*0616*/ 	.byte	0x3f
	.zero		1


	//   ....[88]....
        /*0618*/ 	.word	0x000169c0
        /*061c*/ 	.word	0x00000005
        /*0620*/ 	.word	0x00000068
        /*0624*/ 	.short	0x010a
        /*0626*/ 	.byte	0x3f
	.zero		1


	//   ....[89]....
        /*0628*/ 	.word	0x00016a20
        /*062c*/ 	.word	0x00000005
        /*0630*/ 	.word	0x00000070
        /*0634*/ 	.short	0x010a
        /*0636*/ 	.byte	0x3f
	.zero		1


	//   ....[90]....
        /*0638*/ 	.word	0x00016a80
        /*063c*/ 	.word	0x00000005
        /*0640*/ 	.word	0x00000078
        /*0644*/ 	.short	0x010a
        /*0646*/ 	.byte	0x3f
	.zero		1


	//   ....[91]....
        /*0648*/ 	.word	0x00016ae0
        /*064c*/ 	.word	0x00000005
        /*0650*/ 	.word	0x00000060
        /*0654*/ 	.short	0x010a
        /*0656*/ 	.byte	0x3f
	.zero		1


	//   ....[92]....
        /*0658*/ 	.word	0x00016b40
        /*065c*/ 	.word	0x00000005
        /*0660*/ 	.word	0x00000068
        /*0664*/ 	.short	0x010a
        /*0666*/ 	.byte	0x3f
	.zero		1


	//   ....[93]....
        /*0668*/ 	.word	0x00016ba0
        /*066c*/ 	.word	0x00000005
        /*0670*/ 	.word	0x00000070
        /*0674*/ 	.short	0x010a
        /*0676*/ 	.byte	0x3f
	.zero		1


	//   ....[94]....
        /*0678*/ 	.word	0x00016c00
        /*067c*/ 	.word	0x00000005
        /*0680*/ 	.word	0x00000078
        /*0684*/ 	.short	0x010a
        /*0686*/ 	.byte	0x3f
	.zero		1


	//   ....[95]....
        /*0688*/ 	.word	0x00016c50
        /*068c*/ 	.word	0x00000000
        /*0690*/ 	.word	0x00000060
        /*0694*/ 	.short	0x010a
        /*0696*/ 	.byte	0x3f
	.zero		1


	//   ....[96]....
        /*0698*/ 	.word	0x00016ca0
        /*069c*/ 	.word	0x00000000
        /*06a0*/ 	.word	0x00000068
        /*06a4*/ 	.short	0x010a
        /*06a6*/ 	.byte	0x3f
	.zero		1


	//   ....[97]....
        /*06a8*/ 	.word	0x00016cf0
        /*06ac*/ 	.word	0x00000000
        /*06b0*/ 	.word	0x00000070
        /*06b4*/ 	.short	0x010a
        /*06b6*/ 	.byte	0x3f
	.zero		1


	//   ....[98]....
        /*06b8*/ 	.word	0x00016dc0
        /*06bc*/ 	.word	0x0000000f
        /*06c0*/ 	.word	0x00000020
        /*06c4*/ 	.short	0x010a
        /*06c6*/ 	.byte	0x3f
	.zero		1


	//   ....[99]....
        /*06c8*/ 	.word	0x00016e90
        /*06cc*/ 	.word	0x00000005
        /*06d0*/ 	.word	0x00000000
        /*06d4*/ 	.short	0x010a
        /*06d6*/ 	.byte	0x3f
	.zero		1


	//   ....[100]....
        /*06d8*/ 	.word	0x00016ee0
        /*06dc*/ 	.word	0x00000007
        /*06e0*/ 	.word	0x00000000
        /*06e4*/ 	.short	0x010a
        /*06e6*/ 	.byte	0x3f
	.zero		1


	//   ....[101]....
        /*06e8*/ 	.word	0x00016f30
        /*06ec*/ 	.word	0x00000006
        /*06f0*/ 	.word	0x00000000
        /*06f4*/ 	.short	0x010a
        /*06f6*/ 	.byte	0x3f
	.zero		1


	//----- nvinfo : EIATTR_NUM_MBARRIERS
	.align		4
.L_38:
        /*06f8*/ 	.byte	0x03, 0x38
        /*06fa*/ 	.short	0x0012


	//----- nvinfo : EIATTR_EXIT_INSTR_OFFSETS
	.align		4
        /*06fc*/ 	.byte	0x04, 0x1c
        /*06fe*/ 	.short	(.L_40 - .L_39)


	//   ....[0]....
.L_39:
        /*0700*/ 	.word	0x000165a0


	//----- nvinfo : EIATTR_MAX_THREADS
	.align		4
.L_40:
        /*0704*/ 	.byte	0x04, 0x05
        /*0706*/ 	.short	(.L_42 - .L_41)
.L_41:
        /*0708*/ 	.word	0x00000180
        /*070c*/ 	.word	0x00000001
        /*0710*/ 	.word	0x00000001


	//----- nvinfo : EIATTR_CRS_STACK_SIZE
	.align		4
.L_42:
        /*0714*/ 	.byte	0x04, 0x1e
        /*0716*/ 	.short	(.L_44 - .L_43)
.L_43:
        /*0718*/ 	.word	0x00000000


	//----- nvinfo : EIATTR_CBANK_PARAM_SIZE
	.align		4
.L_44:
        /*071c*/ 	.byte	0x03, 0x19
        /*071e*/ 	.short	0x0770


	//----- nvinfo : EIATTR_PARAM_CBANK
	.align		4
        /*0720*/ 	.byte	0x04, 0x0a
        /*0722*/ 	.short	(.L_46 - .L_45)
	.align		4
.L_45:
        /*0724*/ 	.word	index@(.nv.constant0._ZN7cutlass13device_kernelINS_4gemm6kernel13GemmUniversalIN4cute5tupleIJiiiiEEENS1_10collective13CollectiveMmaINS1_34MainloopSm90TmaGmmaWarpSpecializedILi4ENS5_IJNS4_1CILi2EEENSA_ILi1EEESC_EEENS1_35KernelTmaWarpSpecializedCooperativeEEENS5_IJNSA_ILi128EEENSA_ILi256EEENSA_ILi64EEEEEENS_6half_tENS5_IJlSC_lEEESK_SL_NS4_8TiledMMAINS4_8MMA_AtomIJNS4_4SM904GMMA26MMA_64x256x16_F32F16F16_SSILNSP_5MajorE0ELSR_0ELNSP_7ScaleInE1ELSS_1EEEEEENS4_6LayoutISD_NS5_IJSC_NSA_ILi0EEESW_EEEEENS5_IJNS4_10UnderscoreESZ_SZ_EEEEENS4_13SM90_TMA_LOADENS4_14ComposedLayoutINS4_7SwizzleILi3ELi4ELi3EEENS4_18smem_ptr_flag_bitsILi16EEENSV_INS5_IJNSA_ILi8EEESI_EEENS5_IJSI_SC_EEEEEEEvNS4_8identityENS4_23SM90_TMA_LOAD_MULTICASTES1C_vS1D_EENS_8epilogue10collective18CollectiveEpilogueINS1G_22Sm90TmaWarpSpecializedILi4ELi2ELi16ELb1ELb0EEEJSJ_NS5_IJSG_NSA_ILi32EEEEEESK_SL_SK_SL_NS1G_6fusion15FusionCallbacksIS1K_NS1N_13LinCombEltActINS1G_6thread4GELUESK_fSK_fLNS_15FloatRoundStyleE2EEESJ_S1M_JEEES12_NS13_INS14_ILi2ELi4ELi3EEES17_NSV_INS5_IJS18_S1L_EEENS5_IJS1L_SC_EEEEEEENS4_17SM75_U32x4_LDSM_NENS4_14SM90_TMA_STOREES1Z_NS4_17SM90_U32x4_STSM_NENS4_9Copy_AtomIJS22_SK_EEEvEEEvvEEEEvNT_6ParamsE)
        /*0728*/ 	.short	0x0210
        /*072a*/ 	.short	0x0770


	//----- nvinfo : EIATTR_SW_WAR
	.align		4
.L_46:
        /*072c*/ 	.byte	0x04, 0x36
        /*072e*/ 	.short	(.L_48 - .L_47)
.L_47:
        /*0730*/ 	.word	0x00000008
.L_48:


//--------------------- .nv.callgraph             --------------------------
	.section	.nv.callgraph,"",@"SHT_CUDA_CALLGRAPH"
	.align	4
	.sectionentsize	8
	.align		4
        /*0000*/ 	.word	0x00000000
	.align		4
        /*0004*/ 	.word	0xffffffff
	.align		4
        /*0008*/ 	.word	index@(_ZN7cutlass13device_kernelINS_4gemm6kernel13GemmUniversalIN4cute5tupleIJiiiiEEENS1_10collective13CollectiveMmaINS1_34MainloopSm90TmaGmmaWarpSpecializedILi4ENS5_IJNS4_1CILi2EEENSA_ILi1EEESC_EEENS1_35KernelTmaWarpSpecializedCooperativeEEENS5_IJNSA_ILi128EEENSA_ILi256EEENSA_ILi64EEEEEENS_6half_tENS5_IJlSC_lEEESK_SL_NS4_8TiledMMAINS4_8MMA_AtomIJNS4_4SM904GMMA26MMA_64x256x16_F32F16F16_SSILNSP_5MajorE0ELSR_0ELNSP_7ScaleInE1ELSS_1EEEEEENS4_6LayoutISD_NS5_IJSC_NSA_ILi0EEESW_EEEEENS5_IJNS4_10UnderscoreESZ_SZ_EEEEENS4_13SM90_TMA_LOADENS4_14ComposedLayoutINS4_7SwizzleILi3ELi4ELi3EEENS4_18smem_ptr_flag_bitsILi16EEENSV_INS5_IJNSA_ILi8EEESI_EEENS5_IJSI_SC_EEEEEEEvNS4_8identityENS4_23SM90_TMA_LOAD_MULTICASTES1C_vS1D_EENS_8epilogue10collective18CollectiveEpilogueINS1G_22Sm90TmaWarpSpecializedILi4ELi2ELi16ELb1ELb0EEEJSJ_NS5_IJSG_NSA_ILi32EEEEEESK_SL_SK_SL_NS1G_6fusion15FusionCallbacksIS1K_NS1N_13LinCombEltActINS1G_6thread4GELUESK_fSK_fLNS_15FloatRoundStyleE2EEESJ_S1M_JEEES12_NS13_INS14_ILi2ELi4ELi3EEES17_NSV_INS5_IJS18_S1L_EEENS5_IJS1L_SC_EEEEEEENS4_17SM75_U32x4_LDSM_NENS4_14SM90_TMA_STOREES1Z_NS4_17SM90_U32x4_STSM_NENS4_9Copy_AtomIJS22_SK_EEEvEEEvvEEEEvNT_6ParamsE)
	.align		4
        /*000c*/ 	.word	index@(__assertfail)
	.align		4
        /*0010*/ 	.word	0x00000000
	.align		4
        /*0014*/ 	.word	0xfffffffe
	.align		4
        /*0018*/ 	.word	0x00000000
	.align		4
        /*001c*/ 	.word	0xfffffffd
	.align		4
        /*0020*/ 	.word	0x00000000
	.align		4
        /*0024*/ 	.word	0xfffffffc


//--------------------- .nv.constant4             --------------------------
	.section	.nv.constant4,"a",@progbits
	.align	8
	.align		8
.nv.constant4:
        /*0000*/ 	.dword	__assertfail
	.align		8
        /*0008*/ 	.dword	__unnamed_1
	.align		8
        /*0010*/ 	.dword	__unnamed_2
	.align		8
        /*0018*/ 	.dword	_ZN39_INTERNAL_b08398f3_4_k_cu_251e6daa_36814cuda3std3__45__cpo5beginE
	.align		8
        /*0020*/ 	.dword	_ZN39_INTERNAL_b08398f3_4_k_cu_251e6daa_36814cuda3std3__45__cpo3endE
	.align		8
        /*0028*/ 	.dword	_ZN39_INTERNAL_b08398f3_4_k_cu_251e6daa_36814cuda3std3__45__cpo6cbeginE
	.align		8
        /*0030*/ 	.dword	_ZN39_INTERNAL_b08398f3_4_k_cu_251e6daa_36814cuda3std3__45__cpo4cendE
	.align		8
        /*0038*/ 	.dword	_ZN39_INTERNAL_b08398f3_4_k_cu_251e6daa_36814cuda3std3__441_GLOBAL__N__b08398f3_4_k_cu_251e6daa_36816ignoreE
	.align		8
        /*0040*/ 	.dword	_ZN39_INTERNAL_b08398f3_4_k_cu_251e6daa_36814cuda3std3__419piecewise_constructE
	.align		8
        /*0048*/ 	.dword	_ZN39_INTERNAL_b08398f3_4_k_cu_251e6daa_36814cuda3std3__48in_placeE
	.align		8
        /*0050*/ 	.dword	_ZN39_INTERNAL_b08398f3_4_k_cu_251e6daa_36814cuda3std6ranges3__45__cpo4swapE
	.align		8
        /*0058*/ 	.dword	_ZN39_INTERNAL_b08398f3_4_k_cu_251e6daa_36814cuda3std6ranges3__45__cpo9iter_moveE
	.align		8
        /*0060*/ 	.dword	_ZN39_INTERNAL_b08398f3_4_k_cu_251e6daa_36814cute7productE
	.align		8
        /*0068*/ 	.dword	_ZN39_INTERNAL_b08398f3_4_k_cu_251e6daa_36814cute1_E
	.align		8
        /*0070*/ 	.dword	$str$22
	.align		8
        /*0078*/ 	.dword	$str$23
	.align		8
        /*0080*/ 	.dword	$str$26
	.align		8
        /*0088*/ 	.dword	$str$27


//--------------------- .text._ZN7cutlass13device_kernelINS_4gemm6kernel13GemmUniversalIN4cute5tupleIJiiiiEEENS1_10collective13CollectiveMmaINS1_34MainloopSm90TmaGmmaWarpSpecializedILi4ENS5_IJNS4_1CILi2EEENSA_ILi1EEESC_EEENS1_35KernelTmaWarpSpecializedCooperativeEEENS5_IJNSA_ILi128EEENSA_ILi256EEENSA_ILi64EEEEEENS_6half_tENS5_IJlSC_lEEESK_SL_NS4_8TiledMMAINS4_8MMA_AtomIJNS4_4SM904GMMA26MMA_64x256x16_F32F16F16_SSILNSP_5MajorE0ELSR_0ELNSP_7ScaleInE1ELSS_1EEEEEENS4_6LayoutISD_NS5_IJSC_NSA_ILi0EEESW_EEEEENS5_IJNS4_10UnderscoreESZ_SZ_EEEEENS4_13SM90_TMA_LOADENS4_14ComposedLayoutINS4_7SwizzleILi3ELi4ELi3EEENS4_18smem_ptr_flag_bitsILi16EEENSV_INS5_IJNSA_ILi8EEESI_EEENS5_IJSI_SC_EEEEEEEvNS4_8identityENS4_23SM90_TMA_LOAD_MULTICASTES1C_vS1D_EENS_8epilogue10collective18CollectiveEpilogueINS1G_22Sm90TmaWarpSpecializedILi4ELi2ELi16ELb1ELb0EEEJSJ_NS5_IJSG_NSA_ILi32EEEEEESK_SL_SK_SL_NS1G_6fusion15FusionCallbacksIS1K_NS1N_13LinCombEltActINS1G_6thread4GELUESK_fSK_fLNS_15FloatRoundStyleE2EEESJ_S1M_JEEES12_NS13_INS14_ILi2ELi4ELi3EEES17_NSV_INS5_IJS18_S1L_EEENS5_IJS1L_SC_EEEEEEENS4_17SM75_U32x4_LDSM_NENS4_14SM90_TMA_STOREES1Z_NS4_17SM90_U32x4_STSM_NENS4_9Copy_AtomIJS22_SK_EEEvEEEvvEEEEvNT_6ParamsE --------------------------
	.section	.text._ZN7cutlass13device_kernelINS_4gemm6kernel13GemmUniversalIN4cute5tupleIJiiiiEEENS1_10collective13CollectiveMmaINS1_34MainloopSm90TmaGmmaWarpSpecializedILi4ENS5_IJNS4_1CILi2EEENSA_ILi1EEESC_EEENS1_35KernelTmaWarpSpecializedCooperativeEEENS5_IJNSA_ILi128EEENSA_ILi256EEENSA_ILi64EEEEEENS_6half_tENS5_IJlSC_lEEESK_SL_NS4_8TiledMMAINS4_8MMA_AtomIJNS4_4SM904GMMA26MMA_64x256x16_F32F16F16_SSILNSP_5MajorE0ELSR_0ELNSP_7ScaleInE1ELSS_1EEEEEENS4_6LayoutISD_NS5_IJSC_NSA_ILi0EEESW_EEEEENS5_IJNS4_10UnderscoreESZ_SZ_EEEEENS4_13SM90_TMA_LOADENS4_14ComposedLayoutINS4_7SwizzleILi3ELi4ELi3EEENS4_18smem_ptr_flag_bitsILi16EEENSV_INS5_IJNSA_ILi8EEESI_EEENS5_IJSI_SC_EEEEEEEvNS4_8identityENS4_23SM90_TMA_LOAD_MULTICASTES1C_vS1D_EENS_8epilogue10collective18CollectiveEpilogueINS1G_22Sm90TmaWarpSpecializedILi4ELi2ELi16ELb1ELb0EEEJSJ_NS5_IJSG_NSA_ILi32EEEEEESK_SL_SK_SL_NS1G_6fusion15FusionCallbacksIS1K_NS1N_13LinCombEltActINS1G_6thread4GELUESK_fSK_fLNS_15FloatRoundStyleE2EEESJ_S1M_JEEES12_NS13_INS14_ILi2ELi4ELi3EEES17_NSV_INS5_IJS18_S1L_EEENS5_IJS1L_SC_EEEEEEENS4_17SM75_U32x4_LDSM_NENS4_14SM90_TMA_STOREES1Z_NS4_17SM90_U32x4_STSM_NENS4_9Copy_AtomIJS22_SK_EEEvEEEvvEEEEvNT_6ParamsE,"ax",@progbits
	.align	128
.text._ZN7cutlass13device_kernelINS_4gemm6kernel13GemmUniversalIN4cute5tupleIJiiiiEEENS1_10collective13CollectiveMmaINS1_34MainloopSm90TmaGmmaWarpSpecializedILi4ENS5_IJNS4_1CILi2EEENSA_ILi1EEESC_EEENS1_35KernelTmaWarpSpecializedCooperativeEEENS5_IJNSA_ILi128EEENSA_ILi256EEENSA_ILi64EEEEEENS_6half_tENS5_IJlSC_lEEESK_SL_NS4_8TiledMMAINS4_8MMA_AtomIJNS4_4SM904GMMA26MMA_64x256x16_F32F16F16_SSILNSP_5MajorE0ELSR_0ELNSP_7ScaleInE1ELSS_1EEEEEENS4_6LayoutISD_NS5_IJSC_NSA_ILi0EEESW_EEEEENS5_IJNS4_10UnderscoreESZ_SZ_EEEEENS4_13SM90_TMA_LOADENS4_14ComposedLayoutINS4_7SwizzleILi3ELi4ELi3EEENS4_18smem_ptr_flag_bitsILi16EEENSV_INS5_IJNSA_ILi8EEESI_EEENS5_IJSI_SC_EEEEEEEvNS4_8identityENS4_23SM90_TMA_LOAD_MULTICASTES1C_vS1D_EENS_8epilogue10collective18CollectiveEpilogueINS1G_22Sm90TmaWarpSpecializedILi4ELi2ELi16ELb1ELb0EEEJSJ_NS5_IJSG_NSA_ILi32EEEEEESK_SL_SK_SL_NS1G_6fusion15FusionCallbacksIS1K_NS1N_13LinCombEltActINS1G_6thread4GELUESK_fSK_fLNS_15FloatRoundStyleE2EEESJ_S1M_JEEES12_NS13_INS14_ILi2ELi4ELi3EEES17_NSV_INS5_IJS18_S1L_EEENS5_IJS1L_SC_EEEEEEENS4_17SM75_U32x4_LDSM_NENS4_14SM90_TMA_STOREES1Z_NS4_17SM90_U32x4_STSM_NENS4_9Copy_AtomIJS22_SK_EEEvEEEvvEEEEvNT_6ParamsE:
        .type           _ZN7cutlass13device_kernelINS_4gemm6kernel13GemmUniversalIN4cute5tupleIJiiiiEEENS1_10collective13CollectiveMmaINS1_34MainloopSm90TmaGmmaWarpSpecializedILi4ENS5_IJNS4_1CILi2EEENSA_ILi1EEESC_EEENS1_35KernelTmaWarpSpecializedCooperativeEEENS5_IJNSA_ILi128EEENSA_ILi256EEENSA_ILi64EEEEEENS_6half_tENS5_IJlSC_lEEESK_SL_NS4_8TiledMMAINS4_8MMA_AtomIJNS4_4SM904GMMA26MMA_64x256x16_F32F16F16_SSILNSP_5MajorE0ELSR_0ELNSP_7ScaleInE1ELSS_1EEEEEENS4_6LayoutISD_NS5_IJSC_NSA_ILi0EEESW_EEEEENS5_IJNS4_10UnderscoreESZ_SZ_EEEEENS4_13SM90_TMA_LOADENS4_14ComposedLayoutINS4_7SwizzleILi3ELi4ELi3EEENS4_18smem_ptr_flag_bitsILi16EEENSV_INS5_IJNSA_ILi8EEESI_EEENS5_IJSI_SC_EEEEEEEvNS4_8identityENS4_23SM90_TMA_LOAD_MULTICASTES1C_vS1D_EENS_8epilogue10collective18CollectiveEpilogueINS1G_22Sm90TmaWarpSpecializedILi4ELi2ELi16ELb1ELb0EEEJSJ_NS5_IJSG_NSA_ILi32EEEEEESK_SL_SK_SL_NS1G_6fusion15FusionCallbacksIS1K_NS1N_13LinCombEltActINS1G_6thread4GELUESK_fSK_fLNS_15FloatRoundStyleE2EEESJ_S1M_JEEES12_NS13_INS14_ILi2ELi4ELi3EEES17_NSV_INS5_IJS18_S1L_EEENS5_IJS1L_SC_EEEEEEENS4_17SM75_U32x4_LDSM_NENS4_14SM90_TMA_STOREES1Z_NS4_17SM90_U32x4_STSM_NENS4_9Copy_AtomIJS22_SK_EEEvEEEvvEEEEvNT_6ParamsE,@function
        .size           _ZN7cutlass13device_kernelINS_4gemm6kernel13GemmUniversalIN4cute5tupleIJiiiiEEENS1_10collective13CollectiveMmaINS1_34MainloopSm90TmaGmmaWarpSpecializedILi4ENS5_IJNS4_1CILi2EEENSA_ILi1EEESC_EEENS1_35KernelTmaWarpSpecializedCooperativeEEENS5_IJNSA_ILi128EEENSA_ILi256EEENSA_ILi64EEEEEENS_6half_tENS5_IJlSC_lEEESK_SL_NS4_8TiledMMAINS4_8MMA_AtomIJNS4_4SM904GMMA26MMA_64x256x16_F32F16F16_SSILNSP_5MajorE0ELSR_0ELNSP_7ScaleInE1ELSS_1EEEEEENS4_6LayoutISD_NS5_IJSC_NSA_ILi0EEESW_EEEEENS5_IJNS4_10UnderscoreESZ_SZ_EEEEENS4_13SM90_TMA_LOADENS4_14ComposedLayoutINS4_7SwizzleILi3ELi4ELi3EEENS4_18smem_ptr_flag_bitsILi16EEENSV_INS5_IJNSA_ILi8EEESI_EEENS5_IJSI_SC_EEEEEEEvNS4_8identityENS4_23SM90_TMA_LOAD_MULTICASTES1C_vS1D_EENS_8epilogue10collective18CollectiveEpilogueINS1G_22Sm90TmaWarpSpecializedILi4ELi2ELi16ELb1ELb0EEEJSJ_NS5_IJSG_NSA_ILi32EEEEEESK_SL_SK_SL_NS1G_6fusion15FusionCallbacksIS1K_NS1N_13LinCombEltActINS1G_6thread4GELUESK_fSK_fLNS_15FloatRoundStyleE2EEESJ_S1M_JEEES12_NS13_INS14_ILi2ELi4ELi3EEES17_NSV_INS5_IJS18_S1L_EEENS5_IJS1L_SC_EEEEEEENS4_17SM75_U32x4_LDSM_NENS4_14SM90_TMA_STOREES1Z_NS4_17SM90_U32x4_STSM_NENS4_9Copy_AtomIJS22_SK_EEEvEEEvvEEEEvNT_6ParamsE,(.L_x_260 - _ZN7cutlass13device_kernelINS_4gemm6kernel13GemmUniversalIN4cute5tupleIJiiiiEEENS1_10collective13CollectiveMmaINS1_34MainloopSm90TmaGmmaWarpSpecializedILi4ENS5_IJNS4_1CILi2EEENSA_ILi1EEESC_EEENS1_35KernelTmaWarpSpecializedCooperativeEEENS5_IJNSA_ILi128EEENSA_ILi256EEENSA_ILi64EEEEEENS_6half_tENS5_IJlSC_lEEESK_SL_NS4_8TiledMMAINS4_8MMA_AtomIJNS4_4SM904GMMA26MMA_64x256x16_F32F16F16_SSILNSP_5MajorE0ELSR_0ELNSP_7ScaleInE1ELSS_1EEEEEENS4_6LayoutISD_NS5_IJSC_NSA_ILi0EEESW_EEEEENS5_IJNS4_10UnderscoreESZ_SZ_EEEEENS4_13SM90_TMA_LOADENS4_14ComposedLayoutINS4_7SwizzleILi3ELi4ELi3EEENS4_18smem_ptr_flag_bitsILi16EEENSV_INS5_IJNSA_ILi8EEESI_EEENS5_IJSI_SC_EEEEEEEvNS4_8identityENS4_23SM90_TMA_LOAD_MULTICASTES1C_vS1D_EENS_8epilogue10collective18CollectiveEpilogueINS1G_22Sm90TmaWarpSpecializedILi4ELi2ELi16ELb1ELb0EEEJSJ_NS5_IJSG_NSA_ILi32EEEEEESK_SL_SK_SL_NS1G_6fusion15FusionCallbacksIS1K_NS1N_13LinCombEltActINS1G_6thread4GELUESK_fSK_fLNS_15FloatRoundStyleE2EEESJ_S1M_JEEES12_NS13_INS14_ILi2ELi4ELi3EEES17_NSV_INS5_IJS18_S1L_EEENS5_IJS1L_SC_EEEEEEENS4_17SM75_U32x4_LDSM_NENS4_14SM90_TMA_STOREES1Z_NS4_17SM90_U32x4_STSM_NENS4_9Copy_AtomIJS22_SK_EEEvEEEvvEEEEvNT_6ParamsE)
        .other          _ZN7cutlass13device_kernelINS_4gemm6kernel13GemmUniversalIN4cute5tupleIJiiiiEEENS1_10collective13CollectiveMmaINS1_34MainloopSm90TmaGmmaWarpSpecializedILi4ENS5_IJNS4_1CILi2EEENSA_ILi1EEESC_EEENS1_35KernelTmaWarpSpecializedCooperativeEEENS5_IJNSA_ILi128EEENSA_ILi256EEENSA_ILi64EEEEEENS_6half_tENS5_IJlSC_lEEESK_SL_NS4_8TiledMMAINS4_8MMA_AtomIJNS4_4SM904GMMA26MMA_64x256x16_F32F16F16_SSILNSP_5MajorE0ELSR_0ELNSP_7ScaleInE1ELSS_1EEEEEENS4_6LayoutISD_NS5_IJSC_NSA_ILi0EEESW_EEEEENS5_IJNS4_10UnderscoreESZ_SZ_EEEEENS4_13SM90_TMA_LOADENS4_14ComposedLayoutINS4_7SwizzleILi3ELi4ELi3EEENS4_18smem_ptr_flag_bitsILi16EEENSV_INS5_IJNSA_ILi8EEESI_EEENS5_IJSI_SC_EEEEEEEvNS4_8identityENS4_23SM90_TMA_LOAD_MULTICASTES1C_vS1D_EENS_8epilogue10collective18CollectiveEpilogueINS1G_22Sm90TmaWarpSpecializedILi4ELi2ELi16ELb1ELb0EEEJSJ_NS5_IJSG_NSA_ILi32EEEEEESK_SL_SK_SL_NS1G_6fusion15FusionCallbacksIS1K_NS1N_13LinCombEltActINS1G_6thread4GELUESK_fSK_fLNS_15FloatRoundStyleE2EEESJ_S1M_JEEES12_NS13_INS14_ILi2ELi4ELi3EEES17_NSV_INS5_IJS18_S1L_EEENS5_IJS1L_SC_EEEEEEENS4_17SM75_U32x4_LDSM_NENS4_14SM90_TMA_STOREES1Z_NS4_17SM90_U32x4_STSM_NENS4_9Copy_AtomIJS22_SK_EEEvEEEvvEEEEvNT_6ParamsE,@"STO_CUDA_ENTRY STV_DEFAULT"
_ZN7cutlass13device_kernelINS_4gemm6kernel13GemmUniversalIN4cute5tupleIJiiiiEEENS1_10collective13CollectiveMmaINS1_34MainloopSm90TmaGmmaWarpSpecializedILi4ENS5_IJNS4_1CILi2EEENSA_ILi1EEESC_EEENS1_35KernelTmaWarpSpecializedCooperativeEEENS5_IJNSA_ILi128EEENSA_ILi256EEENSA_ILi64EEEEEENS_6half_tENS5_IJlSC_lEEESK_SL_NS4_8TiledMMAINS4_8MMA_AtomIJNS4_4SM904GMMA26MMA_64x256x16_F32F16F16_SSILNSP_5MajorE0ELSR_0ELNSP_7ScaleInE1ELSS_1EEEEEENS4_6LayoutISD_NS5_IJSC_NSA_ILi0EEESW_EEEEENS5_IJNS4_10UnderscoreESZ_SZ_EEEEENS4_13SM90_TMA_LOADENS4_14ComposedLayoutINS4_7SwizzleILi3ELi4ELi3EEENS4_18smem_ptr_flag_bitsILi16EEENSV_INS5_IJNSA_ILi8EEESI_EEENS5_IJSI_SC_EEEEEEEvNS4_8identityENS4_23SM90_TMA_LOAD_MULTICASTES1C_vS1D_EENS_8epilogue10collective18CollectiveEpilogueINS1G_22Sm90TmaWarpSpecializedILi4ELi2ELi16ELb1ELb0EEEJSJ_NS5_IJSG_NSA_ILi32EEEEEESK_SL_SK_SL_NS1G_6fusion15FusionCallbacksIS1K_NS1N_13LinCombEltActINS1G_6thread4GELUESK_fSK_fLNS_15FloatRoundStyleE2EEESJ_S1M_JEEES12_NS13_INS14_ILi2ELi4ELi3EEES17_NSV_INS5_IJS18_S1L_EEENS5_IJS1L_SC_EEEEEEENS4_17SM75_U32x4_LDSM_NENS4_14SM90_TMA_STOREES1Z_NS4_17SM90_U32x4_STSM_NENS4_9Copy_AtomIJS22_SK_EEEvEEEvvEEEEvNT_6ParamsE:
[----:B------:R-:W1:Y:S01]  /*0000*/  LDC R1, c[0x0][0x28] ;  /* 0x00000a00ff017b82 */ /* 0x000e620000000800 */
[----:B------:R-:W2:Y:S01]  /*0010*/  S2R R18, SR_TID.X ;  /* 0x0000000000127919 */ /* 0x000ea20000002100 */
[----:B------:R-:W-:Y:S01]  /*0020*/  ELECT P0, URZ, PT ;  /* 0x00000000003f782f */ /* 0x000fe20003800000 */
[----:B------:R-:W-:Y:S01]  /*0030*/  BSSY B0, `(.L_x_0) ;  /* 0x000001a000007945 */ /* 0x000fe20003800000 */
[----:B--2---:R-:W-:-:S05]  /*0040*/  SHF.R.U32.HI R0, RZ, 0x5, R18 ;  /* 0x00000005ff007819 */ /* 0x004fca0000011612 */
[----:B------:R-:W2:Y:S02]  /*0050*/  SHFL.IDX PT, R2, R0, RZ, 0x1f ;  /* 0x00001fff00027589 */ /* 0x000ea400000e0000 */
[----:B--2---:R-:W-:Y:S02]  /*0060*/  R2UR UR46, R2 ;  /* 0x00000000022e72ca */ /* 0x004fe400000e0000 */
[----:B------:R-:W-:-:S06]  /*0070*/  SHF.R.U32.HI R2, RZ, 0x7, R18 ;  /* 0x00000007ff027819 */ /* 0x000fcc0000011612 */
[----:B------:R-:W2:Y:S05]  /*0080*/  SHFL.IDX PT, R2, R2, RZ, 0x1f ;  /* 0x00001fff02027589 */ /* 0x000eaa00000e0000 */
[----:B------:R-:W-:Y:S02]  /*0090*/  USHF.R.S32.HI UR4, URZ, 0x1f, UR46 ;  /* 0x0000001f3f047899 */ /* 0x000fe4000801142e */
[----:B------:R-:W-:Y:S02]  /*00a0*/  ISETP.NE.OR P0, PT, RZ, UR46, !P0 ;  /* 0x0000002eff007c0c */ /* 0x000fe4000c705670 */
[----:B------:R-:W-:-:S04]  /*00b0*/  ULEA.HI UR4, UR4, UR46, URZ, 0x2 ;  /* 0x0000002e04047291 */ /* 0x000fc8000f8f103f */
[----:B------:R-:W-:-:S04]  /*00c0*/  ULOP3.LUT UR4, UR4, 0xfffffffc, URZ, 0xc0, !UPT ;  /* 0xfffffffc04047892 */ /* 0x000fc8000f8ec03f */
[----:B------:R-:W-:-:S03]  /*00d0*/  UIADD3 UR46, UR46, -UR4, URZ ;  /* 0x800000042e2e7290 */ /* 0x000fc6000fffe03f */
[----:B-1----:R-:W-:Y:S09]  /*00e0*/  @P0 BRA `(.L_x_1) ;  /* 0x0000000000380947 */ /* 0x002ff20003800000 */
[----:B------:R-:W-:Y:S02]  /*00f0*/  ULDC.64 UR4, c[0x0][0x198] ;  /* 0x0000660000047ab9 */ /* 0x000fe40000000a00 */
[----:B------:R-:W-:Y:S02]  /*0100*/  UIADD3 UR6, UP0, UR4, 0xf0, URZ ;  /* 0x000000f004067890 */ /* 0x000fe4000ff1e03f */
[----:B------:R-:W-:Y:S02]  /*0110*/  UIADD3 UR8, UP1, UR4, 0x1f0, URZ ;  /* 0x000001f004087890 */ /* 0x000fe4000ff3e03f */
[----:B------:R-:W-:Y:S02]  /*0120*/  UIADD3 UR10, UP2, UR4, 0x3f0, URZ ;  /* 0x000003f0040a7890 */ /* 0x000fe4000ff5e03f */
[----:B------:R-:W-:Y:S02]  /*0130*/  UIADD3 UR4, UP3, UR4, 0x4f0, URZ ;  /* 0x000004f004047890 */ /* 0x000fe4000ff7e03f */
[----:B------:R-:W-:-:S02]  /*0140*/  UIADD3.X UR7, URZ, UR5, URZ, UP0, !UPT ;  /* 0x000000053f077290 */ /* 0x000fc400087fe43f */
[----:B------:R-:W-:Y:S02]  /*0150*/  UIADD3.X UR9, URZ, UR5, URZ, UP1, !UPT ;  /* 0x000000053f097290 */ /* 0x000fe40008ffe43f */
[----:B------:R-:W-:Y:S02]  /*0160*/  UIADD3.X UR11, URZ, UR5, URZ, UP2, !UPT ;  /* 0x000000053f0b7290 */ /* 0x000fe400097fe43f */
[----:B------:R-:W-:-:S03]  /*0170*/  UIADD3.X UR5, URZ, UR5, URZ, UP3, !UPT ;  /* 0x000000053f057290 */ /* 0x000fc60009ffe43f */
[----:B------:R1:W-:Y:S02]  /*0180*/  UTMACCTL.PF [UR6] ;  /* 0x00000000060079b9 */ /* 0x0003e40008040000 */
[----:B------:R1:W-:Y:S02]  /*0190*/  UTMACCTL.PF [UR8] ;  /* 0x00000000080079b9 */ /* 0x0003e40008040000 */
[----:B------:R1:W-:Y:S02]  /*01a0*/  UTMACCTL.PF [UR10] ;  /* 0x000000000a0079b9 */ /* 0x0003e40008040000 */
[----:B------:R1:W-:Y:S02]  /*01b0*/  UTMACCTL.PF [UR4] ;  /* 0x00000000040079b9 */ /* 0x0003e40008040000 */
[----:B-1----:R-:W-:Y:S01]  /*01c0*/  NOP ;  /* 0x0000000000007918 */ /* 0x002fe20000000000 */
.L_x_1:
[----:B------:R-:W-:Y:S05]  /*01d0*/  BSYNC B0 ;  /* 0x0000000000007941 */ /* 0x000fea0003800000 */
.L_x_0:
[----:B------:R-:W-:Y:S01]  /*01e0*/  ULDC.64 UR8, c[0x0][0x590] ;  /* 0x0001640000087ab9 */ /* 0x000fe20000000a00 */
[----:B------:R-:W-:Y:S01]  /*01f0*/  ULDC.64 UR52, c[0x0][0x588] ;  /* 0x0001620000347ab9 */ /* 0x000fe20000000a00 */
[----:B------:R-:W-:Y:S01]  /*0200*/  ISETP.NE.U32.AND P2, PT, RZ, UR8, PT ;  /* 0x00000008ff007c0c */ /* 0x000fe2000bf45070 */
[----:B------:R-:W-:Y:S01]  /*0210*/  ULDC.64 UR56, c[0x0][0x208] ;  /* 0x0000820000387ab9 */ /* 0x000fe20000000a00 */
[----:B--2---:R-:W-:Y:S01]  /*0220*/  R2UR UR6, R2 ;  /* 0x00000000020672ca */ /* 0x004fe200000e0000 */
[----:B------:R-:W-:Y:S01]  /*0230*/  UMOV UR4, UR52 ;  /* 0x0000003400047c82 */ /* 0x000fe20008000000 */
[----:B------:R-:W-:Y:S01]  /*0240*/  ISETP.NE.AND.EX P1, PT, RZ, UR9, PT, P2 ;  /* 0x00000009ff007c0c */ /* 0x000fe2000bf25320 */
[----:B------:R-:W-:Y:S01]  /*0250*/  UMOV UR5, UR53 ;  /* 0x0000003500057c82 */ /* 0x000fe20008000000 */
[----:B------:R-:W-:-:S11]  /*0260*/  PRMT R4, RZ, 0x7610, R4 ;  /* 0x00007610ff047816 */ /* 0x000fd60000000004 */
[----:B------:R-:W-:Y:S05]  /*0270*/  @P1 BRA `(.L_x_2) ;  /* 0x0000000000441947 */ /* 0x000fea0003800000 */
[----:B------:R-:W-:Y:S02]  /*0280*/  ULDC.64 UR10, c[0x0][0x588] ;  /* 0x00016200000a7ab9 */ /* 0x000fe40000000a00 */
[----:B------:R-:W-:-:S04]  /*0290*/  ISETP.NE.U32.AND P0, PT, RZ, UR10, PT ;  /* 0x0000000aff007c0c */ /* 0x000fc8000bf05070 */
[----:B------:R-:W-:-:S13]  /*02a0*/  ISETP.NE.AND.EX P0, PT, RZ, UR11, PT, P0 ;  /* 0x0000000bff007c0c */ /* 0x000fda000bf05300 */
[----:B------:R-:W-:Y:S05]  /*02b0*/  @!P0 BRA `(.L_x_3) ;  /* 0x00000000001c8947 */ /* 0x000fea0003800000 */
[----:B------:R-:W-:Y:S02]  /*02c0*/  MOV R2, UR4 ;  /* 0x0000000400027c02 */ /* 0x000fe40008000f00 */
[----:B------:R-:W-:-:S05]  /*02d0*/  MOV R3, UR5 ;  /* 0x0000000500037c02 */ /* 0x000fca0008000f00 */
[----:B------:R-:W2:Y:S01]  /*02e0*/  LDG.E R2, desc[UR56][R2.64] ;  /* 0x0000003802027981 */ /* 0x000ea2000c1e1900 */
[----:B------:R-:W-:Y:S02]  /*02f0*/  MOV R4, 0x1 ;  /* 0x0000000100047802 */ /* 0x000fe40000000f00 */
[----:B--2---:R-:W-:-:S13]  /*0300*/  FSETP.NEU.AND P0, PT, R2, RZ, PT ;  /* 0x000000ff0200720b */ /* 0x004fda0003f0d000 */
[----:B------:R-:W-:Y:S01]  /*0310*/  VOTEU.ANY UP0, P0 ;  /* 0x00000000003f7886 */ /* 0x000fe20000000100 */
[----:B------:R-:W-:Y:S05]  /*0320*/  BRA `(.L_x_2) ;  /* 0x0000000000187947 */ /* 0x000fea0003800000 */
.L_x_3:
[----:B------:R-:W-:Y:S01]  /*0330*/  ULDC UR4, c[0x0][0x580] ;  /* 0x0001600000047ab9 */ /* 0x000fe20000000800 */
[----:B------:R-:W-:Y:S01]  /*0340*/  MOV R4, 0x1 ;  /* 0x0000000100047802 */ /* 0x000fe20000000f00 */
[----:B------:R-:W-:Y:S01]  /*0350*/  UMOV UR5, URZ ;  /* 0x0000003f00057c82 */ /* 0x000fe20008000000 */
[----:B------:R-:W-:Y:S01]  /*0360*/  FSETP.NEU.AND P0, PT, RZ, UR4, PT ;  /* 0x00000004ff007c0b */ /* 0x000fe2000bf0d000 */
[----:B------:R-:W-:-:S12]  /*0370*/  UMOV UR4, URZ ;  /* 0x0000003f00047c82 */ /* 0x000fd80008000000 */
[----:B------:R-:W-:-:S05]  /*0380*/  VOTEU.ANY UP0, P0 ;  /* 0x00000000003f7886 */ /* 0x000fca0000000100 */
.L_x_2:
[----:B------:R-:W-:Y:S01]  /*0390*/  ISETP.NE.U32.AND P0, PT, RZ, UR4, PT ;  /* 0x00000004ff007c0c */ /* 0x000fe2000bf05070 */
[----:B------:R-:W-:Y:S01]  /*03a0*/  UPLOP3.LUT UP1, UPT, UPT, UPT, UPT, 0x40, 0x0 ;  /* 0x000000000000789c */ /* 0x000fe20003f2e870 */
[----:B------:R-:W-:Y:S02]  /*03b0*/  ISETP.NE.AND.EX P2, PT, RZ, UR9, PT, P2 ;  /* 0x00000009ff007c0c */ /* 0x000fe4000bf45320 */
[----:B------:R-:W-:Y:S01]  /*03c0*/  ISETP.NE.AND.EX P0, PT, RZ, UR5, PT, P0 ;  /* 0x00000005ff007c0c */ /* 0x000fe2000bf05300 */
[----:B------:R-:W-:-:S12]  /*03d0*/  UP2UR UR48, UPR, URZ, 0x2 ;  /* 0x000000023f307883 */ /* 0x000fd80008000000 */
[----:B------:R-:W-:Y:S05]  /*03e0*/  @P0 BRA P2, `(.L_x_4) ;  /* 0x0000000000400947 */ /* 0x000fea0001000000 */
[----:B------:R-:W-:-:S04]  /*03f0*/  ISETP.NE.U32.AND P0, PT, RZ, UR8, PT ;  /* 0x00000008ff007c0c */ /* 0x000fc8000bf05070 */
[----:B------:R-:W-:-:S13]  /*0400*/  ISETP.NE.AND.EX P0, PT, RZ, UR9, PT, P0 ;  /* 0x00000009ff007c0c */ /* 0x000fda000bf05300 */
[----:B------:R-:W-:Y:S05]  /*0410*/  @!P0 BRA `(.L_x_5) ;  /* 0x00000000002c8947 */ /* 0x000fea0003800000 */
[----:B------:R-:W-:Y:S01]  /*0420*/  PRMT R2, R4, 0x9910, RZ ;  /* 0x0000991004027816 */ /* 0x000fe200000000ff */
[----:B------:R-:W-:Y:S02]  /*0430*/  UISETP.NE.U32.AND UP1, UPT, UR4, URZ, UPT ;  /* 0x0000003f0400728c */ /* 0x000fe4000bf25070 */
[----:B------:R-:W-:Y:S01]  /*0440*/  USEL UR4, URZ, 0xffffffff, UP0 ;  /* 0xffffffff3f047887 */ /* 0x000fe20008000000 */
[----:B------:R-:W-:Y:S01]  /*0450*/  R2UR UR7, R2 ;  /* 0x00000000020772ca */ /* 0x000fe200000e0000 */
[----:B------:R-:W-:-:S12]  /*0460*/  UISETP.NE.AND.EX UP0, UPT, UR5, URZ, UPT, UP1 ;  /* 0x0000003f0500728c */ /* 0x000fd8000bf05310 */
[----:B------:R-:W-:-:S11]  /*0470*/  UISETP.NE.AND UP2, UPT, UR7, URZ, UPT ;  /* 0x0000003f0700728c */ /* 0x000fd6000bf45270 */
[----:B------:R-:W-:-:S04]  /*0480*/  @!UP2 USEL UR4, URZ, 0xffffffff, UP0 ;  /* 0xffffffff3f04a887 */ /* 0x000fc80008000000 */
[----:B------:R-:W-:-:S04]  /*0490*/  ULOP3.LUT UR4, UR4, 0x1, URZ, 0xc0, !UPT ;  /* 0x0000000104047892 */ /* 0x000fc8000f8ec03f */
[----:B------:R-:W-:-:S04]  /*04a0*/  UISETP.EQ.U32.AND UP0, UPT, UR4, 0x1, UPT ;  /* 0x000000010400788c */ /* 0x000fc8000bf02070 */
[----:B------:R-:W-:Y:S01]  /*04b0*/  UP2UR UR48, UPR, URZ, 0x1 ;  /* 0x000000013f307883 */ /* 0x000fe20008000000 */
[----:B------:R-:W-:Y:S11]  /*04c0*/  BRA `(.L_x_4) ;  /* 0x0000000000087947 */ /* 0x000ff60003800000 */
.L_x_5:
[----:B------:R-:W-:-:S04]  /*04d0*/  UPLOP3.LUT UP0, UPT, UPT, UPT, UP0, 0x40, 0x0 ;  /* 0x000000000000789c */ /* 0x000fc80003f0e800 */
[----:B------:R-:W-:-:S12]  /*04e0*/  UP2UR UR48, UPR, URZ, 0x1 ;  /* 0x000000013f307883 */ /* 0x000fd80008000000 */
.L_x_4:
[----:B------:R-:W1:Y:S01]  /*04f0*/  SHFL.IDX PT, R2, R0, RZ, 0x1f ;  /* 0x00001fff00027589 */ /* 0x000e6200000e0000 */
[----:B------:R-:W-:Y:S02]  /*0500*/  UISETP.NE.AND UP0, UPT, UR46, URZ, UPT ;  /* 0x0000003f2e00728c */ /* 0x000fe4000bf05270 */
[----:B------:R-:W-:Y:S02]  /*0510*/  UISETP.NE.AND UP1, UPT, UR6, URZ, UPT ;  /* 0x0000003f0600728c */ /* 0x000fe4000bf25270 */
[----:B------:R-:W-:Y:S02]  /*0520*/  UP2UR UR47, UPR, URZ, 0x1 ;  /* 0x000000013f2f7883 */ /* 0x000fe40008000000 */
[----:B------:R-:W-:Y:S02]  /*0530*/  UISETP.EQ.OR UP0, UPT, UR46, 0x3, !UP0 ;  /* 0x000000032e00788c */ /* 0x000fe4000c702670 */
[----:B------:R-:W-:Y:S02]  /*0540*/  UIADD3 UR9, UR6, -0x1, URZ ;  /* 0xffffffff06097890 */ /* 0x000fe4000fffe03f */
[----:B------:R-:W-:Y:S01]  /*0550*/  UISETP.EQ.AND UP0, UPT, UR6, URZ, UP0 ;  /* 0x0000003f0600728c */ /* 0x000fe20008702270 */
[----:B-1----:R-:W-:-:S13]  /*0560*/  ISETP.NE.AND P0, PT, R2, RZ, PT ;  /* 0x000000ff0200720c */ /* 0x002fda0003f05270 */
[----:B------:R-:W-:Y:S05]  /*0570*/  @P0 BRA `(.L_x_6) ;  /* 0x0000000000580947 */ /* 0x000fea0003800000 */
[----:B------:R-:W1:Y:S01]  /*0580*/  S2UR UR8, SR_CgaCtaId ;  /* 0x00000000000879c3 */ /* 0x000e620000008800 */
[----:B------:R-:W-:Y:S01]  /*0590*/  UMOV UR4, 0x400 ;  /* 0x0000040000047882 */ /* 0x000fe20000000000 */
[----:B------:R-:W-:Y:S01]  /*05a0*/  UMOV UR5, 0x1 ;  /* 0x0000000100057882 */ /* 0x000fe20000000000 */
[----:B------:R-:W-:Y:S01]  /*05b0*/  UMOV UR6, 0x4 ;  /* 0x0000000400067882 */ /* 0x000fe20000000000 */
[----:B------:R-:W-:Y:S01]  /*05c0*/  ELECT P0, URZ, PT ;  /* 0x00000000003f782f */ /* 0x000fe20003800000 */
[----:B------:R-:W-:-:S04]  /*05d0*/  UIADD3 UR6, -UR6, 0x100000, URZ ;  /* 0x0010000006067890 */ /* 0x000fc8000fffe13f */
[----:B------:R-:W-:Y:S02]  /*05e0*/  USHF.L.U32 UR7, UR6, 0xb, URZ ;  /* 0x0000000b06077899 */ /* 0x000fe4000800063f */
[----:B------:R-:W-:Y:S02]  /*05f0*/  USHF.L.U32 UR6, UR6, 0x1, URZ ;  /* 0x0000000106067899 */ /* 0x000fe4000800063f */
[----:B-1----:R-:W-:Y:S02]  /*0600*/  ULEA UR8, UR8, UR4, 0x18 ;  /* 0x0000000408087291 */ /* 0x002fe4000f8ec03f */
[----:B------:R-:W-:-:S04]  /*0610*/  UIADD3 UR4, -UR5, 0x100000, URZ ;  /* 0x0010000005047890 */ /* 0x000fc8000fffe13f */
[----:B------:R-:W-:Y:S02]  /*0620*/  USHF.L.U32 UR5, UR4, 0xb, URZ ;  /* 0x0000000b04057899 */ /* 0x000fe4000800063f */
[----:B------:R-:W-:Y:S01]  /*0630*/  USHF.L.U32 UR4, UR4, 0x1, URZ ;  /* 0x0000000104047899 */ /* 0x000fe2000800063f */
[----:B------:R-:W1:Y:S11]  /*0640*/  FENCE.VIEW.ASYNC.S ;  /* 0x00000000000073c6 */ /* 0x000e760000000000 */
[----:B-1----:R1:W2:Y:S01]  /*0650*/  SYNCS.EXCH.64 URZ, [UR8], UR4 ;  /* 0x00000004083f75b2 */ /* 0x0022a20008000100 */
[----:B------:R1:W3:Y:S01]  /*0660*/  SYNCS.EXCH.64 URZ, [UR8+0x20], UR6 ;  /* 0x00002006083f75b2 */ /* 0x0002e20008000100 */
[----:B------:R1:W4:Y:S01]  /*0670*/  SYNCS.EXCH.64 URZ, [UR8+0x8], UR4 ;  /* 0x00000804083f75b2 */ /* 0x0003220008000100 */
[----:B------:R1:W1:Y:S01]  /*0680*/  SYNCS.EXCH.64 URZ, [UR8+0x28], UR6 ;  /* 0x00002806083f75b2 */ /* 0x0002620008000100 */
[----:B------:R1:W1:Y:S01]  /*0690*/  SYNCS.EXCH.64 URZ, [UR8+0x10], UR4 ;  /* 0x00001004083f75b2 */ /* 0x0002620008000100 */
[----:B------:R1:W1:Y:S01]  /*06a0*/  SYNCS.EXCH.64 URZ, [UR8+0x30], UR6 ;  /* 0x00003006083f75b2 */ /* 0x0002620008000100 */
[----:B------:R1:W1:Y:S01]  /*06b0*/  SYNCS.EXCH.64 URZ, [UR8+0x18], UR4 ;  /* 0x00001804083f75b2 */ /* 0x0002620008000100 */
[----:B------:R1:W1:Y:S01]  /*06c0*/  SYNCS.EXCH.64 URZ, [UR8+0x38], UR6 ;  /* 0x00003806083f75b2 */ /* 0x0002620008000100 */
[----:B------:R-:W-:Y:S01]  /*06d0*/  NOP ;  /* 0x0000000000007918 */ /* 0x000fe20000000000 */
.L_x_6:
[----:B------:R-:W5:Y:S01]  /*06e0*/  SHFL.IDX PT, R3, R0, RZ, 0x1f ;  /* 0x00001fff00037589 */ /* 0x000f6200000e0000 */
[----:B------:R-:W-:Y:S01]  /*06f0*/  NOP ;  /* 0x0000000000007918 */ /* 0x000fe20000000000 */
[----:B-----5:R-:W-:-:S13]  /*0700*/  ISETP.NE.AND P0, PT, R3, RZ, PT ;  /* 0x000000ff0300720c */ /* 0x020fda0003f05270 */
[----:B------:R-:W-:Y:S05]  /*0710*/  @P0 BRA `(.L_x_7) ;  /* 0x0000000000580947 */ /* 0x000fea0003800000 */
[----:B-1----:R-:W1:Y:S01]  /*0720*/  S2UR UR5, SR_CgaCtaId ;  /* 0x00000000000579c3 */ /* 0x002e620000008800 */
[----:B------:R-:W-:Y:S01]  /*0730*/  UMOV UR4, 0x400 ;  /* 0x0000040000047882 */ /* 0x000fe20000000000 */
[----:B------:R-:W-:Y:S01]  /*0740*/  UMOV UR6, 0x20 ;  /* 0x0000002000067882 */ /* 0x000fe20000000000 */
[----:B------:R-:W-:Y:S01]  /*0750*/  UMOV UR7, 0x100 ;  /* 0x0000010000077882 */ /* 0x000fe20000000000 */
[----:B------:R-:W-:Y:S01]  /*0760*/  ELECT P0, URZ, PT ;  /* 0x00000000003f782f */ /* 0x000fe20003800000 */
[----:B-1----:R-:W-:Y:S02]  /*0770*/  ULEA UR8, UR5, UR4, 0x18 ;  /* 0x0000000405087291 */ /* 0x002fe4000f8ec03f */
[----:B------:R-:W-:-:S04]  /*0780*/  UIADD3 UR4, -UR6, 0x100000, URZ ;  /* 0x0010000006047890 */ /* 0x000fc8000fffe13f */
[----:B------:R-:W-:Y:S02]  /*0790*/  USHF.L.U32 UR5, UR4, 0xb, URZ ;  /* 0x0000000b04057899 */ /* 0x000fe4000800063f */
[----:B------:R-:W-:Y:S02]  /*07a0*/  USHF.L.U32 UR4, UR4, 0x1, URZ ;  /* 0x0000000104047899 */ /* 0x000fe4000800063f */
[----:B------:R-:W-:-:S04]  /*07b0*/  UIADD3 UR6, -UR7, 0x100000, URZ ;  /* 0x0010000007067890 */ /* 0x000fc8000fffe13f */
[----:B------:R-:W-:Y:S02]  /*07c0*/  USHF.L.U32 UR7, UR6, 0xb, URZ ;  /* 0x0000000b06077899 */ /* 0x000fe4000800063f */
[----:B------:R-:W-:Y:S01]  /*07d0*/  USHF.L.U32 UR6, UR6, 0x1, URZ ;  /* 0x0000000106067899 */ /* 0x000fe2000800063f */
[----:B------:R-:W1:Y:S03]  /*07e0*/  FENCE.VIEW.ASYNC.S ;  /* 0x00000000000073c6 */ /* 0x000e660000000000 */
[----:B-1----:R1:W1:Y:S08]  /*07f0*/  SYNCS.EXCH.64 URZ, [UR8+0x40], UR4 ;  /* 0x00004004083f75b2 */ /* 0x0022700008000100 */
[----:B------:R1:W1:Y:S01]  /*0800*/  SYNCS.EXCH.64 URZ, [UR8+0x60], UR6 ;  /* 0x00006006083f75b2 */ /* 0x0002620008000100 */
[----:B------:R1:W1:Y:S01]  /*0810*/  SYNCS.EXCH.64 URZ, [UR8+0x48], UR4 ;  /* 0x00004804083f75b2 */ /* 0x0002620008000100 */
[----:B------:R1:W1:Y:S01]  /*0820*/  SYNCS.EXCH.64 URZ, [UR8+0x68], UR6 ;  /* 0x00006806083f75b2 */ /* 0x0002620008000100 */
[----:B------:R1:W1:Y:S01]  /*0830*/  SYNCS.EXCH.64 URZ, [UR8+0x50], UR4 ;  /* 0x00005004083f75b2 */ /* 0x0002620008000100 */
[----:B------:R1:W1:Y:S01]  /*0840*/  SYNCS.EXCH.64 URZ, [UR8+0x70], UR6 ;  /* 0x00007006083f75b2 */ /* 0x0002620008000100 */
[----:B------:R1:W1:Y:S01]  /*0850*/  SYNCS.EXCH.64 URZ, [UR8+0x58], UR4 ;  /* 0x00005804083f75b2 */ /* 0x0002620008000100 */
[----:B------:R1:W1:Y:S01]  /*0860*/  SYNCS.EXCH.64 URZ, [UR8+0x78], UR6 ;  /* 0x00007806083f75b2 */ /* 0x0002620008000100 */
[----:B------:R-:W-:Y:S01]  /*0870*/  NOP ;  /* 0x0000000000007918 */ /* 0x000fe20000000000 */
.L_x_7:
[----:B-1----:R-:W1:Y:S01]  /*0880*/  S2UR UR8, SR_CTAID.X ;  /* 0x00000000000879c3 */ /* 0x002e620000002500 */
[----:B------:R-:W5:Y:S01]  /*0890*/  SHFL.IDX PT, R0, R0, RZ, 0x1f ;  /* 0x00001fff00007589 */ /* 0x000f6200000e0000 */
[----:B------:R-:W-:Y:S02]  /*08a0*/  SHF.R.S32.HI R3, RZ, 0x1f, R18 ;  /* 0x0000001fff037819 */ /* 0x000fe40000011412 */
[----:B------:R-:W-:Y:S02]  /*08b0*/  ELECT P0, URZ, PT ;  /* 0x00000000003f782f */ /* 0x000fe40003800000 */
[----:B------:R-:W-:Y:S01]  /*08c0*/  SHF.R.S32.HI R9, RZ, 0x1f, R2 ;  /* 0x0000001fff097819 */ /* 0x000fe20000011402 */
[----:B------:R-:W2:Y:S01]  /*08d0*/  S2R R4, SR_CTAID.Y ;  /* 0x0000000000047919 */ /* 0x000ea20000002600 */
[----:B------:R-:W-:Y:S01]  /*08e0*/  LEA.HI R3, R3, R18, RZ, 0x7 ;  /* 0x0000001203037211 */ /* 0x000fe200078f38ff */
[----:B------:R-:W-:Y:S01]  /*08f0*/  ULDC UR4, c[0x0][0x150] ;  /* 0x0000540000047ab9 */ /* 0x000fe20000000800 */
[----:B------:R-:W-:Y:S01]  /*0900*/  LEA.HI R9, R9, R2, RZ, 0x2 ;  /* 0x0000000209097211 */ /* 0x000fe200078f10ff */
[----:B------:R-:W3:Y:S01]  /*0910*/  LDC R13, c[0x0][0x148] ;  /* 0x00005200ff0d7b82 */ /* 0x000ee20000000800 */
[----:B------:R-:W-:Y:S01]  /*0920*/  LOP3.LUT R3, R3, 0xffffff80, RZ, 0xc0, !PT ;  /* 0xffffff8003037812 */ /* 0x000fe200078ec0ff */
[----:B------:R-:W-:Y:S01]  /*0930*/  NOP ;  /* 0x0000000000007918 */ /* 0x000fe20000000000 */
[----:B------:R-:W-:Y:S01]  /*0940*/  LOP3.LUT R9, R9, 0x3ffffffc, RZ, 0xc0, !PT ;  /* 0x3ffffffc09097812 */ /* 0x000fe200078ec0ff */
[----:B------:R-:W-:Y:S01]  /*0950*/  USEL UR45, URZ, 0x1, !UP0 ;  /* 0x000000013f2d7887 */ /* 0x000fe2000c000000 */
[----:B------:R-:W-:-:S02]  /*0960*/  IADD3 R3, -R3, R18, RZ ;  /* 0x0000001203037210 */ /* 0x000fc40007ffe1ff */
[----:B------:R-:W-:Y:S01]  /*0970*/  MOV R23, 0x1 ;  /* 0x0000000100177802 */ /* 0x000fe20000000f00 */
[----:B------:R-:W-:Y:S01]  /*0980*/  IMAD.IADD R2, R2, 0x1, -R9 ;  /* 0x0000000102027824 */ /* 0x000fe200078e0a09 */
[----:B------:R-:W-:-:S04]  /*0990*/  SHF.R.S32.HI R6, RZ, 0x1f, R3 ;  /* 0x0000001fff067819 */ /* 0x000fc80000011403 */
[----:B------:R-:W-:Y:S02]  /*09a0*/  LEA.HI R6, R6, R3, RZ, 0x3 ;  /* 0x0000000306067211 */ /* 0x000fe400078f18ff */
[----:B-1----:R-:W-:Y:S02]  /*09b0*/  I2FP.F32.U32 R8, UR8 ;  /* 0x0000000800087c45 */ /* 0x002fe40008201000 */
[----:B-----5:R-:W-:Y:S02]  /*09c0*/  ISETP.NE.OR P0, PT, R0, RZ, !P0 ;  /* 0x000000ff0000720c */ /* 0x020fe40004705670 */
[--C-:B------:R-:W-:Y:S01]  /*09d0*/  SHF.R.S32.HI R0, RZ, 0x3, R6.reuse ;  /* 0x00000003ff007819 */ /* 0x100fe20000011406 */
[----:B------:R-:W-:Y:S01]  /*09e0*/  FMUL R8, R8, UR4 ;  /* 0x0000000408087c20 */ /* 0x000fe20008400000 */
[----:B------:R-:W-:Y:S01]  /*09f0*/  SHF.R.S32.HI R7, RZ, 0x1f, R6 ;  /* 0x0000001fff077819 */ /* 0x000fe20000011406 */
[----:B------:R-:W-:Y:S01]  /*0a00*/  ULDC UR4, c[0x0][0x154] ;  /* 0x0000550000047ab9 */ /* 0x000fe20000000800 */
[----:B------:R-:W1:Y:S02]  /*0a10*/  LDC R6, c[0x0][0x144] ;  /* 0x00005100ff067b82 */ /* 0x000e640000000800 */
[----:B------:R-:W-:Y:S01]  /*0a20*/  LEA.HI R7, R7, R0, RZ, 0x2 ;  /* 0x0000000007077211 */ /* 0x000fe200078f10ff */
[----:B------:R-:W5:Y:S03]  /*0a30*/  F2I.U32.TRUNC.NTZ R8, R8 ;  /* 0x0000000800087305 */ /* 0x000f66000020f000 */
[----:B------:R-:W-:Y:S01]  /*0a40*/  LOP3.LUT R7, R7, 0xfffffffc, RZ, 0xc0, !PT ;  /* 0xfffffffc07077812 */ /* 0x000fe200078ec0ff */
[----:B------:R-:W-:Y:S01]  /*0a50*/  VOTEU.ALL UP2, P0 ;  /* 0x00000000003f7886 */ /* 0x000fe20000040000 */
[----:B------:R-:W-:-:S02]  /*0a60*/  VOTEU.ALL UP3, P0 ;  /* 0x00000000003f7886 */ /* 0x000fc40000060000 */
[----:B------:R-:W-:Y:S02]  /*0a70*/  IADD3 R7, R0, -R7, RZ ;  /* 0x8000000700077210 */ /* 0x000fe40007ffe0ff */
[----:B------:R-:W4:Y:S01]  /*0a80*/  @!UP2 S2UR UR7, SR_CgaCtaId ;  /* 0x000000000007a9c3 */ /* 0x000f220000008800 */
[----:B------:R-:W-:Y:S01]  /*0a90*/  @!UP2 UMOV UR6, 0x400 ;  /* 0x000004000006a882 */ /* 0x000fe20000000000 */
[----:B------:R-:W-:Y:S02]  /*0aa0*/  LEA R2, R2, R7, 0x2 ;  /* 0x0000000702027211 */ /* 0x000fe400078e10ff */
[----:B--2---:R-:W-:Y:S02]  /*0ab0*/  I2FP.F32.U32 R7, R4 ;  /* 0x0000000400077245 */ /* 0x004fe40000201000 */
[----:B------:R-:W-:Y:S02]  /*0ac0*/  LEA.HI R0, R2, R2, RZ, 0x1 ;  /* 0x0000000202007211 */ /* 0x000fe400078f08ff */
[----:B-----5:R-:W-:Y:S01]  /*0ad0*/  IADD3 R9, -R8, RZ, RZ ;  /* 0x000000ff08097210 */ /* 0x020fe20007ffe1ff */
[----:B------:R-:W-:Y:S01]  /*0ae0*/  FMUL R8, R7, UR4 ;  /* 0x0000000407087c20 */ /* 0x000fe20008400000 */
[----:B------:R-:W-:Y:S01]  /*0af0*/  LOP3.LUT R7, R0, 0xfffffffe, RZ, 0xc0, !PT ;  /* 0xfffffffe00077812 */ /* 0x000fe200078ec0ff */
[----:B------:R-:W-:-:S02]  /*0b00*/  UMOV UR4, 0x20 ;  /* 0x0000002000047882 */ /* 0x000fc40000000000 */
[----:B-1----:R-:W-:Y:S01]  /*0b10*/  IMAD R0, R6, R9, UR8 ;  /* 0x0000000806007e24 */ /* 0x002fe2000f8e0209 */
[----:B------:R-:W-:Y:S01]  /*0b20*/  IADD3 R7, R2, -R7, RZ ;  /* 0x8000000702077210 */ /* 0x000fe20007ffe0ff */
[----:B------:R-:W1:Y:S01]  /*0b30*/  LDC R6, c[0x0][0x140] ;  /* 0x00005000ff067b82 */ /* 0x000e620000000800 */
[----:B------:R-:W2:Y:S01]  /*0b40*/  F2I.U32.TRUNC.NTZ R8, R8 ;  /* 0x0000000800087305 */ /* 0x000ea2000020f000 */
[----:B------:R-:W-:-:S04]  /*0b50*/  @!UP2 UIADD3 UR4, -UR4, 0x100000, URZ ;  /* 0x001000000404a890 */ /* 0x000fc8000fffe13f */
[----:B------:R-:W-:Y:S02]  /*0b60*/  @!UP2 USHF.L.U32 UR5, UR4, 0xb, URZ ;  /* 0x0000000b0405a899 */ /* 0x000fe4000800063f */
[----:B------:R-:W-:Y:S01]  /*0b70*/  @!UP2 USHF.L.U32 UR4, UR4, 0x1, URZ ;  /* 0x000000010404a899 */ /* 0x000fe2000800063f */
[----:B------:R-:W-:Y:S02]  /*0b80*/  ISETP.NE.AND P2, PT, R7, R0, PT ;  /* 0x000000000700720c */ /* 0x000fe40003f45270 */
[----:B------:R-:W-:Y:S01]  /*0b90*/  SHF.L.U32 R7, R2, 0x2, RZ ;  /* 0x0000000202077819 */ /* 0x000fe200000006ff */
[----:B----4-:R-:W-:-:S03]  /*0ba0*/  @!UP2 ULEA UR6, UR7, UR6, 0x18 ;  /* 0x000000060706a291 */ /* 0x010fc6000f8ec03f */
[----:B------:R-:W-:Y:S01]  /*0bb0*/  LOP3.LUT R152, R2, 0xc, R7, 0x78, !PT ;  /* 0x0000000c02987812 */ /* 0x000fe200078e7807 */
[----:B------:R-:W-:Y:S01]  /*0bc0*/  VOTEU.ALL UP2, P0 ;  /* 0x00000000003f7886 */ /* 0x000fe20000040000 */
[----:B------:R-:W-:Y:S01]  /*0bd0*/  LOP3.LUT P0, RZ, R3, 0x7, RZ, 0xc0, !PT ;  /* 0x0000000703ff7812 */ /* 0x000fe2000780c0ff */
[----:B--2---:R-:W-:-:S04]  /*0be0*/  IMAD.MOV R14, RZ, RZ, -R8 ;  /* 0x000000ffff0e7224 */ /* 0x004fc800078e0a08 */
[C---:B------:R-:W-:Y:S02]  /*0bf0*/  @P2 LEA.HI R2, R152.reuse, R152, RZ, 0x1 ;  /* 0x0000009898022211 */ /* 0x040fe400078f08ff */
[----:B------:R-:W-:Y:S01]  /*0c00*/  ISETP.LT.U32.AND P0, PT, R152, 0x2, !P0 ;  /* 0x000000029800780c */ /* 0x000fe20004701070 */
[----:B---3--:R-:W-:Y:S01]  /*0c10*/  IMAD R7, R13, R14, R4 ;  /* 0x0000000e0d077224 */ /* 0x008fe200078e0204 */
[----:B------:R-:W2:Y:S02]  /*0c20*/  FENCE.VIEW.ASYNC.S ;  /* 0x00000000000073c6 */ /* 0x000ea40000000000 */
[----:B--2---:R2:W3:Y:S01]  /*0c30*/  @!UP2 SYNCS.EXCH.64 URZ, [UR6+0x80], UR4 ;  /* 0x00008004063fa5b2 */ /* 0x0044e20008000100 */
[----:B------:R-:W-:Y:S01]  /*0c40*/  @P2 SHF.R.S32.HI R2, RZ, 0x1, R2 ;  /* 0x00000001ff022819 */ /* 0x000fe20000011402 */
[----:B------:R-:W-:Y:S01]  /*0c50*/  UISETP.EQ.AND UP2, UPT, UR46, 0x2, !UP1 ;  /* 0x000000022e00788c */ /* 0x000fe2000cf42270 */
[----:B-1----:R-:W-:Y:S02]  /*0c60*/  ISETP.EQ.U32.AND P4, PT, R6, 0x1, PT ;  /* 0x000000010600780c */ /* 0x002fe40003f82070 */
[----:B------:R-:W-:Y:S01]  /*0c70*/  @P2 ISETP.NE.AND P3, PT, R2, R7, PT ;  /* 0x000000070200220c */ /* 0x000fe20003f65270 */
[----:B------:R-:W-:Y:S01]  /*0c80*/  USEL UR39, URZ, 0x1, !UP2 ;  /* 0x000000013f277887 */ /* 0x000fe2000d000000 */
[----:B------:R-:W-:-:S02]  /*0c90*/  SEL R2, RZ, 0x1, !P0 ;  /* 0x00000001ff027807 */ /* 0x000fc40004000000 */
[----:B------:R-:W-:-:S04]  /*0ca0*/  @P2 SEL R23, RZ, 0x1, P3 ;  /* 0x00000001ff172807 */ /* 0x000fc80001800000 */
[----:B------:R-:W-:Y:S01]  /*0cb0*/  LOP3.LUT R23, R23, R2, RZ, 0xc0, !PT ;  /* 0x0000000217177212 */ /* 0x000fe200078ec0ff */
[----:B------:R2:W1:Y:S01]  /*0cc0*/  @!UP3 SYNCS.EXCH.64 URZ, [UR6+0x88], UR4 ;  /* 0x00008804063fb5b2 */ /* 0x0004620008000100 */
[----:B------:R-:W-:Y:S01]  /*0cd0*/  UISETP.GE.U32.AND UP3, UPT, UR9, 0x2, UPT ;  /* 0x000000020900788c */ /* 0x000fe2000bf66070 */
[----:B------:R-:W-:-:S03]  /*0ce0*/  NOP ;  /* 0x0000000000007918 */ /* 0x000fc60000000000 */
[----:B------:R-:W-:Y:S02]  /*0cf0*/  USEL UR39, UR39, 0x2, UP3 ;  /* 0x0000000227277887 */ /* 0x000fe40009800000 */
[----:B------:R-:W-:Y:S01]  /*0d00*/  USEL UR45, UR45, 0x2, UP3 ;  /* 0x000000022d2d7887 */ /* 0x000fe20009800000 */
[----:B--23--:R-:W-:Y:S11]  /*0d10*/  @!P4 BRA `(.L_x_8) ;  /* 0x000000000008c947 */ /* 0x00cff60003800000 */
[----:B-1----:R-:W-:Y:S01]  /*0d20*/  UCGABAR_ARV ;  /* 0x00000000000079c7 */ /* 0x002fe20008000000 */
[----:B------:R-:W-:Y:S05]  /*0d30*/  BRA `(.L_x_9) ;  /* 0x0000000000047947 */ /* 0x000fea0003800000 */
.L_x_8:
[----:B-1----:R-:W-:Y:S01]  /*0d40*/  NOP ;  /* 0x0000000000007918 */ /* 0x002fe20000000000 */
.L_x_9:
[----:B------:R-:W1:Y:S01]  /*0d50*/  LDC R2, c[0x0][0x904] ;  /* 0x00024100ff027b82 */ /* 0x000e620000000800 */
[----:B------:R-:W-:Y:S02]  /*0d60*/  MOV R6, UR8 ;  /* 0x0000000800067c02 */ /* 0x000fe40008000f00 */
[----:B------:R-:W-:Y:S02]  /*0d70*/  MOV R7, RZ ;  /* 0x000000ff00077202 */ /* 0x000fe40000000f00 */
[----:B-1----:R-:W-:-:S04]  /*0d80*/  ISETP.NE.AND P2, PT, R2, 0x1, PT ;  /* 0x000000010200780c */ /* 0x002fc80003f45270 */
[----:B------:R-:W-:-:S09]  /*0d90*/  P2R R3, PR, RZ, 0x4 ;  /* 0x00000004ff037803 */ /* 0x000fd20000000000 */
[----:B------:R-:W1:Y:S01]  /*0da0*/  @P2 LDC R17, c[0x0][0x10] ;  /* 0x00000400ff112b82 */ /* 0x000e620000000800 */
[----:B------:R-:W-:Y:S02]  /*0db0*/  @P2 MOV R5, RZ ;  /* 0x000000ff00052202 */ /* 0x000fe40000000f00 */
[----:B------:R-:W-:-:S05]  /*0dc0*/  @P2 MOV R9, RZ ;  /* 0x000000ff00092202 */ /* 0x000fca0000000f00 */
[----:B------:R-:W2:Y:S01]  /*0dd0*/  @!P2 LDC R3, c[0x0][0xc] ;  /* 0x00000300ff03ab82 */ /* 0x000ea20000000800 */
[----:B------:R-:W-:Y:S01]  /*0de0*/  ULDC UR4, c[0x0][0xc] ;  /* 0x0000030000047ab9 */ /* 0x000fe20000000800 */
[----:B------:R-:W-:Y:S01]  /*0df0*/  ULDC UR5, c[0x0][0x10] ;  /* 0x0000040000057ab9 */ /* 0x000fe20000000800 */
[----:B------:R-:W-:Y:S01]  /*0e00*/  ULDC UR6, c[0x0][0x14] ;  /* 0x0000050000067ab9 */ /* 0x000fe20000000800 */
[----:B------:R-:W-:-:S04]  /*0e10*/  UIMAD.WIDE.U32 UR4, UR4, UR5, URZ ;  /* 0x00000005040472a5 */ /* 0x000fc8000f8e003f */
[----:B------:R-:W-:Y:S02]  /*0e20*/  UIMAD.WIDE.U32 UR54, UR4, UR6, URZ ;  /* 0x00000006043672a5 */ /* 0x000fe4000f8e003f */
[----:B------:R-:W-:-:S04]  /*0e30*/  UIMAD UR38, UR5, UR6, URZ ;  /* 0x00000006052672a4 */ /* 0x000fc8000f8e023f */
[----:B------:R-:W-:Y:S01]  /*0e40*/  UIADD3 UR38, UR55, UR38, URZ ;  /* 0x0000002637267290 */ /* 0x000fe2000fffe03f */
[----:B-1----:R-:W-:-:S04]  /*0e50*/  @P2 IMAD.WIDE.U32 R16, R17, UR8, R4 ;  /* 0x0000000811102c25 */ /* 0x002fc8000f8e0004 */
[----:B------:R-:W-:Y:S02]  /*0e60*/  @P2 IMAD.IADD R17, R17, 0x1, R9 ;  /* 0x0000000111112824 */ /* 0x000fe400078e0209 */
[----:B--2---:R-:W-:-:S03]  /*0e70*/  @!P2 IMAD.WIDE.U32 R6, R4, R3, R6 ;  /* 0x000000030406a225 */ /* 0x004fc600078e0006 */
[----:B------:R-:W-:Y:S02]  /*0e80*/  @!P2 MOV R16, R6 ;  /* 0x000000060010a202 */ /* 0x000fe40000000f00 */
[----:B------:R-:W-:Y:S01]  /*0e90*/  @!P2 MOV R17, R7 ;  /* 0x000000070011a202 */ /* 0x000fe20000000f00 */
[----:B------:R-:W-:Y:S06]  /*0ea0*/  @!P4 BRA `(.L_x_10) ;  /* 0x00000000000cc947 */ /* 0x000fec0003800000 */
[----:B------:R-:W-:Y:S01]  /*0eb0*/  UCGABAR_WAIT ;  /* 0x0000000000007dc7 */ /* 0x000fe20008000000 */
[----:B------:R-:W-:Y:S01]  /*0ec0*/  CCTL.IVALL ;  /* 0x00000000ff00798f */ /* 0x000fe20002000000 */
[----:B------:R-:W-:Y:S05]  /*0ed0*/  BRA `(.L_x_11) ;  /* 0x0000000000047947 */ /* 0x000fea0003800000 */
.L_x_10:
[----:B------:R-:W-:Y:S06]  /*0ee0*/  BAR.SYNC.DEFER_BLOCKING 0x0 ;  /* 0x0000000000007b1d */ /* 0x000fec0000010000 */
.L_x_11:
[----:B------:R-:W-:Y:S01]  /*0ef0*/  PLOP3.LUT P0, PT, PT, PT, UP1, 0x80, 0x0 ;  /* 0x000000000000781c */ /* 0x000fe20003f0f018 */
[----:B------:R-:W1:Y:S01]  /*0f00*/  S2UR UR37, SR_CgaCtaId ;  /* 0x00000000002579c3 */ /* 0x000e620000008800 */
[----:B------:R-:W-:Y:S11]  /*0f10*/  BSSY B6, `(.L_x_12) ;  /* 0x0001568000067945 */ /* 0x000ff60003800000 */
[----:B------:R-:W-:Y:S05]  /*0f20*/  @!P0 BRA `(.L_x_13) ;  /* 0x0000012800088947 */ /* 0x000fea0003800000 */
[----:B------:R-:W-:-:S06]  /*0f30*/  UISETP.GT.U32.AND UP0, UPT, UR9, 0x1, UPT ;  /* 0x000000010900788c */ /* 0x000fcc000bf04070 */
[----:B------:R-:W-:-:S13]  /*0f40*/  PLOP3.LUT P0, PT, PT, PT, UP0, 0x80, 0x0 ;  /* 0x000000000000781c */ /* 0x000fda0003f0f008 */
[----:B------:R-:W-:Y:S05]  /*0f50*/  @P0 BRA `(.L_x_14) ;  /* 0x00000154008c0947 */ /* 0x000fea0003800000 */
[----:B------:R-:W-:Y:S01]  /*0f60*/  ULDC.64 UR4, c[0x0][0x8f8] ;  /* 0x00023e0000047ab9 */ /* 0x000fe20000000a00 */
[----:B------:R-:W-:Y:S01]  /*0f70*/  UMOV UR43, 0xffffffff ;  /* 0xffffffff002b7882 */ /* 0x000fe20000000000 */
[----:B------:R-:W-:Y:S02]  /*0f80*/  ISETP.GE.U32.AND P0, PT, R16, UR4, PT ;  /* 0x0000000410007c0c */ /* 0x000fe4000bf06070 */
[----:B------:R-:W-:Y:S02]  /*0f90*/  PRMT R22, RZ, 0x7610, R22 ;  /* 0x00007610ff167816 */ /* 0x000fe40000000016 */
[----:B------:R-:W-:Y:S02]  /*0fa0*/  ISETP.GE.U32.AND.EX P0, PT, R17, UR5, PT, P0 ;  /* 0x0000000511007c0c */ /* 0x000fe4000bf06100 */
[----:B------:R-:W-:Y:S02]  /*0fb0*/  MOV R19, 0xffffffff ;  /* 0xffffffff00137802 */ /* 0x000fe40000000f00 */
[----:B------:R-:W-:-:S02]  /*0fc0*/  MOV R158, 0xffffffff ;  /* 0xffffffff009e7802 */ /* 0x000fc40000000f00 */
[----:B------:R-:W-:-:S07]  /*0fd0*/  PRMT R3, RZ, 0x7610, R3 ;  /* 0x00007610ff037816 */ /* 0x000fce0000000003 */
[----:B------:R-:W-:Y:S05]  /*0fe0*/  @P0 BRA `(.L_x_15) ;  /* 0x00000004002c0947 */ /* 0x000fea0003800000 */
[----:B------:R-:W2:Y:S01]  /*0ff0*/  LDC.64 R20, c[0x0][0x8d0] ;  /* 0x00023400ff147b82 */ /* 0x000ea20000000a00 */
[----:B------:R-:W-:Y:S01]  /*1000*/  MOV R6, R16 ;  /* 0x0000001000067202 */ /* 0x000fe20000000f00 */
[----:B------:R-:W-:-:S06]  /*1010*/  IMAD.MOV.U32 R7, RZ, RZ, R17 ;  /* 0x000000ffff077224 */ /* 0x000fcc00078e0011 */
[----:B------:R-:W3:Y:S08]  /*1020*/  LDC R12, c[0x0][0x8d8] ;  /* 0x00023600ff0c7b82 */ /* 0x000ef00000000800 */
[----:B------:R-:W4:Y:S01]  /*1030*/  LDC.64 R24, c[0x0][0x8c8] ;  /* 0x00023200ff187b82 */ /* 0x000f220000000a00 */
[----:B--2---:R-:W-:-:S04]  /*1040*/  ISETP.NE.U32.AND P0, PT, R20, RZ, PT ;  /* 0x000000ff1400720c */ /* 0x004fc80003f05070 */
[----:B------:R-:W-:-:S13]  /*1050*/  ISETP.NE.AND.EX P0, PT, R21, RZ, PT, P0 ;  /* 0x000000ff1500720c */ /* 0x000fda0003f05300 */
[----:B---34-:R-:W-:Y:S05]  /*1060*/  @!P0 BRA `(.L_x_16) ;  /* 0x0000000000288947 */ /* 0x018fea0003800000 */
[----:B------:R-:W2:Y:S02]  /*1070*/  LDC R3, c[0x0][0x8dc] ;  /* 0x00023700ff037b82 */ /* 0x000ea40000000800 */
[----:B--2---:R-:W-:-:S04]  /*1080*/  IADD3 R3, P0, R16, R3, RZ ;  /* 0x0000000310037210 */ /* 0x004fc80007f1e0ff */
[----:B------:R-:W-:-:S05]  /*1090*/  IADD3.X R15, RZ, R17, RZ, P0, !PT ;  /* 0x00000011ff0f7210 */ /* 0x000fca00007fe4ff */
[----:B------:R-:W-:-:S04]  /*10a0*/  IMAD.WIDE.U32 R6, R15, R20, RZ ;  /* 0x000000140f067225 */ /* 0x000fc800078e00ff */
[----:B------:R-:W-:-:S04]  /*10b0*/  IMAD.WIDE.U32 R8, P0, R3, R21, R6 ;  /* 0x0000001503087225 */ /* 0x000fc80007800006 */
[----:B------:R-:W-:Y:S01]  /*10c0*/  IMAD.WIDE.U32 R6, R3, R20, RZ ;  /* 0x0000001403067225 */ /* 0x000fe200078e00ff */
[----:B------:R-:W-:Y:S02]  /*10d0*/  IADD3.X R11, RZ, RZ, RZ, P0, !PT ;  /* 0x000000ffff0b7210 */ /* 0x000fe400007fe4ff */
[----:B------:R-:W-:Y:S02]  /*10e0*/  MOV R10, R9 ;  /* 0x00000009000a7202 */ /* 0x000fe40000000f00 */
[----:B------:R-:W-:-:S05]  /*10f0*/  IADD3 RZ, P0, R7, R8, RZ ;  /* 0x0000000807ff7210 */ /* 0x000fca0007f1e0ff */
[----:B------:R-:W-:-:S08]  /*1100*/  IMAD.WIDE.U32.X R6, R15, R21, R10, P0 ;  /* 0x000000150f067225 */ /* 0x000fd000000e040a */
.L_x_16:
[----:B------:R-:W2:Y:S01]  /*1110*/  LDC.64 R28, c[0x0][0x8e8] ;  /* 0x00023a00ff1c7b82 */ /* 0x000ea20000000a00 */
[--C-:B------:R-:W-:Y:S01]  /*1120*/  SHF.R.U64 R30, R6, R12, R7.reuse ;  /* 0x0000000c061e7219 */ /* 0x100fe20000001207 */
[----:B------:R-:W-:Y:S01]  /*1130*/  IMAD R13, R13, R14, R4 ;  /* 0x0000000e0d0d7224 */ /* 0x000fe200078e0204 */
[----:B------:R-:W-:Y:S02]  /*1140*/  SHF.R.U32.HI R3, RZ, R12, R7 ;  /* 0x0000000cff037219 */ /* 0x000fe40000011607 */
[----:B------:R-:W-:Y:S02]  /*1150*/  IADD3 R5, P0, RZ, -R30, RZ ;  /* 0x8000001eff057210 */ /* 0x000fe40007f1e0ff */
[----:B------:R-:W-:Y:S01]  /*1160*/  MOV R27, 0x1 ;  /* 0x00000001001b7802 */ /* 0x000fe20000000f00 */
[----:B------:R-:W3:Y:S01]  /*1170*/  LDC R10, c[0x0][0x8c0] ;  /* 0x00023000ff0a7b82 */ /* 0x000ee20000000800 */
[----:B------:R-:W-:Y:S01]  /*1180*/  IADD3.X R3, RZ, ~R3, RZ, P0, !PT ;  /* 0x80000003ff037210 */ /* 0x000fe200007fe4ff */
[----:B------:R-:W-:-:S04]  /*1190*/  IMAD.WIDE.U32 R6, R5, R24, R16 ;  /* 0x0000001805067225 */ /* 0x000fc800078e0010 */
[----:B------:R-:W-:Y:S02]  /*11a0*/  IMAD R8, R3, R24, RZ ;  /* 0x0000001803087224 */ /* 0x000fe400078e02ff */
[----:B------:R-:W4:Y:S01]  /*11b0*/  LDC R20, c[0x0][0x8b0] ;  /* 0x00022c00ff147b82 */ /* 0x000f220000000800 */
[----:B------:R-:W-:Y:S02]  /*11c0*/  IMAD.MOV.U32 R3, RZ, RZ, -0x1 ;  /* 0xffffffffff037424 */ /* 0x000fe400078e00ff */
[----:B------:R-:W-:-:S05]  /*11d0*/  IMAD R5, R5, R25, R8 ;  /* 0x0000001905057224 */ /* 0x000fca00078e0208 */
[----:B------:R-:W5:Y:S01]  /*11e0*/  LDC R26, c[0x0][0x900] ;  /* 0x00024000ff1a7b82 */ /* 0x000f620000000800 */
[----:B--2---:R-:W-:Y:S02]  /*11f0*/  ISETP.NE.U32.AND P0, PT, R28, RZ, PT ;  /* 0x000000ff1c00720c */ /* 0x004fe40003f05070 */
[----:B------:R-:W-:Y:S02]  /*1200*/  IADD3 R5, R7, R5, RZ ;  /* 0x0000000507057210 */ /* 0x000fe40007ffe0ff */
[----:B------:R-:W-:-:S03]  /*1210*/  ISETP.NE.AND.EX P0, PT, R29, RZ, PT, P0 ;  /* 0x000000ff1d00720c */ /* 0x000fc60003f05300 */
[----:B------:R-:W2:Y:S01]  /*1220*/  LDC R24, c[0x0][0x8a8] ;  /* 0x00022a00ff187b82 */ /* 0x000ea20000000800 */
[-CC-:B---3--:R-:W-:Y:S02]  /*1230*/  SHF.R.U64 R12, R6, R10.reuse, R5.reuse ;  /* 0x0000000a060c7219 */ /* 0x188fe40000001205 */
[----:B------:R-:W-:-:S05]  /*1240*/  SHF.R.U32.HI R5, RZ, R10, R5 ;  /* 0x0000000aff057219 */ /* 0x000fca0000011605 */
[----:B------:R-:W3:Y:S01]  /*1250*/  LDC R15, c[0x0][0x8f0] ;  /* 0x00023c00ff0f7b82 */ /* 0x000ee20000000800 */
[-CC-:B----4-:R-:W-:Y:S02]  /*1260*/  SHF.R.U64 R25, R12, R20.reuse, R5.reuse ;  /* 0x000000140c197219 */ /* 0x190fe40000001205 */
[----:B------:R-:W-:-:S05]  /*1270*/  SHF.R.U32.HI R5, RZ, R20, R5 ;  /* 0x00000014ff057219 */ /* 0x000fca0000011605 */
[----:B------:R-:W4:Y:S01]  /*1280*/  LDC R19, c[0x0][0x8e0] ;  /* 0x00023800ff137b82 */ /* 0x000f220000000800 */
[-C--:B-----5:R-:W-:Y:S02]  /*1290*/  SHF.L.U32 R3, R3, R26.reuse, RZ ;  /* 0x0000001a03037219 */ /* 0x0a0fe400000006ff */
[-CC-:B------:R-:W-:Y:S02]  /*12a0*/  SHF.R.U64 R14, R25, R26.reuse, R5.reuse ;  /* 0x0000001a190e7219 */ /* 0x180fe40000001205 */
[----:B------:R-:W-:Y:S02]  /*12b0*/  SHF.R.U32.HI R5, RZ, R26, R5 ;  /* 0x0000001aff057219 */ /* 0x000fe40000011605 */
[----:B------:R-:W-:Y:S01]  /*12c0*/  LOP3.LUT R10, RZ, R3, RZ, 0x33, !PT ;  /* 0x00000003ff0a7212 */ /* 0x000fe200078e33ff */
[----:B------:R-:W1:Y:S01]  /*12d0*/  LDC R21, c[0x0][0x8b8] ;  /* 0x00022e00ff157b82 */ /* 0x000e620000000800 */
[----:B------:R-:W-:Y:S01]  /*12e0*/  MOV R4, R14 ;  /* 0x0000000e00047202 */ /* 0x000fe20000000f00 */
[----:B------:R-:W-:Y:S06]  /*12f0*/  @!P0 BRA `(.L_x_17) ;  /* 0x0000000000288947 */ /* 0x000fec0003800000 */
[----:B------:R-:W5:Y:S02]  /*1300*/  LDC R3, c[0x0][0x8f4] ;  /* 0x00023d00ff037b82 */ /* 0x000f640000000800 */
[----:B-----5:R-:W-:-:S04]  /*1310*/  IADD3 R3, P0, R14, R3, RZ ;  /* 0x000000030e037210 */ /* 0x020fc80007f1e0ff */
        /* <DEDUP_REMOVED lines=8> */
.L_x_17:
[----:B---3--:R-:W-:Y:S01]  /*13a0*/  SHF.R.U64 R4, R4, R15, R5 ;  /* 0x0000000f04047219 */ /* 0x008fe20000001205 */
[----:B--2---:R-:W-:Y:S01]  /*13b0*/  VIADD R5, R24, 0xffffffff ;  /* 0xffffffff18057836 */ /* 0x004fe20000000000 */
[----:B------:R-:W-:Y:S02]  /*13c0*/  SHF.L.U32 R3, R27, R26, RZ ;  /* 0x0000001a1b037219 */ /* 0x000fe400000006ff */
[----:B------:R-:W-:Y:S02]  /*13d0*/  LOP3.LUT R10, R25, R10, RZ, 0xc0, !PT ;  /* 0x0000000a190a7212 */ /* 0x000fe400078ec0ff */
[----:B------:R-:W-:Y:S02]  /*13e0*/  IADD3 R6, -R4, RZ, RZ ;  /* 0x000000ff04067210 */ /* 0x000fe40007ffe1ff */
[----:B------:R-:W-:Y:S01]  /*13f0*/  SEL R0, R0, R13, !P2 ;  /* 0x0000000d00007207 */ /* 0x000fe20005000000 */
[----:B------:R-:W-:Y:S01]  /*1400*/  IMAD R7, R3, R4, R10 ;  /* 0x0000000403077224 */ /* 0x000fe200078e020a */
[----:B------:R-:W-:Y:S01]  /*1410*/  LOP3.LUT R5, R12, R5, RZ, 0xc0, !PT ;  /* 0x000000050c057212 */ /* 0x000fe200078ec0ff */
[----:B----4-:R-:W-:Y:S01]  /*1420*/  IMAD R3, R6, R19, R14 ;  /* 0x0000001306037224 */ /* 0x010fe200078e020e */
[----:B------:R-:W-:Y:S01]  /*1430*/  R2UR UR43, R30 ;  /* 0x000000001e2b72ca */ /* 0x000fe200000e0000 */
[----:B-1----:R-:W-:Y:S01]  /*1440*/  IMAD R0, R7, R21, R0 ;  /* 0x0000001507007224 */ /* 0x002fe200078e0200 */
[----:B------:R-:W-:Y:S01]  /*1450*/  MOV R4, 0x1 ;  /* 0x0000000100047802 */ /* 0x000fe20000000f00 */
[----:B------:R-:W-:-:S05]  /*1460*/  IMAD R3, R3, R24, R5 ;  /* 0x0000001803037224 */ /* 0x000fca00078e0205 */
[----:B------:R-:W-:Y:S02]  /*1470*/  SEL R158, R3, R0, !P2 ;  /* 0x00000000039e7207 */ /* 0x000fe40005000000 */
[----:B------:R-:W-:Y:S02]  /*1480*/  SEL R19, R0, R3, !P2 ;  /* 0x0000000300137207 */ /* 0x000fe40005000000 */
[----:B------:R-:W-:-:S07]  /*1490*/  PRMT R3, R4, 0x7610, R3 ;  /* 0x0000761004037816 */ /* 0x000fce0000000003 */
.L_x_15:
[----:B------:R-:W-:-:S08]  /*14a0*/  NOP ;  /* 0x0000000000007918 */ /* 0x000fd00000000000 */
[----:B------:R-:W2:Y:S02]  /*14b0*/  USETMAXREG.TRY_ALLOC.CTAPOOL UP0, 0xe8 ;  /* 0x000000e8000079c8 */ /* 0x000ea40008000600 */
[----:B--2---:R-:W-:-:S13]  /*14c0*/  PLOP3.LUT P0, PT, PT, PT, UP0, 0x80, 0x0 ;  /* 0x000000000000781c */ /* 0x004fda0003f0f008 */
[----:B------:R-:W-:Y:S05]  /*14d0*/  @!P0 BRA `(.L_x_15) ;  /* 0xfffffffc00f08947 */ /* 0x000fea000383ffff */
[----:B------:R-:W-:Y:S02]  /*14e0*/  ULDC.64 UR4, c[0x0][0x590] ;  /* 0x0001640000047ab9 */ /* 0x000fe40000000a00 */
[----:B------:R-:W-:Y:S02]  /*14f0*/  MOV R174, UR4 ;  /* 0x0000000400ae7c02 */ /* 0x000fe40008000f00 */
[----:B------:R-:W-:Y:S02]  /*1500*/  MOV R175, UR5 ;  /* 0x0000000500af7c02 */ /* 0x000fe40008000f00 */
[----:B------:R-:W-:-:S04]  /*1510*/  ISETP.NE.U32.AND P1, PT, R174, RZ, PT ;  /* 0x000000ffae00720c */ /* 0x000fc80003f25070 */
[----:B------:R-:W-:-:S13]  /*1520*/  ISETP.NE.AND.EX P0, PT, R175, RZ, PT, P1 ;  /* 0x000000ffaf00720c */ /* 0x000fda0003f05310 */
[----:B------:R-:W-:Y:S05]  /*1530*/  @P0 BRA `(.L_x_18) ;  /* 0x00000000002c0947 */ /* 0x000fea0003800000 */
[----:B------:R-:W-:Y:S02]  /*1540*/  ULDC.64 UR4, c[0x0][0x588] ;  /* 0x0001620000047ab9 */ /* 0x000fe40000000a00 */
[----:B------:R-:W-:-:S04]  /*1550*/  ISETP.NE.U32.AND P0, PT, RZ, UR4, PT ;  /* 0x00000004ff007c0c */ /* 0x000fc8000bf05070 */
[----:B------:R-:W-:-:S13]  /*1560*/  ISETP.NE.AND.EX P0, PT, RZ, UR5, PT, P0 ;  /* 0x00000005ff007c0c */ /* 0x000fda000bf05300 */
[----:B------:R-:W-:Y:S05]  /*1570*/  @!P0 BRA `(.L_x_19) ;  /* 0x0000000000108947 */ /* 0x000fea0003800000 */
[----:B------:R-:W2:Y:S02]  /*1580*/  LDC.64 R4, c[0x0][0x588] ;  /* 0x00016200ff047b82 */ /* 0x000ea40000000a00 */
[----:B--2---:R2:W5:Y:S01]  /*1590*/  LDG.E R153, desc[UR56][R4.64] ;  /* 0x0000003804997981 */ /* 0x004562000c1e1900 */
[----:B------:R-:W-:Y:S01]  /*15a0*/  MOV R22, 0x1 ;  /* 0x0000000100167802 */ /* 0x000fe20000000f00 */
[----:B------:R-:W-:Y:S06]  /*15b0*/  BRA `(.L_x_18) ;  /* 0x00000000000c7947 */ /* 0x000fec0003800000 */
.L_x_19:
[----:B------:R-:W-:Y:S01]  /*15c0*/  ULDC UR4, c[0x0][0x580] ;  /* 0x0001600000047ab9 */ /* 0x000fe20000000800 */
[----:B------:R-:W-:Y:S01]  /*15d0*/  IMAD.MOV.U32 R22, RZ, RZ, 0x1 ;  /* 0x00000001ff167424 */ /* 0x000fe200078e00ff */
[----:B------:R-:W-:-:S07]  /*15e0*/  MOV R153, UR4 ;  /* 0x0000000400997c02 */ /* 0x000fce0008000f00 */
.L_x_18:
[----:B------:R-:W-:Y:S02]  /*15f0*/  ULDC.64 UR4, c[0x0][0x5b0] ;  /* 0x00016c0000047ab9 */ /* 0x000fe40000000a00 */
[----:B------:R-:W-:-:S04]  /*1600*/  ISETP.NE.U32.AND P0, PT, RZ, UR4, PT ;  /* 0x00000004ff007c0c */ /* 0x000fc8000bf05070 */
[----:B------:R-:W-:-:S13]  /*1610*/  ISETP.NE.AND.EX P0, PT, RZ, UR5, PT, P0 ;  /* 0x00000005ff007c0c */ /* 0x000fda000bf05300 */
[----:B------:R-:W-:Y:S05]  /*1620*/  @P0 BRA `(.L_x_20) ;  /* 0x0000000000240947 */ /* 0x000fea0003800000 */
[----:B------:R-:W-:Y:S02]  /*1630*/  ULDC.64 UR4, c[0x0][0x5a8] ;  /* 0x00016a0000047ab9 */ /* 0x000fe40000000a00 */
[----:B------:R-:W-:-:S04]  /*1640*/  ISETP.NE.U32.AND P0, PT, RZ, UR4, PT ;  /* 0x00000004ff007c0c */ /* 0x000fc8000bf05070 */
[----:B------:R-:W-:-:S13]  /*1650*/  ISETP.NE.AND.EX P0, PT, RZ, UR5, PT, P0 ;  /* 0x00000005ff007c0c */ /* 0x000fda000bf05300 */
[----:B------:R-:W-:Y:S05]  /*1660*/  @!P0 BRA `(.L_x_21) ;  /* 0x00000000000c8947 */ /* 0x000fea0003800000 */
[----:B------:R-:W3:Y:S02]  /*1670*/  LDC.64 R154, c[0x0][0x5a8] ;  /* 0x00016a00ff9a7b82 */ /* 0x000ee40000000a00 */
[----:B---3--:R3:W5:Y:S01]  /*1680*/  LDG.E R154, desc[UR56][R154.64] ;  /* 0x000000389a9a7981 */ /* 0x008762000c1e1900 */
[----:B------:R-:W-:Y:S05]  /*1690*/  BRA `(.L_x_20) ;  /* 0x0000000000087947 */ /* 0x000fea0003800000 */
.L_x_21:
[----:B------:R-:W-:Y:S02]  /*16a0*/  ULDC UR4, c[0x0][0x5a0] ;  /* 0x0001680000047ab9 */ /* 0x000fe40000000800 */
[----:B------:R-:W-:-:S07]  /*16b0*/  MOV R154, UR4 ;  /* 0x00000004009a7c02 */ /* 0x000fce0008000f00 */
.L_x_20:
[----:B------:R-:W-:Y:S01]  /*16c0*/  LOP3.LUT P2, RZ, R3, 0xff, RZ, 0xc0, !PT ;  /* 0x000000ff03ff7812 */ /* 0x000fe2000784c0ff */
[----:B------:R-:W-:Y:S01]  /*16d0*/  UMOV UR58, URZ ;  /* 0x0000003f003a7c82 */ /* 0x000fe20008000000 */
[----:B------:R-:W-:-:S11]  /*16e0*/  PLOP3.LUT P0, PT, PT, PT, PT, 0x80, 0x0 ;  /* 0x000000000000781c */ /* 0x000fd60003f0f070 */
[----:B------:R-:W-:Y:S05]  /*16f0*/  @!P2 BRA `(.L_x_22) ;  /* 0x0000011c0078a947 */ /* 0x000fea0003800000 */
[----:B------:R-:W4:Y:S01]  /*1700*/  LDC R0, c[0x0][0x28c] ;  /* 0x0000a300ff007b82 */ /* 0x000f220000000800 */
[----:B------:R-:W-:Y:S01]  /*1710*/  LOP3.LUT P0, RZ, R18, 0x4, RZ, 0xc0, !PT ;  /* 0x0000000412ff7812 */ /* 0x000fe2000780c0ff */
[----:B------:R-:W-:Y:S01]  /*1720*/  ULOP3.LUT UR44, UR45, 0x1, URZ, 0xfc, !UPT ;  /* 0x000000012d2c7892 */ /* 0x000fe2000f8efc3f */
[----:B------:R-:W-:Y:S01]  /*1730*/  MOV R156, 0x10 ;  /* 0x00000010009c7802 */ /* 0x000fe20000000f00 */
[----:B------:R-:W-:Y:S01]  /*1740*/  ULOP3.LUT UR49, UR39, 0x1, URZ, 0xfc, !UPT ;  /* 0x0000000127317892 */ /* 0x000fe2000f8efc3f */
[----:B---3--:R-:W-:Y:S01]  /*1750*/  MOV R155, RZ ;  /* 0x000000ff009b7202 */ /* 0x008fe20000000f00 */
[----:B------:R-:W-:Y:S01]  /*1760*/  ULDC.64 UR60, c[0x0][0x198] ;  /* 0x00006600003c7ab9 */ /* 0x000fe20000000a00 */
[----:B------:R-:W-:Y:S01]  /*1770*/  SEL R156, R156, 0xfffffff0, !P0 ;  /* 0xfffffff09c9c7807 */ /* 0x000fe20004000000 */
[----:B------:R-:W-:Y:S01]  /*1780*/  UMOV UR36, URZ ;  /* 0x0000003f00247c82 */ /* 0x000fe20008000000 */
[----:B------:R-:W-:Y:S01]  /*1790*/  UMOV UR59, URZ ;  /* 0x0000003f003b7c82 */ /* 0x000fe20008000000 */
[----:B------:R-:W-:Y:S01]  /*17a0*/  UMOV UR58, URZ ;  /* 0x0000003f003a7c82 */ /* 0x000fe20008000000 */
[----:B----4-:R-:W-:-:S04]  /*17b0*/  IADD3 R0, R0, 0x3f, RZ ;  /* 0x0000003f00007810 */ /* 0x010fc80007ffe0ff */
[----:B------:R-:W-:-:S04]  /*17c0*/  SHF.R.S32.HI R3, RZ, 0x1f, R0 ;  /* 0x0000001fff037819 */ /* 0x000fc80000011400 */
[----:B------:R-:W-:-:S04]  /*17d0*/  LEA.HI R3, R3, R0, RZ, 0x6 ;  /* 0x0000000003037211 */ /* 0x000fc800078f30ff */
[----:B------:R-:W-:-:S07]  /*17e0*/  SHF.R.S32.HI R157, RZ, 0x6, R3 ;  /* 0x00000006ff9d7819 */ /* 0x000fce0000011403 */
.L_x_133:
[----:B------:R-:W-:Y:S01]  /*17f0*/  LOP3.LUT R0, R18, 0x80, RZ, 0xc0, !PT ;  /* 0x0000008012007812 */ /* 0x000fe200078ec0ff */
[----:B------:R-:W3:Y:S01]  /*1800*/  S2UR UR50, SR_CgaCtaId ;  /* 0x00000000003279c3 */ /* 0x000ee20000008800 */
[----:B------:R-:W-:Y:S02]  /*1810*/  UMOV UR51, 0x400 ;  /* 0x0000040000337882 */ /* 0x000fe40000000000 */
[----:B------:R-:W-:-:S06]  /*1820*/  SHF.R.U32.HI R0, RZ, 0x7, R0 ;  /* 0x00000007ff007819 */ /* 0x000fcc0000011600 */
[----:B------:R-:W4:Y:S01]  /*1830*/  SHFL.IDX PT, R0, R0, RZ, 0x1f ;  /* 0x00001fff00007589 */ /* 0x000f2200000e0000 */
[----:B---3--:R-:W-:Y:S01]  /*1840*/  ULEA UR51, UR50, UR51, 0x18 ;  /* 0x0000003332337291 */ /* 0x008fe2000f8ec03f */
[----:B----4-:R-:W-:-:S13]  /*1850*/  R2UR UR4, R0 ;  /* 0x00000000000472ca */ /* 0x010fda00000e0000 */
[----:B------:R-:W-:-:S04]  /*1860*/  ULEA.HI UR5, UR4, UR4, URZ, 0x1 ;  /* 0x0000000404057291 */ /* 0x000fc8000f8f083f */
[----:B------:R-:W-:-:S04]  /*1870*/  ULOP3.LUT UR5, UR5, 0x7fffe, URZ, 0xc0, !UPT ;  /* 0x0007fffe05057892 */ /* 0x000fc8000f8ec03f */
[----:B------:R-:W-:-:S03]  /*1880*/  UIADD3 UR5, UR4, -UR5, URZ ;  /* 0x8000000504057290 */ /* 0x000fc6000fffe03f */
[----:B------:R-:W-:Y:S01]  /*1890*/  ULDC UR4, c[0x0][0x28c] ;  /* 0x0000a30000047ab9 */ /* 0x000fe20000000800 */
[----:B------:R-:W-:Y:S01]  /*18a0*/  ULEA UR5, UR5, UR51, 0xd ;  /* 0x0000003305057291 */ /* 0x000fe2000f8e683f */
[----:B------:R-:W-:-:S03]  /*18b0*/  ISETP.LT.AND P0, PT, RZ, UR4, PT ;  /* 0x00000004ff007c0c */ /* 0x000fc6000bf01270 */
[----:B------:R-:W-:-:S04]  /*18c0*/  UIADD3 UR5, UR5, 0x8400, URZ ;  /* 0x0000840005057890 */ /* 0x000fc8000fffe03f */
[----:B------:R-:W-:-:S04]  /*18d0*/  USHF.R.U32.HI UR5, URZ, 0x4, UR5 ;  /* 0x000000043f057899 */ /* 0x000fc80008011605 */
[----:B------:R-:W-:-:S04]  /*18e0*/  ULOP3.LUT UR5, UR5, 0x3fff, URZ, 0xc0, !UPT ;  /* 0x00003fff05057892 */ /* 0x000fc8000f8ec03f */
[----:B------:R-:W-:Y:S01]  /*18f0*/  ULOP3.LUT UR40, UR5, 0x10000, URZ, 0xfc, !UPT ;  /* 0x0001000005287892 */ /* 0x000fe2000f8efc3f */
[----:B-1----:R-:W-:Y:S11]  /*1900*/  @P0 BRA `(.L_x_23) ;  /* 0x0000000000400947 */ /* 0x002ff60003800000 */
[----:B------:R-:W-:Y:S01]  /*1910*/  MOV R0, 0x0 ;  /* 0x0000000000007802 */ /* 0x000fe20000000f00 */
[----:B------:R-:W-:Y:S01]  /*1920*/  ULDC.64 UR4, c[0x4][0x70] ;  /* 0x01001c0000047ab9 */ /* 0x000fe20000000a00 */
[----:B------:R-:W-:Y:S01]  /*1930*/  ULDC.64 UR6, c[0x4][0x8] ;  /* 0x0100020000067ab9 */ /* 0x000fe20000000a00 */
[----:B--2---:R-:W-:Y:S01]  /*1940*/  IMAD.U32 R4, RZ, RZ, UR4 ;  /* 0x00000004ff047e24 */ /* 0x004fe2000f8e00ff */
[----:B------:R2:W3:Y:S01]  /*1950*/  LDC.64 R14, c[0x4][R0] ;  /* 0x01000000000e7b82 */ /* 0x0004e20000000a00 */
[----:B------:R-:W-:Y:S01]  /*1960*/  MOV R5, UR5 ;  /* 0x0000000500057c02 */ /* 0x000fe20008000f00 */
[----:B------:R-:W-:Y:S01]  /*1970*/  ULDC.64 UR4, c[0x4][0x78] ;  /* 0x01001e0000047ab9 */ /* 0x000fe20000000a00 */
[----:B------:R-:W-:Y:S01]  /*1980*/  MOV R10, UR6 ;  /* 0x00000006000a7c02 */ /* 0x000fe20008000f00 */
[----:B------:R-:W-:Y:S01]  /*1990*/  IMAD.MOV.U32 R8, RZ, RZ, 0x1e1 ;  /* 0x000001e1ff087424 */ /* 0x000fe200078e00ff */
[----:B------:R-:W-:Y:S02]  /*19a0*/  MOV R6, UR4 ;  /* 0x0000000400067c02 */ /* 0x000fe40008000f00 */
[----:B------:R-:W-:-:S02]  /*19b0*/  MOV R7, UR5 ;  /* 0x0000000500077c02 */ /* 0x000fc40008000f00 */
[----:B------:R-:W-:Y:S02]  /*19c0*/  MOV R11, UR7 ;  /* 0x00000007000b7c02 */ /* 0x000fe40008000f00 */
[----:B------:R-:W-:Y:S02]  /*19d0*/  MOV R12, 0x1 ;  /* 0x00000001000c7802 */ /* 0x000fe40000000f00 */
[----:B--2---:R-:W-:-:S07]  /*19e0*/  MOV R13, RZ ;  /* 0x000000ff000d7202 */ /* 0x004fce0000000f00 */
[----:B------:R-:W-:-:S07]  /*19f0*/  LEPC R20, `(.L_x_23) ;  /* 0x000000001014794e */ /* 0x000fce0000000000 */
[----:B-1-3-5:R-:W-:Y:S05]  /*1a00*/  CALL.ABS.NOINC R14 ;  /* 0x000000000e007343 */ /* 0x02afea0003c00000 */
.L_x_23:
[----:B------:R-:W-:-:S04]  /*1a10*/  MOV R0, UR44 ;  /* 0x0000002c00007c02 */ /* 0x000fc80008000f00 */
[----:B------:R-:W-:-:S13]  /*1a20*/  ISETP.NE.AND P0, PT, R0, 0x3, PT ;  /* 0x000000030000780c */ /* 0x000fda0003f05270 */
[----:B------:R-:W-:Y:S05]  /*1a30*/  @!P0 BRA `(.L_x_24) ;  /* 0x0000000000048947 */ /* 0x000fea0003800000 */
[----:B-1----:R-:W-:Y:S01]  /*1a40*/  BPT.TRAP 0x1 ;  /* 0x000000040000795c */ /* 0x002fe20000300000 */
.L_x_24:
[----:B--2---:R-:W-:Y:S02]  /*1a50*/  MOV R4, UR59 ;  /* 0x0000003b00047c02 */ /* 0x004fe40008000f00 */
[----:B------:R-:W-:Y:S02]  /*1a60*/  SHF.L.U32 R3, R155, 0x1f, RZ ;  /* 0x0000001f9b037819 */ /* 0x000fe400000006ff */
[----:B------:R-:W-:-:S04]  /*1a70*/  LEA R4, R4, UR51, 0x3 ;  /* 0x0000003304047c11 */ /* 0x000fc8000f8e18ff */
[----:B------:R2:W3:Y:S01]  /*1a80*/  SYNCS.PHASECHK.TRANS64.TRYWAIT P1, [R4+URZ], R3 ;  /* 0x00000003040075a7 */ /* 0x0004e2000802017f */
[----:B------:R-:W-:Y:S05]  /*1a90*/  @!P0 BRA `(.L_x_25) ;  /* 0x0000000000048947 */ /* 0x000fea0003800000 */
[----:B-1----:R-:W-:Y:S01]  /*1aa0*/  BPT.TRAP 0x1 ;  /* 0x000000040000795c */ /* 0x002fe20000300000 */
.L_x_25:
[----:B------:R-:W-:-:S04]  /*1ab0*/  VIMNMX R0, R157, 0x1, PT ;  /* 0x000000019d007848 */ /* 0x000fc80003fe0100 */
[----:B------:R-:W-:-:S04]  /*1ac0*/  IADD3 R0, R157, -R0, RZ ;  /* 0x800000009d007210 */ /* 0x000fc80007ffe0ff */
[----:B------:R-:W-:Y:S01]  /*1ad0*/  ISETP.GE.AND P2, PT, R0, 0x1, PT ;  /* 0x000000010000780c */ /* 0x000fe20003f46270 */
[----:B---3--:R-:W-:-:S12]  /*1ae0*/  @P1 BRA `(.L_x_26) ;  /* 0x0000000000081947 */ /* 0x008fd80003800000 */
[----:B------:R-:W3:Y:S02]  /*1af0*/  SYNCS.PHASECHK.TRANS64.TRYWAIT P1, [R4+URZ], R3 ;  /* 0x00000003040075a7 */ /* 0x000ee4000802017f */
[----:B---3--:R-:W-:Y:S05]  /*1b00*/  @!P1 BRA `(.L_x_27) ;  /* 0x0000014800a89947 */ /* 0x008fea0003800000 */
.L_x_26:
[----:B------:R-:W-:Y:S05]  /*1b10*/  WARPSYNC.ALL ;  /* 0x0000000000007948 */ /* 0x000fea0003800000 */
[----:B------:R-:W-:Y:S01]  /*1b20*/  UIADD3 UR4, UR51, 0x18400, URZ ;  /* 0x0001840033047890 */ /* 0x000fe2000fffe03f */
[----:B------:R-:W-:Y:S01]  /*1b30*/  WARPGROUP.ARRIVE ;  /* 0x00000000000079c5 */ /* 0x000fe20000000000 */
[----:B------:R-:W-:Y:S02]  /*1b40*/  ULEA UR9, UR59, UR40, 0xa ;  /* 0x000000283b097291 */ /* 0x000fe4000f8e503f */
[----:B------:R-:W-:Y:S01]  /*1b50*/  USHF.R.U32.HI UR4, URZ, 0x4, UR4 ;  /* 0x000000043f047899 */ /* 0x000fe20008011604 */
[----:B------:R-:W-:Y:S01]  /*1b60*/  UMOV UR5, 0x40000040 ;  /* 0x4000004000057882 */ /* 0x000fe20000000000 */
[----:B------:R-:W-:-:S02]  /*1b70*/  UMOV UR7, 0x40000040 ;  /* 0x4000004000077882 */ /* 0x000fc40000000000 */
[----:B------:R-:W-:-:S04]  /*1b80*/  ULOP3.LUT UR4, UR4, 0x3fff, URZ, 0xc0, !UPT ;  /* 0x00003fff04047892 */ /* 0x000fc8000f8ec03f */
[----:B------:R-:W-:-:S03]  /*1b90*/  ULOP3.LUT UR8, UR4, 0x10000, URZ, 0xfc, !UPT ;  /* 0x0001000004087892 */ /* 0x000fc6000f8efc3f */
[----:B------:R-:W-:Y:S01]  /*1ba0*/  UMOV UR4, UR9 ;  /* 0x0000000900047c82 */ /* 0x000fe20008000000 */
[----:B------:R-:W-:-:S07]  /*1bb0*/  ULEA UR10, UR59, UR8, 0xb ;  /* 0x000000083b0a7291 */ /* 0x000fce000f8e583f */
[----:B------:R-:W-:Y:S02]  /*1bc0*/  UMOV UR6, UR10 ;  /* 0x0000000a00067c82 */ /* 0x000fe40008000000 */
[----:B------:R-:W-:Y:S01]  /*1bd0*/  HGMMA.64x256x16.F32 R24, gdesc[UR4], RZ, !UPT, gsb0 ;  /* 0x03e00000041879f0 */ /* 0x000fe2000c0008ff */
[----:B------:R-:W-:Y:S02]  /*1be0*/  UIADD3 UR4, UR9, 0x2, URZ ;  /* 0x0000000209047890 */ /* 0x000fe4000fffe03f */
[----:B------:R-:W-:Y:S01]  /*1bf0*/  UIADD3 UR6, UR10, 0x2, URZ ;  /* 0x000000020a067890 */ /* 0x000fe2000fffe03f */
[----:B------:R-:W-:Y:S01]  /*1c00*/  UMOV UR5, 0x40000040 ;  /* 0x4000004000057882 */ /* 0x000fe20000000000 */
[----:B------:R-:W-:Y:S01]  /*1c10*/  UMOV UR7, 0x40000040 ;  /* 0x4000004000077882 */ /* 0x000fe20000000000 */
[----:B------:R-:W-:Y:S02]  /*1c20*/  WARPGROUP.DEPBAR.LE gsb0, 0x0 ;  /* 0x00008000000079c5 */ /* 0x000fe40000010000 */
[----:B------:R-:W-:-:S15]  /*1c30*/  WARPGROUP.ARRIVE ;  /* 0x00000000000079c5 */ /* 0x000fde0000000000 */
[----:B------:R-:W-:-:S05]  /*1c40*/  NOP ;  /* 0x0000000000007918 */ /* 0x000fca0000000000 */
[----:B------:R-:W-:Y:S01]  /*1c50*/  HGMMA.64x256x16.F32 R24, gdesc[UR4], R24, gsb0 ;  /* 0x03e00000041879f0 */ /* 0x000fe20008000818 */
        /* <DEDUP_REMOVED lines=15> */
[----:B------:R-:W-:Y:S03]  /*1d50*/  HGMMA.64x256x16.F32 R24, gdesc[UR4], R24, gsb0 ;  /* 0x03e00000041879f0 */ /* 0x000fe60008000818 */
[----:B------:R-:W-:Y:S02]  /*1d60*/  WARPGROUP.DEPBAR.LE gsb0, 0x0 ;  /* 0x00008000000079c5 */ /* 0x000fe40000010000 */
[----:B------:R-:W-:Y:S05]  /*1d70*/  @!P2 BRA `(.L_x_28) ;  /* 0x00000004001ca947 */ /* 0x000fea0003800000 */
[----:B------:R-:W-:Y:S02]  /*1d80*/  UIADD3 UR4, UR59, 0x1, URZ ;  /* 0x000000013b047890 */ /* 0x000fe4000fffe03f */
[----:B--23--:R-:W-:Y:S02]  /*1d90*/  IMAD.U32 R3, RZ, RZ, UR59 ;  /* 0x0000003bff037e24 */ /* 0x00cfe4000f8e00ff */
[----:B------:R-:W-:-:S04]  /*1da0*/  UISETP.NE.AND UP0, UPT, UR4, 0x4, UPT ;  /* 0x000000040400788c */ /* 0x000fc8000bf05270 */
[----:B------:R-:W-:Y:S02]  /*1db0*/  USEL UR5, URZ, 0x1, UP0 ;  /* 0x000000013f057887 */ /* 0x000fe40008000000 */
[----:B------:R-:W-:-:S04]  /*1dc0*/  USEL UR9, UR4, URZ, UP0 ;  /* 0x0000003f04097287 */ /* 0x000fc80008000000 */
[----:B------:R-:W-:-:S08]  /*1dd0*/  LOP3.LUT R6, R155, UR5, RZ, 0x3c, !PT ;  /* 0x000000059b067c12 */ /* 0x000fd0000f8e3cff */
.L_x_35:
[----:B------:R-:W-:Y:S05]  /*1de0*/  @!P0 BRA `(.L_x_29) ;  /* 0x0000000000048947 */ /* 0x000fea0003800000 */
[----:B-1----:R-:W-:Y:S01]  /*1df0*/  BPT.TRAP 0x1 ;  /* 0x000000040000795c */ /* 0x002fe20000300000 */
.L_x_29:
[----:B------:R-:W-:Y:S01]  /*1e00*/  ULEA UR4, UR9, UR51, 0x3 ;  /* 0x0000003309047291 */ /* 0x000fe2000f8e183f */
[----:B------:R-:W-:-:S08]  /*1e10*/  SHF.L.U32 R4, R6, 0x1f, RZ ;  /* 0x0000001f06047819 */ /* 0x000fd000000006ff */
[----:B------:R2:W3:Y:S01]  /*1e20*/  SYNCS.PHASECHK.TRANS64.TRYWAIT P1, [UR4], R4 ;  /* 0x00000004ff0075a7 */ /* 0x0004e20008020144 */
[----:B------:R-:W-:Y:S05]  /*1e30*/  @!P0 BRA `(.L_x_30) ;  /* 0x0000000000048947 */ /* 0x000fea0003800000 */
[----:B-1----:R-:W-:Y:S01]  /*1e40*/  BPT.TRAP 0x1 ;  /* 0x000000040000795c */ /* 0x002fe20000300000 */
.L_x_30:
[----:B---3--:R-:W-:Y:S05]  /*1e50*/  @P1 BRA `(.L_x_31) ;  /* 0x0000000000081947 */ /* 0x008fea0003800000 */
[----:B------:R-:W3:Y:S02]  /*1e60*/  SYNCS.PHASECHK.TRANS64.TRYWAIT P1, [UR4], R4 ;  /* 0x00000004ff0075a7 */ /* 0x000ee40008020144 */
[----:B---3--:R-:W-:Y:S05]  /*1e70*/  @!P1 BRA `(.L_x_32) ;  /* 0x0000014400e09947 */ /* 0x008fea0003800000 */
.L_x_31:
[----:B------:R-:W-:Y:S01]  /*1e80*/  ULEA UR10, UR9, UR40, 0xa ;  /* 0x00000028090a7291 */ /* 0x000fe2000f8e503f */
[----:B------:R-:W-:Y:S01]  /*1e90*/  WARPGROUP.ARRIVE ;  /* 0x00000000000079c5 */ /* 0x000fe20000000000 */
[----:B------:R-:W-:Y:S01]  /*1ea0*/  ULEA UR11, UR9, UR8, 0xb ;  /* 0x00000008090b7291 */ /* 0x000fe2000f8e583f */
[----:B------:R-:W-:Y:S01]  /*1eb0*/  UMOV UR5, 0x40000040 ;  /* 0x4000004000057882 */ /* 0x000fe20000000000 */
[----:B------:R-:W-:-:S03]  /*1ec0*/  UMOV UR7, 0x40000040 ;  /* 0x4000004000077882 */ /* 0x000fc60000000000 */
[----:B------:R-:W-:Y:S02]  /*1ed0*/  UMOV UR4, UR10 ;  /* 0x0000000a00047c82 */ /* 0x000fe40008000000 */
[----:B------:R-:W-:Y:S02]  /*1ee0*/  UMOV UR6, UR11 ;  /* 0x0000000b00067c82 */ /* 0x000fe40008000000 */
[----:B------:R-:W-:Y:S01]  /*1ef0*/  HGMMA.64x256x16.F32 R24, gdesc[UR4], R24, gsb0 ;  /* 0x03e00000041879f0 */ /* 0x000fe20008000818 */
[----:B------:R-:W-:Y:S02]  /*1f00*/  UIADD3 UR4, UR10, 0x2, URZ ;  /* 0x000000020a047890 */ /* 0x000fe4000fffe03f */
[----:B------:R-:W-:Y:S01]  /*1f10*/  UIADD3 UR6, UR11, 0x2, URZ ;  /* 0x000000020b067890 */ /* 0x000fe2000fffe03f */
[----:B------:R-:W-:Y:S01]  /*1f20*/  UMOV UR5, 0x40000040 ;  /* 0x4000004000057882 */ /* 0x000fe20000000000 */
[----:B------:R-:W-:Y:S01]  /*1f30*/  UMOV UR7, 0x40000040 ;  /* 0x4000004000077882 */ /* 0x000fe20000000000 */
[----:B------:R-:W-:-:S02]  /*1f40*/  WARPGROUP.DEPBAR.LE gsb0, 0x0 ;  /* 0x00008000000079c5 */ /* 0x000fc40000010000 */
        /* <DEDUP_REMOVED lines=21> */
[----:B-1----:R-:W-:Y:S01]  /*20a0*/  BPT.TRAP 0x1 ;  /* 0x000000040000795c */ /* 0x002fe20000300000 */
.L_x_33:
[----:B------:R-:W-:Y:S01]  /*20b0*/  ISETP.NE.AND P1, PT, R23, RZ, PT ;  /* 0x000000ff1700720c */ /* 0x000fe20003f25270 */
[----:B------:R-:W-:-:S12]  /*20c0*/  UISETP.GT.U32.AND UP0, UPT, UR45, 0x1, UPT ;  /* 0x000000012d00788c */ /* 0x000fd8000bf04070 */
[----:B--23--:R-:W-:-:S04]  /*20d0*/  @P1 LEA R4, R3, UR51, 0x3 ;  /* 0x0000003303041c11 */ /* 0x00cfc8000f8e18ff */
[----:B------:R-:W-:-:S04]  /*20e0*/  @P1 IADD3 R5, R4, 0x20, RZ ;  /* 0x0000002004051810 */ /* 0x000fc80007ffe0ff */
[----:B------:R-:W-:-:S04]  /*20f0*/  @P1 PRMT R5, R152, 0x654, R5 ;  /* 0x0000065498051816 */ /* 0x000fc80000000005 */
[----:B------:R2:W-:Y:S01]  /*2100*/  @P1 SYNCS.ARRIVE.TRANS64.RED.A1T0 RZ, [R5+URZ], RZ ;  /* 0x000000ff05ff19a7 */ /* 0x0005e2000810043f */
[----:B------:R-:W-:-:S13]  /*2110*/  PLOP3.LUT P1, PT, PT, PT, UP0, 0x80, 0x0 ;  /* 0x000000000000781c */ /* 0x000fda0003f2f008 */
[----:B--2---:R-:W-:Y:S05]  /*2120*/  @P1 BRA `(.L_x_34) ;  /* 0x0000000000041947 */ /* 0x004fea0003800000 */
[----:B-1----:R-:W-:Y:S01]  /*2130*/  BPT.TRAP 0x1 ;  /* 0x000000040000795c */ /* 0x002fe20000300000 */
.L_x_34:
[----:B------:R-:W-:Y:S01]  /*2140*/  UIADD3 UR9, UR9, 0x1, URZ ;  /* 0x0000000109097890 */ /* 0x000fe2000fffe03f */
[C---:B------:R-:W-:Y:S02]  /*2150*/  ISETP.GT.AND P2, PT, R0.reuse, 0x1, PT ;  /* 0x000000010000780c */ /* 0x040fe40003f44270 */
[----:B------:R-:W-:Y:S01]  /*2160*/  IADD3 R3, R3, 0x1, RZ ;  /* 0x0000000103037810 */ /* 0x000fe20007ffe0ff */
[----:B------:R-:W-:Y:S01]  /*2170*/  UISETP.NE.AND UP0, UPT, UR9, 0x4, UPT ;  /* 0x000000040900788c */ /* 0x000fe2000bf05270 */
[----:B------:R-:W-:Y:S02]  /*2180*/  IADD3 R0, R0, -0x1, RZ ;  /* 0xffffffff00007810 */ /* 0x000fe40007ffe0ff */
[C---:B------:R-:W-:Y:S01]  /*2190*/  ISETP.NE.AND P1, PT, R3.reuse, 0x4, PT ;  /* 0x000000040300780c */ /* 0x040fe20003f25270 */
[----:B------:R-:W-:Y:S02]  /*21a0*/  USEL UR4, URZ, 0x1, UP0 ;  /* 0x000000013f047887 */ /* 0x000fe40008000000 */
[----:B------:R-:W-:Y:S01]  /*21b0*/  USEL UR9, UR9, URZ, UP0 ;  /* 0x0000003f09097287 */ /* 0x000fe20008000000 */
[----:B------:R-:W-:-:S03]  /*21c0*/  SEL R3, R3, RZ, P1 ;  /* 0x000000ff03037207 */ /* 0x000fc60000800000 */
[----:B------:R-:W-:Y:S01]  /*21d0*/  LOP3.LUT R6, R6, UR4, RZ, 0x3c, !PT ;  /* 0x0000000406067c12 */ /* 0x000fe2000f8e3cff */
[----:B------:R-:W-:Y:S07]  /*21e0*/  @P2 BRA `(.L_x_35) ;  /* 0xfffffff800fc2947 */ /* 0x000fee000383ffff */
.L_x_28:
[----:B------:R-:W4:Y:S02]  /*21f0*/  LDC R0, c[0x0][0x28c] ;  /* 0x0000a300ff007b82 */ /* 0x000f240000000800 */
[----:B----4-:R-:W-:-:S13]  /*2200*/  ISETP.GE.AND P1, PT, R0, 0x1, PT ;  /* 0x000000010000780c */ /* 0x010fda0003f26270 */
[----:B------:R-:W-:Y:S05]  /*2210*/  @!P1 BRA `(.L_x_36) ;  /* 0x00000000003c9947 */ /* 0x000fea0003800000 */
[----:B------:R-:W-:Y:S05]  /*2220*/  @!P0 BRA `(.L_x_37) ;  /* 0x0000000000048947 */ /* 0x000fea0003800000 */
[----:B-1----:R-:W-:Y:S01]  /*2230*/  BPT.TRAP 0x1 ;  /* 0x000000040000795c */ /* 0x002fe20000300000 */
.L_x_37:
[----:B------:R-:W-:Y:S01]  /*2240*/  ISETP.NE.AND P0, PT, R23, RZ, PT ;  /* 0x000000ff1700720c */ /* 0x000fe20003f05270 */
[----:B------:R-:W-:Y:S01]  /*2250*/  UISETP.GT.U32.AND UP0, UPT, UR45, 0x1, UPT ;  /* 0x000000012d00788c */ /* 0x000fe2000bf04070 */
[----:B--23--:R-:W-:-:S11]  /*2260*/  MOV R3, UR51 ;  /* 0x0000003300037c02 */ /* 0x00cfd60008000f00 */
[----:B------:R-:W-:-:S04]  /*2270*/  @P0 VIMNMX R0, R157, 0x1, PT ;  /* 0x000000019d000848 */ /* 0x000fc80003fe0100 */
[----:B------:R-:W-:-:S04]  /*2280*/  @P0 IADD3 R0, R157, UR59, -R0 ;  /* 0x0000003b9d000c10 */ /* 0x000fc8000fffe800 */
[----:B------:R-:W-:-:S04]  /*2290*/  @P0 SHF.L.U32 R0, R0, 0x3, RZ ;  /* 0x0000000300000819 */ /* 0x000fc800000006ff */
[----:B------:R-:W-:-:S04]  /*22a0*/  @P0 LOP3.LUT R0, R0, 0x18, RZ, 0xc0, !PT ;  /* 0x0000001800000812 */ /* 0x000fc800078ec0ff */
[----:B------:R-:W-:-:S04]  /*22b0*/  @P0 IADD3 R3, R3, 0x20, R0 ;  /* 0x0000002003030810 */ /* 0x000fc80007ffe000 */
[----:B------:R-:W-:-:S04]  /*22c0*/  @P0 PRMT R3, R152, 0x654, R3 ;  /* 0x0000065498030816 */ /* 0x000fc80000000003 */
[----:B------:R4:W-:Y:S01]  /*22d0*/  @P0 SYNCS.ARRIVE.TRANS64.RED.A1T0 RZ, [R3+URZ], RZ ;  /* 0x000000ff03ff09a7 */ /* 0x0009e2000810043f */
[----:B------:R-:W-:-:S13]  /*22e0*/  PLOP3.LUT P0, PT, PT, PT, UP0, 0x80, 0x0 ;  /* 0x000000000000781c */ /* 0x000fda0003f0f008 */
[----:B----4-:R-:W-:Y:S05]  /*22f0*/  @P0 BRA `(.L_x_36) ;  /* 0x0000000000040947 */ /* 0x010fea0003800000 */
[----:B-1----:R-:W-:Y:S01]  /*2300*/  BPT.TRAP 0x1 ;  /* 0x000000040000795c */ /* 0x002fe20000300000 */
.L_x_36:
[----:B------:R-:W-:Y:S01]  /*2310*/  UIADD3 UR4, UR51, 0x200, URZ ;  /* 0x0000020033047890 */ /* 0x000fe2000fffe03f */
[----:B------:R-:W-:Y:S02]  /*2320*/  R2UR UR42, R19 ;  /* 0x00000000132a72ca */ /* 0x000fe400000e0000 */
[----:B------:R-:W-:Y:S01]  /*2330*/  R2UR UR41, R158 ;  /* 0x000000009e2972ca */ /* 0x000fe200000e0000 */
[----:B------:R-:W-:-:S06]  /*2340*/  ULOP3.LUT UP0, URZ, UR4, 0x1bf, URZ, 0xc0, !UPT ;  /* 0x000001bf043f7892 */ /* 0x000fcc000f80c03f */
[----:B------:R-:W-:-:S04]  /*2350*/  PLOP3.LUT P0, PT, PT, PT, UP0, 0x80, 0x0 ;  /* 0x000000000000781c */ /* 0x000fc80003f0f008 */
[----:B------:R-:W-:Y:S02]  /*2360*/  USHF.L.U32 UR42, UR42, 0x7, URZ ;  /* 0x000000072a2a7899 */ /* 0x000fe4000800063f */
[----:B------:R-:W-:-:S07]  /*2370*/  USHF.L.U32 UR41, UR41, 0x8, URZ ;  /* 0x0000000829297899 */ /* 0x000fce000800063f */
[----:B------:R-:W-:Y:S05]  /*2380*/  @!P0 BRA `(.L_x_38) ;  /* 0x00000000007c8947 */ /* 0x000fea0003800000 */
[----:B------:R-:W-:Y:S01]  /*2390*/  MOV R19, 0x0 ;  /* 0x0000000000137802 */ /* 0x000fe20000000f00 */
[----:B------:R-:W-:Y:S01]  /*23a0*/  ULDC.64 UR4, c[0x4][0x80] ;  /* 0x0100200000047ab9 */ /* 0x000fe20000000a00 */
[----:B------:R-:W-:Y:S01]  /*23b0*/  ULDC.64 UR6, c[0x4][0x10] ;  /* 0x0100040000067ab9 */ /* 0x000fe20000000a00 */
[----:B--23--:R-:W-:Y:S01]  /*23c0*/  IMAD.U32 R4, RZ, RZ, UR4 ;  /* 0x00000004ff047e24 */ /* 0x00cfe2000f8e00ff */
        /* <DEDUP_REMOVED lines=12> */
.L_x_39:
[----:B------:R1:W2:Y:S01]  /*2490*/  LDC.64 R14, c[0x4][R19] ;  /* 0x01000000130e7b82 */ /* 0x0002a20000000a00 */
[----:B------:R-:W-:Y:S01]  /*24a0*/  ULDC.64 UR4, c[0x4][0x80] ;  /* 0x0100200000047ab9 */ /* 0x000fe20000000a00 */
[----:B------:R-:W-:Y:S01]  /*24b0*/  ULDC.64 UR6, c[0x4][0x10] ;  /* 0x0100040000067ab9 */ /* 0x000fe20000000a00 */
[----:B------:R-:W-:Y:S02]  /*24c0*/  MOV R4, UR4 ;  /* 0x0000000400047c02 */ /* 0x000fe40008000f00 */
[----:B------:R-:W-:Y:S01]  /*24d0*/  MOV R5, UR5 ;  /* 0x0000000500057c02 */ /* 0x000fe20008000f00 */
[----:B------:R-:W-:Y:S01]  /*24e0*/  ULDC.64 UR4, c[0x4][0x88] ;  /* 0x0100220000047ab9 */ /* 0x000fe20000000a00 */
[----:B------:R-:W-:Y:S01]  /*24f0*/  MOV R10, UR6 ;  /* 0x00000006000a7c02 */ /* 0x000fe20008000f00 */
[----:B------:R-:W-:Y:S01]  /*2500*/  IMAD.U32 R7, RZ, RZ, UR5 ;  /* 0x00000005ff077e24 */ /* 0x000fe2000f8e00ff */
[----:B------:R-:W-:Y:S02]  /*2510*/  MOV R6, UR4 ;  /* 0x0000000400067c02 */ /* 0x000fe40008000f00 */
[----:B------:R-:W-:-:S02]  /*2520*/  MOV R11, UR7 ;  /* 0x00000007000b7c02 */ /* 0x000fc40008000f00 */
[----:B------:R-:W-:Y:S02]  /*2530*/  MOV R8, 0x70 ;  /* 0x0000007000087802 */ /* 0x000fe40000000f00 */
[----:B------:R-:W-:Y:S02]  /*2540*/  MOV R12, 0x1 ;  /* 0x00000001000c7802 */ /* 0x000fe40000000f00 */
[----:B-1----:R-:W-:-:S07]  /*2550*/  MOV R13, RZ ;  /* 0x000000ff000d7202 */ /* 0x002fce0000000f00 */
[----:B------:R-:W-:-:S07]  /*2560*/  LEPC R20, `(.L_x_38) ;  /* 0x000000001014794e */ /* 0x000fce0000000000 */
[----:B--2---:R-:W-:Y:S05]  /*2570*/  CALL.ABS.NOINC R14 ;  /* 0x000000000e007343 */ /* 0x004fea0003c00000 */
.L_x_38:
[----:B------:R-:W-:Y:S02]  /*2580*/  ULDC.64 UR4, c[0x0][0x590] ;  /* 0x0001640000047ab9 */ /* 0x000fe40000000a00 */
[----:B------:R-:W-:Y:S01]  /*2590*/  IMAD.U32 R174, RZ, RZ, UR4 ;  /* 0x00000004ffae7e24 */ /* 0x000fe2000f8e00ff */
[----:B------:R-:W-:-:S04]  /*25a0*/  MOV R175, UR5 ;  /* 0x0000000500af7c02 */ /* 0x000fc80008000f00 */
[----:B------:R-:W-:-:S04]  /*25b0*/  ISETP.NE.U32.AND P3, PT, R174, RZ, PT ;  /* 0x000000ffae00720c */ /* 0x000fc80003f65070 */
[----:B------:R-:W-:-:S13]  /*25c0*/  ISETP.NE.AND.EX P3, PT, R175, RZ, PT, P3 ;  /* 0x000000ffaf00720c */ /* 0x000fda0003f65330 */
[----:B------:R-:W-:Y:S05]  /*25d0*/  @!P3 BRA `(.L_x_40) ;  /* 0x000000000034b947 */ /* 0x000fea0003800000 */
[----:B------:R-:W-:Y:S02]  /*25e0*/  ULDC.64 UR4, c[0x0][0x588] ;  /* 0x0001620000047ab9 */ /* 0x000fe40000000a00 */
[----:B------:R-:W-:-:S04]  /*25f0*/  ISETP.NE.U32.AND P0, PT, RZ, UR4, PT ;  /* 0x00000004ff007c0c */ /* 0x000fc8000bf05070 */
[----:B------:R-:W-:-:S13]  /*2600*/  ISETP.NE.AND.EX P0, PT, RZ, UR5, PT, P0 ;  /* 0x00000005ff007c0c */ /* 0x000fda000bf05300 */
[----:B------:R-:W-:Y:S05]  /*2610*/  @!P0 BRA `(.L_x_41) ;  /* 0x0000000000188947 */ /* 0x000fea0003800000 */
[----:B--23--:R-:W2:Y:S01]  /*2620*/  LDC.64 R4, c[0x0][0x588] ;  /* 0x00016200ff047b82 */ /* 0x00cea20000000a00 */
[----:B------:R-:W-:-:S04]  /*2630*/  IMAD R3, R174, UR43, RZ ;  /* 0x0000002bae037c24 */ /* 0x000fc8000f8e02ff */
[----:B--2---:R-:W-:-:S05]  /*2640*/  IMAD.WIDE R4, R3, 0x4, R4 ;  /* 0x0000000403047825 */ /* 0x004fca00078e0204 */
[----:B-----5:R4:W5:Y:S01]  /*2650*/  LDG.E R153, desc[UR56][R4.64] ;  /* 0x0000003804997981 */ /* 0x020962000c1e1900 */
[----:B------:R-:W-:Y:S01]  /*2660*/  MOV R22, 0x1 ;  /* 0x0000000100167802 */ /* 0x000fe20000000f00 */
[----:B------:R-:W-:Y:S06]  /*2670*/  BRA `(.L_x_40) ;  /* 0x00000000000c7947 */ /* 0x000fec0003800000 */
.L_x_41:
[----:B------:R-:W-:Y:S01]  /*2680*/  ULDC UR4, c[0x0][0x580] ;  /* 0x0001600000047ab9 */ /* 0x000fe20000000800 */
[----:B------:R-:W-:Y:S02]  /*2690*/  MOV R22, 0x1 ;  /* 0x0000000100167802 */ /* 0x000fe40000000f00 */
[----:B-----5:R-:W-:-:S07]  /*26a0*/  MOV R153, UR4 ;  /* 0x0000000400997c02 */ /* 0x020fce0008000f00 */
.L_x_40:
[----:B------:R-:W1:Y:S02]  /*26b0*/  LDC.64 R6, c[0x0][0x5b0] ;  /* 0x00016c00ff067b82 */ /* 0x000e640000000a00 */
[----:B-1----:R-:W-:-:S04]  /*26c0*/  ISETP.NE.U32.AND P0, PT, R6, RZ, PT ;  /* 0x000000ff0600720c */ /* 0x002fc80003f05070 */
[----:B------:R-:W-:-:S13]  /*26d0*/  ISETP.NE.AND.EX P0, PT, R7, RZ, PT, P0 ;  /* 0x000000ff0700720c */ /* 0x000fda0003f05300 */
[----:B------:R-:W-:Y:S05]  /*26e0*/  @!P0 BRA `(.L_x_42) ;  /* 0x00000000002c8947 */ /* 0x000fea0003800000 */
[----:B------:R-:W-:Y:S02]  /*26f0*/  ULDC.64 UR4, c[0x0][0x5a8] ;  /* 0x00016a0000047ab9 */ /* 0x000fe40000000a00 */
[----:B------:R-:W-:-:S04]  /*2700*/  ISETP.NE.U32.AND P0, PT, RZ, UR4, PT ;  /* 0x00000004ff007c0c */ /* 0x000fc8000bf05070 */
[----:B------:R-:W-:-:S13]  /*2710*/  ISETP.NE.AND.EX P0, PT, RZ, UR5, PT, P0 ;  /* 0x00000005ff007c0c */ /* 0x000fda000bf05300 */
[----:B------:R-:W-:Y:S05]  /*2720*/  @!P0 BRA `(.L_x_43) ;  /* 0x0000000000148947 */ /* 0x000fea0003800000 */
[----:B--234-:R-:W1:Y:S01]  /*2730*/  LDC.64 R4, c[0x0][0x5a8] ;  /* 0x00016a00ff047b82 */ /* 0x01ce620000000a00 */
[----:B------:R-:W-:-:S04]  /*2740*/  IMAD R3, R6, UR43, RZ ;  /* 0x0000002b06037c24 */ /* 0x000fc8000f8e02ff */
[----:B-1----:R-:W-:-:S05]  /*2750*/  IMAD.WIDE R4, R3, 0x4, R4 ;  /* 0x0000000403047825 */ /* 0x002fca00078e0204 */
[----:B-----5:R1:W5:Y:S01]  /*2760*/  LDG.E R154, desc[UR56][R4.64] ;  /* 0x00000038049a7981 */ /* 0x020362000c1e1900 */
[----:B------:R-:W-:Y:S05]  /*2770*/  BRA `(.L_x_42) ;  /* 0x0000000000087947 */ /* 0x000fea0003800000 */
.L_x_43:
[----:B------:R-:W-:Y:S02]  /*2780*/  ULDC UR4, c[0x0][0x5a0] ;  /* 0x0001680000047ab9 */ /* 0x000fe40000000800 */
[----:B-----5:R-:W-:-:S07]  /*2790*/  MOV R154, UR4 ;  /* 0x00000004009a7c02 */ /* 0x020fce0008000f00 */
.L_x_42:
[----:B------:R-:W-:Y:S01]  /*27a0*/  ULDC.64 UR4, c[0x0][0x588] ;  /* 0x0001620000047ab9 */ /* 0x000fe20000000a00 */
[----:B------:R-:W-:Y:S01]  /*27b0*/  ISETP.NE.U32.AND P1, PT, R174, RZ, PT ;  /* 0x000000ffae00720c */ /* 0x000fe20003f25070 */
[----:B------:R-:W-:Y:S02]  /*27c0*/  UISETP.NE.U32.AND UP0, UPT, UR4, URZ, UPT ;  /* 0x0000003f0400728c */ /* 0x000fe4000bf05070 */
[----:B------:R-:W-:Y:S02]  /*27d0*/  ISETP.NE.U32.AND P4, PT, RZ, UR4, PT ;  /* 0x00000004ff007c0c */ /* 0x000fe4000bf85070 */
[----:B------:R-:W-:Y:S01]  /*27e0*/  ISETP.NE.AND.EX P5, PT, R175, RZ, PT, P1 ;  /* 0x000000ffaf00720c */ /* 0x000fe20003fa5310 */
[----:B------:R-:W-:Y:S02]  /*27f0*/  UISETP.NE.AND.EX UP0, UPT, UR5, URZ, UPT, UP0 ;  /* 0x0000003f0500728c */ /* 0x000fe4000bf05300 */
[----:B------:R-:W-:Y:S02]  /*2800*/  ISETP.NE.AND.EX P4, PT, RZ, UR5, PT, P4 ;  /* 0x00000005ff007c0c */ /* 0x000fe4000bf85340 */
[----:B------:R-:W-:-:S02]  /*2810*/  PLOP3.LUT P0, PT, PT, PT, PT, 0x8, 0x0 ;  /* 0x000000000000781c */ /* 0x000fc40003f0e170 */
[----:B------:R-:W-:-:S04]  /*2820*/  PLOP3.LUT P2, PT, PT, PT, UP0, 0x80, 0x0 ;  /* 0x000000000000781c */ /* 0x000fc80003f4f008 */
[----:B------:R-:W-:-:S05]  /*2830*/  PLOP3.LUT P2, PT, P2, PT, PT, 0x8, 0x0 ;  /* 0x000000000000781c */ /* 0x000fca000174e170 */
[----:B------:R-:W-:Y:S08]  /*2840*/  @P4 BRA P5, `(.L_x_44) ;  /* 0x0000000000244947 */ /* 0x000ff00002800000 */
[----:B------:R-:W-:Y:S04]  /*2850*/  BSSY B0, `(.L_x_44) ;  /* 0x0000008000007945 */ /* 0x000fe80003800000 */
[----:B------:R-:W-:Y:S05]  /*2860*/  @!P3 BRA `(.L_x_45) ;  /* 0x000000000014b947 */ /* 0x000fea0003800000 */
[----:B------:R-:W-:Y:S02]  /*2870*/  LOP3.LUT P4, RZ, R22, 0xff, RZ, 0xc0, !PT ;  /* 0x000000ff16ff7812 */ /* 0x000fe4000788c0ff */
[----:B------:R-:W-:-:S11]  /*2880*/  PLOP3.LUT P0, PT, P2, PT, PT, 0x80, 0x0 ;  /* 0x000000000000781c */ /* 0x000fd6000170f070 */
[----:B------:R-:W-:Y:S05]  /*2890*/  @!P4 BRA `(.L_x_46) ;  /* 0x00000000000cc947 */ /* 0x000fea0003800000 */
[----:B-----5:R-:W-:Y:S01]  /*28a0*/  FSETP.EQ.AND P0, PT, R153, RZ, PT ;  /* 0x000000ff9900720b */ /* 0x020fe20003f02000 */
[----:B------:R-:W-:-:S12]  /*28b0*/  BRA `(.L_x_46) ;  /* 0x0000000000047947 */ /* 0x000fd80003800000 */
.L_x_45:
[----:B-----5:R-:W-:-:S13]  /*28c0*/  FSETP.EQ.AND P0, PT, R153, RZ, PT ;  /* 0x000000ff9900720b */ /* 0x020fda0003f02000 */
.L_x_46:
[----:B------:R-:W-:Y:S05]  /*28d0*/  BSYNC B0 ;  /* 0x0000000000007941 */ /* 0x000fea0003800000 */
.L_x_44:
[----:B------:R-:W-:Y:S04]  /*28e0*/  BSSY B0, `(.L_x_47) ;  /* 0x0000007000007945 */ /* 0x000fe80003800000 */
[----:B------:R-:W-:Y:S05]  /*28f0*/  @!P3 BRA `(.L_x_48) ;  /* 0x000000000010b947 */ /* 0x000fea0003800000 */
[----:B------:R-:W-:-:S13]  /*2900*/  LOP3.LUT P3, RZ, R22, 0xff, RZ, 0xc0, !PT ;  /* 0x000000ff16ff7812 */ /* 0x000fda000786c0ff */
[----:B------:R-:W-:Y:S05]  /*2910*/  @!P3 BRA `(.L_x_49) ;  /* 0x00000000000cb947 */ /* 0x000fea0003800000 */
[----:B-----5:R-:W-:Y:S01]  /*2920*/  FSETP.EQ.AND P2, PT, R153, RZ, PT ;  /* 0x000000ff9900720b */ /* 0x020fe20003f42000 */
[----:B------:R-:W-:-:S12]  /*2930*/  BRA `(.L_x_49) ;  /* 0x0000000000047947 */ /* 0x000fd80003800000 */
.L_x_48:
[----:B-----5:R-:W-:-:S13]  /*2940*/  FSETP.EQ.AND P2, PT, R153, RZ, PT ;  /* 0x000000ff9900720b */ /* 0x020fda0003f42000 */
.L_x_49:
[----:B------:R-:W-:Y:S05]  /*2950*/  BSYNC B0 ;  /* 0x0000000000007941 */ /* 0x000fea0003800000 */
.L_x_47:
[----:B------:R-:W-:Y:S01]  /*2960*/  BSSY B0, `(.L_x_50) ;  /* 0x0000025000007945 */ /* 0x000fe20003800000 */
[----:B------:R-:W-:Y:S01]  /*2970*/  IMAD.MOV.U32 R0, RZ, RZ, RZ ;  /* 0x000000ffff007224 */ /* 0x000fe200078e00ff */
[----:B------:R-:W-:Y:S02]  /*2980*/  CS2R R10, SRZ ;  /* 0x00000000000a7805 */ /* 0x000fe4000001ff00 */
[----:B------:R-:W-:Y:S02]  /*2990*/  CS2R R8, SRZ ;  /* 0x0000000000087805 */ /* 0x000fe4000001ff00 */
[----:B------:R-:W-:Y:S02]  /*29a0*/  CS2R R6, SRZ ;  /* 0x0000000000067805 */ /* 0x000fe4000001ff00 */
[----:B-1234-:R-:W-:Y:S01]  /*29b0*/  CS2R R4, SRZ ;  /* 0x0000000000047805 */ /* 0x01efe2000001ff00 */
[----:B------:R-:W-:Y:S06]  /*29c0*/  @P0 BRA `(.L_x_51) ;  /* 0x0000000000780947 */ /* 0x000fec0003800000 */
[----:B------:R-:W-:-:S06]  /*29d0*/  UISETP.NE.AND UP0, UPT, UR49, 0x3, UPT ;  /* 0x000000033100788c */ /* 0x000fcc000bf05270 */
[----:B------:R-:W-:-:S13]  /*29e0*/  PLOP3.LUT P3, PT, PT, PT, UP0, 0x80, 0x0 ;  /* 0x000000000000781c */ /* 0x000fda0003f6f008 */
[----:B------:R-:W-:Y:S05]  /*29f0*/  @!P3 BRA `(.L_x_52) ;  /* 0x000000000004b947 */ /* 0x000fea0003800000 */
[----:B------:R-:W-:Y:S01]  /*2a00*/  BPT.TRAP 0x1 ;  /* 0x000000040000795c */ /* 0x000fe20000300000 */
.L_x_52:
[----:B------:R-:W-:Y:S02]  /*2a10*/  SHF.L.U32 R3, RZ, 0x1f, RZ ;  /* 0x0000001fff037819 */ /* 0x000fe400000006ff */
[----:B------:R-:W-:Y:S02]  /*2a20*/  MOV R0, 0x1 ;  /* 0x0000000100007802 */ /* 0x000fe40000000f00 */
[----:B------:R-:W1:Y:S01]  /*2a30*/  SYNCS.PHASECHK.TRANS64.TRYWAIT P3, [UR51+0x40], R3 ;  /* 0x00004003ff0075a7 */ /* 0x000e620008060173 */
[----:B------:R-:W-:Y:S01]  /*2a40*/  MOV R11, RZ ;  /* 0x000000ff000b7202 */ /* 0x000fe20000000f00 */
[----:B-1----:R-:W-:Y:S06]  /*2a50*/  @!P3 BRA `(.L_x_53) ;  /* 0x0000013c0000b947 */ /* 0x002fec0003800000 */
.L_x_230:
[----:B------:R-:W-:Y:S02]  /*2a60*/  MOV R10, RZ ;  /* 0x000000ff000a7202 */ /* 0x000fe40000000f00 */
[----:B------:R-:W-:Y:S02]  /*2a70*/  CS2R R8, SRZ ;  /* 0x0000000000087805 */ /* 0x000fe4000001ff00 */
[----:B------:R-:W-:Y:S02]  /*2a80*/  CS2R R6, SRZ ;  /* 0x0000000000067805 */ /* 0x000fe4000001ff00 */
[----:B-1----:R-:W-:Y:S01]  /*2a90*/  CS2R R4, SRZ ;  /* 0x0000000000047805 */ /* 0x002fe2000001ff00 */
[----:B------:R-:W-:Y:S06]  /*2aa0*/  @P2 BRA `(.L_x_51) ;  /* 0x0000000000402947 */ /* 0x000fec0003800000 */
[C---:B------:R-:W-:Y:S01]  /*2ab0*/  SHF.L.U32 R3, R18.reuse, 0x4, RZ ;  /* 0x0000000412037819 */ /* 0x040fe200000006ff */
[C---:B------:R-:W-:Y:S01]  /*2ac0*/  IMAD.SHL.U32 R8, R18.reuse, 0x4, RZ ;  /* 0x0000000412087824 */ /* 0x040fe200078e00ff */
[----:B------:R-:W-:Y:S01]  /*2ad0*/  SHF.L.U32 R4, R18, 0x5, RZ ;  /* 0x0000000512047819 */ /* 0x000fe200000006ff */
[----:B------:R-:W-:Y:S05]  /*2ae0*/  WARPSYNC.ALL ;  /* 0x0000000000007948 */ /* 0x000fea0003800000 */
[----:B------:R-:W-:Y:S02]  /*2af0*/  SHF.R.U32.HI R6, RZ, 0x1, R18 ;  /* 0x00000001ff067819 */ /* 0x000fe40000011612 */
[----:B------:R-:W-:-:S02]  /*2b00*/  LOP3.LUT R3, R3, 0xe00, RZ, 0xc0, !PT ;  /* 0x00000e0003037812 */ /* 0x000fc400078ec0ff */
[----:B------:R-:W-:Y:S02]  /*2b10*/  LOP3.LUT R5, R4, 0xc0, RZ, 0xc0, !PT ;  /* 0x000000c004057812 */ /* 0x000fe400078ec0ff */
[----:B------:R-:W-:Y:S02]  /*2b20*/  LOP3.LUT R3, R3, 0x20, R4, 0xf8, !PT ;  /* 0x0000002003037812 */ /* 0x000fe400078ef804 */
[----:B------:R-:W-:Y:S02]  /*2b30*/  LOP3.LUT R5, R5, 0x8, R6, 0xf8, !PT ;  /* 0x0000000805057812 */ /* 0x000fe400078ef806 */
[----:B------:R-:W-:Y:S02]  /*2b40*/  LOP3.LUT R3, R3, 0x100, R4, 0xf8, !PT ;  /* 0x0000010003037812 */ /* 0x000fe400078ef804 */
[----:B------:R-:W-:-:S04]  /*2b50*/  LOP3.LUT R8, R5, 0x18, R8, 0x78, !PT ;  /* 0x0000001805087812 */ /* 0x000fc800078e7808 */
[----:B------:R-:W-:-:S04]  /*2b60*/  LOP3.LUT R3, R3, R8, RZ, 0xfc, !PT ;  /* 0x0000000803037212 */ /* 0x000fc800078efcff */
[----:B------:R-:W-:-:S04]  /*2b70*/  LEA R3, R3, UR51, 0x1 ;  /* 0x0000003303037c11 */ /* 0x000fc8000f8e08ff */
[----:B------:R-:W-:Y:S01]  /*2b80*/  LEA R8, R156, R3, 0x1 ;  /* 0x000000039c087211 */ /* 0x000fe200078e08ff */
[----:B------:R1:W2:Y:S05]  /*2b90*/  LDSM.16.M88.4 R4, [R3+0x200] ;  /* 0x000200000304783b */ /* 0x0002aa0000000200 */
[----:B------:R-:W3:Y:S02]  /*2ba0*/  LDSM.16.M88.4 R8, [R8+0x200] ;  /* 0x000200000808783b */ /* 0x000ee40000000200 */
.L_x_51:
[----:B------:R-:W-:Y:S05]  /*2bb0*/  BSYNC B0 ;  /* 0x0000000000007941 */ /* 0x000fea0003800000 */
.L_x_50:
[----:B--2---:R-:W-:Y:S02]  /*2bc0*/  HADD2.F32 R12, -RZ, R5.H0_H0 ;  /* 0x20000005ff0c7230 */ /* 0x004fe40000004100 */
[C---:B-----5:R-:W-:Y:S01]  /*2bd0*/  FMUL R26, R154.reuse, R26 ;  /* 0x0000001a9a1a7220 */ /* 0x060fe20000400000 */
[----:B-1----:R-:W-:Y:S01]  /*2be0*/  MOV R3, 0x38eb4c3a ;  /* 0x38eb4c3a00037802 */ /* 0x002fe20000000f00 */
[----:B------:R-:W-:Y:S01]  /*2bf0*/  IMAD.MOV.U32 R15, RZ, RZ, 0x3e235519 ;  /* 0x3e235519ff0f7424 */ /* 0x000fe200078e00ff */
[----:B------:R-:W-:Y:S01]  /*2c00*/  MOV R13, 0x3c09919f ;  /* 0x3c09919f000d7802 */ /* 0x000fe20000000f00 */
[----:B------:R-:W-:Y:S01]  /*2c10*/  FFMA R26, R153, R12, R26 ;  /* 0x0000000c991a7223 */ /* 0x000fe2000000001a */
[----:B------:R-:W-:Y:S01]  /*2c20*/  MOV R12, 0x3aae005b ;  /* 0x3aae005b000c7802 */ /* 0x000fe20000000f00 */
[C---:B------:R-:W-:Y:S01]  /*2c30*/  FMUL R162, R154.reuse, R27 ;  /* 0x0000001b9aa27220 */ /* 0x040fe20000400000 */
[----:B------:R-:W-:Y:S01]  /*2c40*/  FMUL R29, R154, R29 ;  /* 0x0000001d9a1d7220 */ /* 0x000fe20000400000 */
[----:B------:R-:W-:Y:S01]  /*2c50*/  FMUL R163, R26, 0.70710676908493041992 ;  /* 0x3f3504f31aa37820 */ /* 0x000fe20000400000 */
[C---:B------:R-:W-:Y:S01]  /*2c60*/  FMUL R31, R154.reuse, R31 ;  /* 0x0000001f9a1f7220 */ /* 0x040fe20000400000 */
[C---:B------:R-:W-:Y:S01]  /*2c70*/  FMUL R35, R154.reuse, R35 ;  /* 0x000000239a237220 */ /* 0x040fe20000400000 */
[C---:B------:R-:W-:Y:S01]  /*2c80*/  FMUL R37, R154.reuse, R37 ;  /* 0x000000259a257220 */ /* 0x040fe20000400000 */
[C---:B------:R-:W-:Y:S01]  /*2c90*/  FMUL R14, R163.reuse, R163 ;  /* 0x000000a3a30e7220 */ /* 0x040fe20000400000 */
[C---:B------:R-:W-:Y:S01]  /*2ca0*/  FSETP.GE.AND P3, PT, |R163|.reuse, 1.0029599666595458984, PT ;  /* 0x3f8060fea300780b */ /* 0x040fe20003f66200 */
[----:B------:R-:W-:Y:S01]  /*2cb0*/  FMUL R25, R154, R25 ;  /* 0x000000199a197220 */ /* 0x000fe20000400000 */
[----:B------:R-:W-:Y:S01]  /*2cc0*/  FMUL R26, R26, 0.5 ;  /* 0x3f0000001a1a7820 */ /* 0x000fe20000400000 */
[----:B------:R-:W-:Y:S05]  /*2cd0*/  WARPSYNC.ALL ;  /* 0x0000000000007948 */ /* 0x000fea0003800000 */
[----:B------:R-:W-:Y:S01]  /*2ce0*/  FSEL R21, |R163|, R14, P3 ;  /* 0x0000000ea3157208 */ /* 0x000fe20001800200 */
[----:B------:R-:W-:Y:S01]  /*2cf0*/  BSSY B0, `(.L_x_54) ;  /* 0x00001e1000007945 */ /* 0x000fe20003800000 */
[----:B------:R-:W-:-:S02]  /*2d00*/  FSEL R20, R3, 8.4834944573231041431e-05, P3 ;  /* 0x38b1e96a03147808 */ /* 0x000fc40001800000 */
[----:B------:R-:W-:Y:S02]  /*2d10*/  FSEL R158, -R12, -0.00082130916416645050049, P3 ;  /* 0xba574d200c9e7808 */ /* 0x000fe40001800100 */
[----:B------:R-:W-:Y:S02]  /*2d20*/  MOV R14, 0x3d24d99a ;  /* 0x3d24d99a000e7802 */ /* 0x000fe40000000f00 */
[----:B------:R-:W-:Y:S01]  /*2d30*/  FSEL R19, R13, 0.0052134888246655464172, P3 ;  /* 0x3baad5ea0d137808 */ /* 0x000fe20001800000 */
[----:B------:R-:W-:Y:S01]  /*2d40*/  FFMA R20, R21, R20, R158 ;  /* 0x0000001415147223 */ /* 0x000fe2000000009e */
[----:B------:R-:W-:Y:S02]  /*2d50*/  FSEL R159, -R14, -0.026868773624300956726, P3 ;  /* 0xbcdc1be70e9f7808 */ /* 0x000fe40001800100 */
[----:B------:R-:W-:Y:S01]  /*2d60*/  FSEL R161, R15, 0.11284004896879196167, P3 ;  /* 0x3de718af0fa17808 */ /* 0x000fe20001800000 */
[----:B------:R-:W-:Y:S01]  /*2d70*/  FFMA R20, R21, R20, R19 ;  /* 0x0000001415147223 */ /* 0x000fe20000000013 */
[----:B------:R-:W-:-:S02]  /*2d80*/  MOV R19, 0x3f69b4f9 ;  /* 0x3f69b4f900137802 */ /* 0x000fc40000000f00 */
[----:B------:R-:W-:Y:S01]  /*2d90*/  FSEL R160, -|R163|, R163, P3 ;  /* 0x000000a3a3a07208 */ /* 0x000fe20001800300 */
[----:B------:R-:W-:Y:S01]  /*2da0*/  FFMA R158, R21, R20, R159 ;  /* 0x00000014159e7223 */ /* 0x000fe2000000009f */
[----:B------:R-:W-:Y:S02]  /*2db0*/  MOV R20, 0x3f210a14 ;  /* 0x3f210a1400147802 */ /* 0x000fe40000000f00 */
[----:B------:R-:W-:Y:S01]  /*2dc0*/  FSEL R159, R19, -0.37612664699554443359, P3 ;  /* 0xbec093ac139f7808 */ /* 0x000fe20001800000 */
[----:B------:R-:W-:Y:S01]  /*2dd0*/  FFMA R158, R21, R158, R161 ;  /* 0x0000009e159e7223 */ /* 0x000fe200000000a1 */
[----:B------:R-:W-:-:S03]  /*2de0*/  FSEL R161, R20, 0.12837915122509002686, P3 ;  /* 0x3e0375d314a17808 */ /* 0x000fc60001800000 */
[C---:B------:R-:W-:Y:S01]  /*2df0*/  FFMA R158, R21.reuse, R158, R159 ;  /* 0x0000009e159e7223 */ /* 0x040fe2000000009f */
[----:B------:R-:W-:Y:S01]  /*2e00*/  FMUL R159, R154, R28 ;  /* 0x0000001c9a9f7220 */ /* 0x000fe20000400000 */
[----:B------:R-:W-:Y:S02]  /*2e10*/  HADD2.F32 R28, -RZ, R5.H1_H1 ;  /* 0x30000005ff1c7230 */ /* 0x000fe40000004100 */
[----:B------:R-:W-:Y:S01]  /*2e20*/  FFMA R21, R21, R158, R161 ;  /* 0x0000009e15157223 */ /* 0x000fe200000000a1 */
[--C-:B------:R-:W-:Y:S02]  /*2e30*/  HADD2.F32 R158, -RZ, R6.reuse.H0_H0 ;  /* 0x20000006ff9e7230 */ /* 0x100fe40000004100 */
[----:B------:R-:W-:Y:S01]  /*2e40*/  FFMA R27, R153, R28, R162 ;  /* 0x0000001c991b7223 */ /* 0x000fe200000000a2 */
[----:B------:R-:W-:Y:S01]  /*2e50*/  FFMA R21, R21, R160, R160 ;  /* 0x000000a015157223 */ /* 0x000fe200000000a0 */
[----:B------:R-:W-:Y:S02]  /*2e60*/  HADD2.F32 R160, -RZ, R6.H1_H1 ;  /* 0x30000006ffa07230 */ /* 0x000fe40000004100 */
[----:B------:R-:W-:Y:S01]  /*2e70*/  FFMA R28, R153, R158, R159 ;  /* 0x0000009e991c7223 */ /* 0x000fe2000000009f */
[C---:B------:R-:W-:Y:S01]  /*2e80*/  FMUL R170, R27.reuse, 0.70710676908493041992 ;  /* 0x3f3504f31baa7820 */ /* 0x040fe20000400000 */
[----:B------:R-:W1:Y:S01]  /*2e90*/  @P3 MUFU.EX2 R161, R21 ;  /* 0x0000001500a13308 */ /* 0x000e620000000800 */
[----:B------:R-:W-:Y:S01]  /*2ea0*/  FMUL R27, R27, 0.5 ;  /* 0x3f0000001b1b7820 */ /* 0x000fe20000400000 */
[C---:B------:R-:W-:Y:S01]  /*2eb0*/  FMUL R162, R28.reuse, 0.70710676908493041992 ;  /* 0x3f3504f31ca27820 */ /* 0x040fe20000400000 */
[----:B------:R-:W-:Y:S01]  /*2ec0*/  FFMA R29, R153, R160, R29 ;  /* 0x000000a0991d7223 */ /* 0x000fe2000000001d */
[----:B------:R-:W-:-:S02]  /*2ed0*/  FMUL R28, R28, 0.5 ;  /* 0x3f0000001c1c7820 */ /* 0x000fc40000400000 */
[C---:B------:R-:W-:Y:S01]  /*2ee0*/  FMUL R165, R162.reuse, R162 ;  /* 0x000000a2a2a57220 */ /* 0x040fe20000400000 */
[----:B------:R-:W-:-:S04]  /*2ef0*/  FSETP.GE.AND P4, PT, |R162|, 1.0029599666595458984, PT ;  /* 0x3f8060fea200780b */ /* 0x000fc80003f86200 */
[----:B------:R-:W-:Y:S02]  /*2f00*/  FSEL R164, |R162|, R165, P4 ;  /* 0x000000a5a2a47208 */ /* 0x000fe40002000200 */
[----:B------:R-:W-:Y:S02]  /*2f10*/  FSEL R165, R3, 8.4834944573231041431e-05, P4 ;  /* 0x38b1e96a03a57808 */ /* 0x000fe40002000000 */
[----:B------:R-:W-:Y:S01]  /*2f20*/  FSEL R167, -R12, -0.00082130916416645050049, P4 ;  /* 0xba574d200ca77808 */ /* 0x000fe20002000100 */
[----:B-1----:R-:W-:Y:S01]  /*2f30*/  @P3 FADD R158, -R161, 1 ;  /* 0x3f800000a19e3421 */ /* 0x002fe20000000100 */
[----:B------:R-:W-:Y:S01]  /*2f40*/  FMUL R161, R29, 0.70710676908493041992 ;  /* 0x3f3504f31da17820 */ /* 0x000fe20000400000 */
[----:B------:R-:W-:Y:S02]  /*2f50*/  FSEL R169, R13, 0.0052134888246655464172, P4 ;  /* 0x3baad5ea0da97808 */ /* 0x000fe40002000000 */
[----:B------:R-:W-:Y:S01]  /*2f60*/  FFMA R167, R164, R165, R167 ;  /* 0x000000a5a4a77223 */ /* 0x000fe200000000a7 */
[----:B------:R-:W-:Y:S01]  /*2f70*/  FMUL R29, R29, 0.5 ;  /* 0x3f0000001d1d7820 */ /* 0x000fe20000400000 */
[----:B------:R-:W-:Y:S01]  /*2f80*/  @P3 LOP3.LUT R21, R158, 0x80000000, R163, 0xb8, !PT ;  /* 0x800000009e153812 */ /* 0x000fe200078eb8a3 */
[C---:B------:R-:W-:Y:S01]  /*2f90*/  FMUL R158, R170.reuse, R170 ;  /* 0x000000aaaa9e7220 */ /* 0x040fe20000400000 */
[----:B------:R-:W-:Y:S01]  /*2fa0*/  FSETP.GE.AND P3, PT, |R170|, 1.0029599666595458984, PT ;  /* 0x3f8060feaa00780b */ /* 0x000fe20003f66200 */
[C---:B------:R-:W-:Y:S01]  /*2fb0*/  FMUL R160, R161.reuse, R161 ;  /* 0x000000a1a1a07220 */ /* 0x040fe20000400000 */
[----:B------:R-:W-:Y:S01]  /*2fc0*/  FSETP.GE.AND P5, PT, |R161|, 1.0029599666595458984, PT ;  /* 0x3f8060fea100780b */ /* 0x000fe20003fa6200 */
[----:B------:R-:W-:Y:S01]  /*2fd0*/  FFMA R167, R164, R167, R169 ;  /* 0x000000a7a4a77223 */ /* 0x000fe200000000a9 */
[----:B------:R-:W-:Y:S01]  /*2fe0*/  FSEL R158, |R170|, R158, P3 ;  /* 0x0000009eaa9e7208 */ /* 0x000fe20001800200 */
[----:B------:R-:W-:Y:S01]  /*2ff0*/  FADD R21, R21, 1 ;  /* 0x3f80000015157421 */ /* 0x000fe20000000000 */
[----:B------:R-:W-:-:S02]  /*3000*/  FSEL R159, R3, 8.4834944573231041431e-05, P3 ;  /* 0x38b1e96a039f7808 */ /* 0x000fc40001800000 */
[----:B------:R-:W-:Y:S02]  /*3010*/  FSEL R163, -R12, -0.00082130916416645050049, P3 ;  /* 0xba574d200ca37808 */ /* 0x000fe40001800100 */
[----:B------:R-:W-:Y:S02]  /*3020*/  FSEL R165, -R14, -0.026868773624300956726, P3 ;  /* 0xbcdc1be70ea57808 */ /* 0x000fe40001800100 */
[----:B------:R-:W-:Y:S01]  /*3030*/  FSEL R166, |R161|, R160, P5 ;  /* 0x000000a0a1a67208 */ /* 0x000fe20002800200 */
[----:B------:R-:W-:Y:S01]  /*3040*/  FFMA R159, R158, R159, R163 ;  /* 0x0000009f9e9f7223 */ /* 0x000fe200000000a3 */
[----:B------:R-:W-:Y:S02]  /*3050*/  FSEL R163, R13, 0.0052134888246655464172, P3 ;  /* 0x3baad5ea0da37808 */ /* 0x000fe40001800000 */
[----:B------:R-:W-:Y:S02]  /*3060*/  FSEL R171, R3, 8.4834944573231041431e-05, P5 ;  /* 0x38b1e96a03ab7808 */ /* 0x000fe40002800000 */
[----:B------:R-:W-:Y:S01]  /*3070*/  FSEL R173, -R12, -0.00082130916416645050049, P5 ;  /* 0xba574d200cad7808 */ /* 0x000fe20002800100 */
[----:B------:R-:W-:Y:S01]  /*3080*/  FFMA R159, R158, R159, R163 ;  /* 0x0000009f9e9f7223 */ /* 0x000fe200000000a3 */
[----:B------:R-:W-:-:S02]  /*3090*/  FSEL R163, R15, 0.11284004896879196167, P3 ;  /* 0x3de718af0fa37808 */ /* 0x000fc40001800000 */
[----:B------:R-:W-:Y:S01]  /*30a0*/  FSEL R177, R13, 0.0052134888246655464172, P5 ;  /* 0x3baad5ea0db17808 */ /* 0x000fe20002800000 */
[----:B------:R-:W-:Y:S01]  /*30b0*/  FFMA R159, R158, R159, R165 ;  /* 0x0000009f9e9f7223 */ /* 0x000fe200000000a5 */
[----:B------:R-:W-:Y:S01]  /*30c0*/  FFMA R171, R166, R171, R173 ;  /* 0x000000aba6ab7223 */ /* 0x000fe200000000ad */
[----:B------:R-:W-:Y:S02]  /*30d0*/  FSEL R169, -R14, -0.026868773624300956726, P4 ;  /* 0xbcdc1be70ea97808 */ /* 0x000fe40002000100 */
[----:B------:R-:W-:Y:S01]  /*30e0*/  FSEL R165, R19, -0.37612664699554443359, P3 ;  /* 0xbec093ac13a57808 */ /* 0x000fe20001800000 */
[----:B------:R-:W-:Y:S01]  /*30f0*/  FFMA R159, R158, R159, R163 ;  /* 0x0000009f9e9f7223 */ /* 0x000fe200000000a3 */
[----:B------:R-:W-:Y:S01]  /*3100*/  FFMA R177, R166, R171, R177 ;  /* 0x000000aba6b17223 */ /* 0x000fe200000000b1 */
[----:B------:R-:W-:Y:S01]  /*3110*/  FSEL R171, R15, 0.11284004896879196167, P4 ;  /* 0x3de718af0fab7808 */ /* 0x000fe20002000000 */
[----:B------:R-:W-:Y:S01]  /*3120*/  FFMA R167, R164, R167, R169 ;  /* 0x000000a7a4a77223 */ /* 0x000fe200000000a9 */
[----:B------:R-:W-:Y:S01]  /*3130*/  FSEL R163, R20, 0.12837915122509002686, P3 ;  /* 0x3e0375d314a37808 */ /* 0x000fe20001800000 */
[----:B------:R-:W-:Y:S01]  /*3140*/  FFMA R159, R158, R159, R165 ;  /* 0x0000009f9e9f7223 */ /* 0x000fe200000000a5 */
[----:B------:R-:W-:Y:S01]  /*3150*/  FSEL R173, -R14, -0.026868773624300956726, P5 ;  /* 0xbcdc1be70ead7808 */ /* 0x000fe20002800100 */
[----:B------:R-:W-:Y:S01]  /*3160*/  FFMA R167, R164, R167, R171 ;  /* 0x000000a7a4a77223 */ /* 0x000fe200000000ab */
[----:B------:R-:W-:Y:S01]  /*3170*/  FSEL R165, R19, -0.37612664699554443359, P4 ;  /* 0xbec093ac13a57808 */ /* 0x000fe20002000000 */
[----:B------:R-:W-:Y:S01]  /*3180*/  FFMA R159, R158, R159, R163 ;  /* 0x0000009f9e9f7223 */ /* 0x000fe200000000a3 */
[----:B------:R-:W-:Y:S01]  /*3190*/  FSEL R160, -|R170|, R170, P3 ;  /* 0x000000aaaaa07208 */ /* 0x000fe20001800300 */
[----:B------:R-:W-:Y:S01]  /*31a0*/  FFMA R173, R166, R177, R173 ;  /* 0x000000b1a6ad7223 */ /* 0x000fe200000000ad */
[----:B------:R-:W-:Y:S01]  /*31b0*/  FSEL R169, R15, 0.11284004896879196167, P5 ;  /* 0x3de718af0fa97808 */ /* 0x000fe20002800000 */
[----:B------:R-:W-:Y:S01]  /*31c0*/  FFMA R165, R164, R167, R165 ;  /* 0x000000a7a4a57223 */ /* 0x000fe200000000a5 */
[----:B------:R-:W-:Y:S01]  /*31d0*/  FSEL R163, R20, 0.12837915122509002686, P4 ;  /* 0x3e0375d314a37808 */ /* 0x000fe20002000000 */
[----:B------:R-:W-:Y:S01]  /*31e0*/  FFMA R160, R159, R160, R160 ;  /* 0x000000a09fa07223 */ /* 0x000fe200000000a0 */
[----:B------:R-:W-:Y:S01]  /*31f0*/  FSEL R159, R19, -0.37612664699554443359, P5 ;  /* 0xbec093ac139f7808 */ /* 0x000fe20002800000 */
[----:B------:R-:W-:Y:S01]  /*3200*/  FFMA R169, R166, R173, R169 ;  /* 0x000000ada6a97223 */ /* 0x000fe200000000a9 */
[----:B------:R-:W-:Y:S01]  /*3210*/  FSEL R158, -|R162|, R162, P4 ;  /* 0x000000a2a29e7208 */ /* 0x000fe20002000300 */
[----:B------:R-:W-:Y:S01]  /*3220*/  FFMA R163, R164, R165, R163 ;  /* 0x000000a5a4a37223 */ /* 0x000fe200000000a3 */
[----:B------:R-:W-:Y:S01]  /*3230*/  FSEL R164, R20, 0.12837915122509002686, P5 ;  /* 0x3e0375d314a47808 */ /* 0x000fe20002800000 */
[C---:B------:R-:W-:Y:S01]  /*3240*/  FFMA R169, R166.reuse, R169, R159 ;  /* 0x000000a9a6a97223 */ /* 0x040fe2000000009f */
[----:B------:R-:W1:Y:S01]  /*3250*/  @P3 MUFU.EX2 R165, R160 ;  /* 0x000000a000a53308 */ /* 0x000e620000000800 */
[----:B------:R-:W-:Y:S01]  /*3260*/  FFMA R159, R163, R158, R158 ;  /* 0x0000009ea39f7223 */ /* 0x000fe2000000009e */
[----:B------:R-:W-:Y:S01]  /*3270*/  FSEL R163, -|R161|, R161, P5 ;  /* 0x000000a1a1a37208 */ /* 0x000fe20002800300 */
[----:B------:R-:W-:Y:S01]  /*3280*/  FFMA R164, R166, R169, R164 ;  /* 0x000000a9a6a47223 */ /* 0x000fe200000000a4 */
[----:B------:R-:W-:Y:S01]  /*3290*/  FMUL R166, R154, R30 ;  /* 0x0000001e9aa67220 */ /* 0x000fe20000400000 */
[----:B------:R-:W-:-:S02]  /*32a0*/  HADD2.F32 R30, -RZ, R7.H0_H0 ;  /* 0x20000007ff1e7230 */ /* 0x000fc40000004100 */
[----:B------:R-:W-:Y:S01]  /*32b0*/  FFMA R158, R164, R163, R163 ;  /* 0x000000a3a49e7223 */ /* 0x000fe200000000a3 */
[----:B------:R-:W2:Y:S01]  /*32c0*/  @P4 MUFU.EX2 R167, R159 ;  /* 0x0000009f00a74308 */ /* 0x000ea20000000800 */
[----:B------:R-:W-:Y:S01]  /*32d0*/  FMUL R163, R154, R32 ;  /* 0x000000209aa37220 */ /* 0x000fe20000400000 */
[----:B------:R-:W-:Y:S02]  /*32e0*/  HADD2.F32 R32, -RZ, R7.H1_H1 ;  /* 0x30000007ff207230 */ /* 0x000fe40000004100 */
[C---:B------:R-:W-:Y:S01]  /*32f0*/  FFMA R30, R153.reuse, R30, R166 ;  /* 0x0000001e991e7223 */ /* 0x040fe200000000a6 */
[----:B---3--:R-:W-:Y:S02]  /*3300*/  HADD2.F32 R164, -RZ, R8.H0_H0 ;  /* 0x20000008ffa47230 */ /* 0x008fe40000004100 */
[----:B------:R-:W-:Y:S01]  /*3310*/  FFMA R31, R153, R32, R31 ;  /* 0x00000020991f7223 */ /* 0x000fe2000000001f */
[----:B------:R-:W3:Y:S01]  /*3320*/  @P5 MUFU.EX2 R168, R158 ;  /* 0x0000009e00a85308 */ /* 0x000ee20000000800 */
[----:B-1----:R-:W-:Y:S01]  /*3330*/  @P3 FADD R165, -R165, 1 ;  /* 0x3f800000a5a53421 */ /* 0x002fe20000000100 */
[C---:B------:R-:W-:Y:S01]  /*3340*/  FMUL R166, R30.reuse, 0.70710676908493041992 ;  /* 0x3f3504f31ea67820 */ /* 0x040fe20000400000 */
[----:B------:R-:W-:Y:S01]  /*3350*/  FFMA R32, R153, R164, R163 ;  /* 0x000000a499207223 */ /* 0x000fe200000000a3 */
[----:B------:R-:W-:-:S02]  /*3360*/  FMUL R30, R30, 0.5 ;  /* 0x3f0000001e1e7820 */ /* 0x000fc40000400000 */
[----:B------:R-:W-:Y:S01]  /*3370*/  @P3 LOP3.LUT R160, R165, 0x80000000, R170, 0xb8, !PT ;  /* 0x80000000a5a03812 */ /* 0x000fe200078eb8aa */
[----:B------:R-:W-:Y:S01]  /*3380*/  FMUL R165, R31, 0.70710676908493041992 ;  /* 0x3f3504f31fa57820 */ /* 0x000fe20000400000 */
[----:B------:R-:W-:Y:S01]  /*3390*/  FSETP.GE.AND P3, PT, |R166|, 1.0029599666595458984, PT ;  /* 0x3f8060fea600780b */ /* 0x000fe20003f66200 */
[----:B--2---:R-:W-:Y:S01]  /*33a0*/  @P4 FADD R167, -R167, 1 ;  /* 0x3f800000a7a74421 */ /* 0x004fe20000000100 */
[----:B------:R-:W-:Y:S01]  /*33b0*/  FMUL R164, R32, 0.70710676908493041992 ;  /* 0x3f3504f320a47820 */ /* 0x000fe20000400000 */
[----:B------:R-:W-:Y:S01]  /*33c0*/  FMUL R170, R165, R165 ;  /* 0x000000a5a5aa7220 */ /* 0x000fe20000400000 */
[----:B------:R-:W-:Y:S02]  /*33d0*/  FADD R160, R160, 1 ;  /* 0x3f800000a0a07421 */ /* 0x000fe40000000000 */
[----:B------:R-:W-:Y:S01]  /*33e0*/  @P4 LOP3.LUT R159, R167, 0x80000000, R162, 0xb8, !PT ;  /* 0x80000000a79f4812 */ /* 0x000fe200078eb8a2 */
[----:B------:R-:W-:Y:S01]  /*33f0*/  FMUL R167, R164, R164 ;  /* 0x000000a4a4a77220 */ /* 0x000fe20000400000 */
[----:B------:R-:W-:Y:S01]  /*3400*/  FSETP.GE.AND P4, PT, |R165|, 1.0029599666595458984, PT ;  /* 0x3f8060fea500780b */ /* 0x000fe20003f86200 */
[----:B---3--:R-:W-:Y:S01]  /*3410*/  @P5 FADD R168, -R168, 1 ;  /* 0x3f800000a8a85421 */ /* 0x008fe20000000100 */
[----:B------:R-:W-:Y:S01]  /*3420*/  FSEL R162, R3, 8.4834944573231041431e-05, P3 ;  /* 0x38b1e96a03a27808 */ /* 0x000fe20001800000 */
[----:B------:R-:W-:Y:S01]  /*3430*/  FADD R159, R159, 1 ;  /* 0x3f8000009f9f7421 */ /* 0x000fe20000000000 */
[----:B------:R-:W-:Y:S01]  /*3440*/  FSEL R163, |R165|, R170, P4 ;  /* 0x000000aaa5a37208 */ /* 0x000fe20002000200 */
[----:B------:R-:W-:Y:S01]  /*3450*/  FMUL R160, R160, R27 ;  /* 0x0000001ba0a07220 */ /* 0x000fe20000400000 */
[----:B------:R-:W-:Y:S01]  /*3460*/  @P5 LOP3.LUT R158, R168, 0x80000000, R161, 0xb8, !PT ;  /* 0x80000000a89e5812 */ /* 0x000fe200078eb8a1 */
[----:B------:R-:W-:Y:S01]  /*3470*/  FMUL R161, R166, R166 ;  /* 0x000000a6a6a17220 */ /* 0x000fe20000400000 */
[----:B------:R-:W-:Y:S01]  /*3480*/  FSEL R168, -R12, -0.00082130916416645050049, P3 ;  /* 0xba574d200ca87808 */ /* 0x000fe20001800100 */
[----:B------:R-:W-:Y:S01]  /*3490*/  FMUL R159, R159, R28 ;  /* 0x0000001c9f9f7220 */ /* 0x000fe20000400000 */
[----:B------:R-:W-:Y:S01]  /*34a0*/  FSETP.GE.AND P5, PT, |R164|, 1.0029599666595458984, PT ;  /* 0x3f8060fea400780b */ /* 0x000fe20003fa6200 */
[----:B------:R-:W-:Y:S01]  /*34b0*/  FADD R158, R158, 1 ;  /* 0x3f8000009e9e7421 */ /* 0x000fe20000000000 */
[----:B------:R-:W-:-:S02]  /*34c0*/  FSEL R161, |R166|, R161, P3 ;  /* 0x000000a1a6a17208 */ /* 0x000fc40001800200 */
[----:B------:R-:W-:Y:S01]  /*34d0*/  FSEL R170, R3, 8.4834944573231041431e-05, P4 ;  /* 0x38b1e96a03aa7808 */ /* 0x000fe20002000000 */
[----:B------:R-:W-:Y:S01]  /*34e0*/  FMUL R158, R158, R29 ;  /* 0x0000001d9e9e7220 */ /* 0x000fe20000400000 */
[----:B------:R-:W-:Y:S01]  /*34f0*/  FSEL R172, -R12, -0.00082130916416645050049, P4 ;  /* 0xba574d200cac7808 */ /* 0x000fe20002000100 */
[----:B------:R-:W-:Y:S01]  /*3500*/  FFMA R162, R161, R162, R168 ;  /* 0x000000a2a1a27223 */ /* 0x000fe200000000a8 */
[----:B------:R-:W-:Y:S02]  /*3510*/  FSEL R168, R13, 0.0052134888246655464172, P3 ;  /* 0x3baad5ea0da87808 */ /* 0x000fe40001800000 */
[----:B------:R-:W-:Y:S01]  /*3520*/  FSEL R167, |R164|, R167, P5 ;  /* 0x000000a7a4a77208 */ /* 0x000fe20002800200 */
[----:B------:R-:W-:Y:S01]  /*3530*/  FFMA R172, R163, R170, R172 ;  /* 0x000000aaa3ac7223 */ /* 0x000fe200000000ac */
[----:B------:R-:W-:Y:S01]  /*3540*/  FSEL R178, R3, 8.4834944573231041431e-05, P5 ;  /* 0x38b1e96a03b27808 */ /* 0x000fe20002800000 */
[----:B------:R-:W-:Y:S01]  /*3550*/  FFMA R162, R161, R162, R168 ;  /* 0x000000a2a1a27223 */ /* 0x000fe200000000a8 */
[----:B------:R-:W-:-:S02]  /*3560*/  FSEL R180, -R12, -0.00082130916416645050049, P5 ;  /* 0xba574d200cb47808 */ /* 0x000fc40002800100 */
[----:B------:R-:W-:Y:S02]  /*3570*/  FSEL R176, R13, 0.0052134888246655464172, P4 ;  /* 0x3baad5ea0db07808 */ /* 0x000fe40002000000 */
[C---:B------:R-:W-:Y:S01]  /*3580*/  FSEL R170, -R14.reuse, -0.026868773624300956726, P3 ;  /* 0xbcdc1be70eaa7808 */ /* 0x040fe20001800100 */
[----:B------:R-:W-:Y:S01]  /*3590*/  FFMA R178, R167, R178, R180 ;  /* 0x000000b2a7b27223 */ /* 0x000fe200000000b4 */
[----:B------:R-:W-:Y:S01]  /*35a0*/  FSEL R182, R13, 0.0052134888246655464172, P5 ;  /* 0x3baad5ea0db67808 */ /* 0x000fe20002800000 */
[----:B------:R-:W-:Y:S01]  /*35b0*/  FFMA R172, R163, R172, R176 ;  /* 0x000000aca3ac7223 */ /* 0x000fe200000000b0 */
[C---:B------:R-:W-:Y:S01]  /*35c0*/  FSEL R176, -R14.reuse, -0.026868773624300956726, P4 ;  /* 0xbcdc1be70eb07808 */ /* 0x040fe20002000100 */
[----:B------:R-:W-:Y:S01]  /*35d0*/  FFMA R162, R161, R162, R170 ;  /* 0x000000a2a1a27223 */ /* 0x000fe200000000aa */
[----:B------:R-:W-:Y:S01]  /*35e0*/  FSEL R168, R15, 0.11284004896879196167, P3 ;  /* 0x3de718af0fa87808 */ /* 0x000fe20001800000 */
[----:B------:R-:W-:Y:S01]  /*35f0*/  FFMA R182, R167, R178, R182 ;  /* 0x000000b2a7b67223 */ /* 0x000fe200000000b6 */
[----:B------:R-:W-:Y:S01]  /*3600*/  FSEL R178, R15, 0.11284004896879196167, P4 ;  /* 0x3de718af0fb27808 */ /* 0x000fe20002000000 */
[----:B------:R-:W-:Y:S01]  /*3610*/  FFMA R172, R163, R172, R176 ;  /* 0x000000aca3ac7223 */ /* 0x000fe200000000b0 */
[----:B------:R-:W-:Y:S01]  /*3620*/  FSEL R170, R19, -0.37612664699554443359, P3 ;  /* 0xbec093ac13aa7808 */ /* 0x000fe20001800000 */
[----:B------:R-:W-:Y:S01]  /*3630*/  FFMA R162, R161, R162, R168 ;  /* 0x000000a2a1a27223 */ /* 0x000fe200000000a8 */
[----:B------:R-:W-:Y:S01]  /*3640*/  FSEL R180, -R14, -0.026868773624300956726, P5 ;  /* 0xbcdc1be70eb47808 */ /* 0x000fe20002800100 */
[----:B------:R-:W-:Y:S01]  /*3650*/  FFMA R172, R163, R172, R178 ;  /* 0x000000aca3ac7223 */ /* 0x000fe200000000b2 */
[C---:B------:R-:W-:Y:S01]  /*3660*/  FSEL R168, R20.reuse, 0.12837915122509002686, P3 ;  /* 0x3e0375d314a87808 */ /* 0x040fe20001800000 */
[----:B------:R-:W-:Y:S01]  /*3670*/  FFMA R162, R161, R162, R170 ;  /* 0x000000a2a1a27223 */ /* 0x000fe200000000aa */
[----:B------:R-:W-:Y:S01]  /*3680*/  FSEL R178, R15, 0.11284004896879196167, P5 ;  /* 0x3de718af0fb27808 */ /* 0x000fe20002800000 */
[----:B------:R-:W-:Y:S01]  /*3690*/  FFMA R180, R167, R182, R180 ;  /* 0x000000b6a7b47223 */ /* 0x000fe200000000b4 */
[----:B------:R-:W-:Y:S01]  /*36a0*/  FSEL R176, R19, -0.37612664699554443359, P4 ;  /* 0xbec093ac13b07808 */ /* 0x000fe20002000000 */
[----:B------:R-:W-:Y:S01]  /*36b0*/  FFMA R161, R161, R162, R168 ;  /* 0x000000a2a1a17223 */ /* 0x000fe200000000a8 */
[----:B------:R-:W-:Y:S01]  /*36c0*/  FSEL R168, R19, -0.37612664699554443359, P5 ;  /* 0xbec093ac13a87808 */ /* 0x000fe20002800000 */
[----:B------:R-:W-:Y:S01]  /*36d0*/  FFMA R178, R167, R180, R178 ;  /* 0x000000b4a7b27223 */ /* 0x000fe200000000b2 */
[----:B------:R-:W-:Y:S01]  /*36e0*/  FSEL R162, R20, 0.12837915122509002686, P4 ;  /* 0x3e0375d314a27808 */ /* 0x000fe20002000000 */
[----:B------:R-:W-:Y:S01]  /*36f0*/  FFMA R172, R163, R172, R176 ;  /* 0x000000aca3ac7223 */ /* 0x000fe200000000b0 */
[----:B------:R-:W-:Y:S01]  /*3700*/  FSEL R170, -|R166|, R166, P3 ;  /* 0x000000a6a6aa7208 */ /* 0x000fe20001800300 */
[----:B------:R-:W-:Y:S01]  /*3710*/  FFMA R168, R167, R178, R168 ;  /* 0x000000b2a7a87223 */ /* 0x000fe200000000a8 */
[----:B------:R-:W-:Y:S01]  /*3720*/  FSEL R171, R20, 0.12837915122509002686, P5 ;  /* 0x3e0375d314ab7808 */ /* 0x000fe20002800000 */
[----:B------:R-:W-:Y:S01]  /*3730*/  FFMA R162, R163, R172, R162 ;  /* 0x000000aca3a27223 */ /* 0x000fe200000000a2 */
[----:B------:R-:W-:Y:S01]  /*3740*/  FSEL R163, -|R165|, R165, P4 ;  /* 0x000000a5a5a37208 */ /* 0x000fe20002000300 */
[----:B------:R-:W-:Y:S01]  /*3750*/  FFMA R161, R161, R170, R170 ;  /* 0x000000aaa1a17223 */ /* 0x000fe200000000aa */
[----:B------:R-:W-:Y:S01]  /*3760*/  FSEL R173, -|R164|, R164, P5 ;  /* 0x000000a4a4ad7208 */ /* 0x000fe20002800300 */
[----:B------:R-:W-:Y:S01]  /*3770*/  FFMA R168, R167, R168, R171 ;  /* 0x000000a8a7a87223 */ /* 0x000fe200000000ab */
[----:B------:R-:W-:Y:S01]  /*3780*/  FMUL R167, R154, R34 ;  /* 0x000000229aa77220 */ /* 0x000fe20000400000 */
[----:B------:R-:W-:Y:S01]  /*3790*/  FFMA R163, R162, R163, R163 ;  /* 0x000000a3a2a37223 */ /* 0x000fe200000000a3 */
[----:B------:R-:W1:Y:S01]  /*37a0*/  @P3 MUFU.EX2 R169, R161 ;  /* 0x000000a100a93308 */ /* 0x000e620000000800 */
[----:B------:R-:W-:Y:S01]  /*37b0*/  FFMA R162, R168, R173, R173 ;  /* 0x000000ada8a27223 */ /* 0x000fe200000000ad */
[----:B------:R-:W-:-:S02]  /*37c0*/  HADD2.F32 R34, -RZ, R8.H1_H1 ;  /* 0x30000008ff227230 */ /* 0x000fc40000004100 */
[----:B------:R-:W-:Y:S01]  /*37d0*/  FMUL R172, R154, R33 ;  /* 0x000000219aac7220 */ /* 0x000fe20000400000 */
[--C-:B------:R-:W-:Y:S02]  /*37e0*/  HADD2.F32 R168, -RZ, R9.reuse.H0_H0 ;  /* 0x20000009ffa87230 */ /* 0x100fe40000004100 */
[----:B------:R-:W-:Y:S02]  /*37f0*/  HADD2.F32 R170, -RZ, R9.H1_H1 ;  /* 0x30000009ffaa7230 */ /* 0x000fe40000004100 */
[C---:B------:R-:W-:Y:S01]  /*3800*/  FFMA R33, R153.reuse, R34, R172 ;  /* 0x0000002299217223 */ /* 0x040fe200000000ac */
[----:B------:R-:W2:Y:S01]  /*3810*/  @P5 MUFU.EX2 R173, R162 ;  /* 0x000000a200ad5308 */ /* 0x000ea20000000800 */
[C---:B------:R-:W-:Y:S01]  /*3820*/  FFMA R34, R153.reuse, R168, R167 ;  /* 0x000000a899227223 */ /* 0x040fe200000000a7 */
[----:B------:R-:W-:-:S03]  /*3830*/  FFMA R35, R153, R170, R35 ;  /* 0x000000aa99237223 */ /* 0x000fc60000000023 */
[----:B------:R-:W-:Y:S01]  /*3840*/  FMUL R168, R34, 0.70710676908493041992 ;  /* 0x3f3504f322a87820 */ /* 0x000fe20000400000 */
[----:B------:R-:W-:Y:S02]  /*3850*/  FMUL R167, R35, 0.70710676908493041992 ;  /* 0x3f3504f323a77820 */ /* 0x000fe40000400000 */
[----:B------:R-:W3:Y:S01]  /*3860*/  @P4 MUFU.EX2 R171, R163 ;  /* 0x000000a300ab4308 */ /* 0x000ee20000000800 */
[----:B-1----:R-:W-:-:S05]  /*3870*/  @P3 FADD R169, -R169, 1 ;  /* 0x3f800000a9a93421 */ /* 0x002fca0000000100 */
[----:B------:R-:W-:Y:S01]  /*3880*/  @P3 LOP3.LUT R161, R169, 0x80000000, R166, 0xb8, !PT ;  /* 0x80000000a9a13812 */ /* 0x000fe200078eb8a6 */
[----:B------:R-:W-:Y:S01]  /*3890*/  FMUL R169, R33, 0.70710676908493041992 ;  /* 0x3f3504f321a97820 */ /* 0x000fe20000400000 */
[----:B------:R-:W-:Y:S01]  /*38a0*/  FMUL R166, R167, R167 ;  /* 0x000000a7a7a67220 */ /* 0x000fe20000400000 */
[----:B--2---:R-:W-:Y:S01]  /*38b0*/  @P5 FADD R173, -R173, 1 ;  /* 0x3f800000adad5421 */ /* 0x004fe20000000100 */
[----:B------:R-:W-:Y:S01]  /*38c0*/  FMUL R33, R33, 0.5 ;  /* 0x3f00000021217820 */ /* 0x000fe20000400000 */
[----:B------:R-:W-:Y:S01]  /*38d0*/  FADD R161, R161, 1 ;  /* 0x3f800000a1a17421 */ /* 0x000fe20000000000 */
[----:B------:R-:W-:Y:S02]  /*38e0*/  FSETP.GE.AND P3, PT, |R169|, 1.0029599666595458984, PT ;  /* 0x3f8060fea900780b */ /* 0x000fe40003f66200 */
[----:B------:R-:W-:Y:S01]  /*38f0*/  @P5 LOP3.LUT R162, R173, 0x80000000, R164, 0xb8, !PT ;  /* 0x80000000ada25812 */ /* 0x000fe200078eb8a4 */
[----:B------:R-:W-:Y:S01]  /*3900*/  FMUL R164, R169, R169 ;  /* 0x000000a9a9a47220 */ /* 0x000fe20000400000 */
[----:B------:R-:W-:Y:S01]  /*3910*/  FMUL R173, R168, R168 ;  /* 0x000000a8a8ad7220 */ /* 0x000fe20000400000 */
[----:B---3--:R-:W-:Y:S01]  /*3920*/  @P4 FADD R172, -R171, 1 ;  /* 0x3f800000abac4421 */ /* 0x008fe20000000100 */
[----:B------:R-:W-:Y:S01]  /*3930*/  FSEL R171, -R12, -0.00082130916416645050049, P3 ;  /* 0xba574d200cab7808 */ /* 0x000fe20001800100 */
[----:B------:R-:W-:Y:S01]  /*3940*/  FADD R162, R162, 1 ;  /* 0x3f800000a2a27421 */ /* 0x000fe20000000000 */
[----:B------:R-:W-:-:S02]  /*3950*/  FSEL R164, |R169|, R164, P3 ;  /* 0x000000a4a9a47208 */ /* 0x000fc40001800200 */
[----:B------:R-:W-:Y:S02]  /*3960*/  @P4 LOP3.LUT R163, R172, 0x80000000, R165, 0xb8, !PT ;  /* 0x80000000aca34812 */ /* 0x000fe400078eb8a5 */
[C---:B------:R-:W-:Y:S02]  /*3970*/  FSETP.GE.AND P4, PT, |R168|.reuse, 1.0029599666595458984, PT ;  /* 0x3f8060fea800780b */ /* 0x040fe40003f86200 */
[----:B------:R-:W-:Y:S01]  /*3980*/  FSEL R165, R3, 8.4834944573231041431e-05, P3 ;  /* 0x38b1e96a03a57808 */ /* 0x000fe20001800000 */
[----:B------:R-:W-:Y:S01]  /*3990*/  FADD R163, R163, 1 ;  /* 0x3f800000a3a37421 */ /* 0x000fe20000000000 */
[----:B------:R-:W-:Y:S02]  /*39a0*/  FSEL R170, |R168|, R173, P4 ;  /* 0x000000ada8aa7208 */ /* 0x000fe40002000200 */
[----:B------:R-:W-:Y:S01]  /*39b0*/  FSEL R173, R3, 8.4834944573231041431e-05, P4 ;  /* 0x38b1e96a03ad7808 */ /* 0x000fe20002000000 */
[----:B------:R-:W-:Y:S01]  /*39c0*/  FFMA R165, R164, R165, R171 ;  /* 0x000000a5a4a57223 */ /* 0x000fe200000000ab */
[----:B------:R-:W-:-:S02]  /*39d0*/  FSEL R177, -R12, -0.00082130916416645050049, P4 ;  /* 0xba574d200cb17808 */ /* 0x000fc40002000100 */
[----:B------:R-:W-:Y:S02]  /*39e0*/  FSEL R171, R13, 0.0052134888246655464172, P3 ;  /* 0x3baad5ea0dab7808 */ /* 0x000fe40001800000 */
[C---:B------:R-:W-:Y:S01]  /*39f0*/  FSETP.GE.AND P5, PT, |R167|.reuse, 1.0029599666595458984, PT ;  /* 0x3f8060fea700780b */ /* 0x040fe20003fa6200 */
[----:B------:R-:W-:Y:S01]  /*3a00*/  FFMA R177, R170, R173, R177 ;  /* 0x000000adaab17223 */ /* 0x000fe200000000b1 */
[----:B------:R-:W-:Y:S01]  /*3a10*/  FSEL R173, -R14, -0.026868773624300956726, P3 ;  /* 0xbcdc1be70ead7808 */ /* 0x000fe20001800100 */
[C---:B------:R-:W-:Y:S01]  /*3a20*/  FFMA R165, R164.reuse, R165, R171 ;  /* 0x000000a5a4a57223 */ /* 0x040fe200000000ab */
[----:B------:R-:W-:Y:S02]  /*3a30*/  FSEL R172, |R167|, R166, P5 ;  /* 0x000000a6a7ac7208 */ /* 0x000fe40002800200 */
[----:B------:R-:W-:Y:S01]  /*3a40*/  FSEL R181, R3, 8.4834944573231041431e-05, P5 ;  /* 0x38b1e96a03b57808 */ /* 0x000fe20002800000 */
[----:B------:R-:W-:Y:S01]  /*3a50*/  FFMA R165, R164, R165, R173 ;  /* 0x000000a5a4a57223 */ /* 0x000fe200000000ad */
[----:B------:R-:W-:-:S02]  /*3a60*/  FSEL R183, -R12, -0.00082130916416645050049, P5 ;  /* 0xba574d200cb77808 */ /* 0x000fc40002800100 */
[----:B------:R-:W-:Y:S02]  /*3a70*/  FSEL R179, R13, 0.0052134888246655464172, P4 ;  /* 0x3baad5ea0db37808 */ /* 0x000fe40002000000 */
[----:B------:R-:W-:Y:S01]  /*3a80*/  FSEL R171, R15, 0.11284004896879196167, P3 ;  /* 0x3de718af0fab7808 */ /* 0x000fe20001800000 */
[----:B------:R-:W-:Y:S01]  /*3a90*/  FFMA R181, R172, R181, R183 ;  /* 0x000000b5acb57223 */ /* 0x000fe200000000b7 */
[----:B------:R-:W-:Y:S01]  /*3aa0*/  FSEL R185, R13, 0.0052134888246655464172, P5 ;  /* 0x3baad5ea0db97808 */ /* 0x000fe20002800000 */
[----:B------:R-:W-:Y:S01]  /*3ab0*/  FFMA R177, R170, R177, R179 ;  /* 0x000000b1aab17223 */ /* 0x000fe200000000b3 */
[----:B------:R-:W-:Y:S01]  /*3ac0*/  FSEL R179, -R14, -0.026868773624300956726, P4 ;  /* 0xbcdc1be70eb37808 */ /* 0x000fe20002000100 */
[----:B------:R-:W-:Y:S01]  /*3ad0*/  FFMA R165, R164, R165, R171 ;  /* 0x000000a5a4a57223 */ /* 0x000fe200000000ab */
[----:B------:R-:W-:Y:S01]  /*3ae0*/  FSEL R173, R19, -0.37612664699554443359, P3 ;  /* 0xbec093ac13ad7808 */ /* 0x000fe20001800000 */
        /* <DEDUP_REMOVED lines=20> */
[----:B------:R-:W-:Y:S01]  /*3c30*/  FFMA R165, R172, R179, R165 ;  /* 0x000000b3aca57223 */ /* 0x000fe200000000a5 */
[----:B------:R-:W-:Y:S01]  /*3c40*/  FSEL R164, -|R168|, R168, P4 ;  /* 0x000000a8a8a47208 */ /* 0x000fe20002000300 */
[----:B------:R-:W1:Y:S02]  /*3c50*/  @P3 MUFU.EX2 R173, R166 ;  /* 0x000000a600ad3308 */ /* 0x000e640000000800 */
[----:B------:R-:W-:Y:S01]  /*3c60*/  FFMA R165, R172, R165, R170 ;  /* 0x000000a5aca57223 */ /* 0x000fe200000000aa */
[----:B------:R-:W-:Y:S01]  /*3c70*/  FMUL R172, R154, R36 ;  /* 0x000000249aac7220 */ /* 0x000fe20000400000 */
[----:B------:R-:W-:Y:S01]  /*3c80*/  FFMA R164, R171, R164, R164 ;  /* 0x000000a4aba47223 */ /* 0x000fe200000000a4 */
[----:B------:R-:W-:-:S02]  /*3c90*/  HADD2.F32 R36, -RZ, R10.H0_H0 ;  /* 0x2000000aff247230 */ /* 0x000fc40000004100 */
[----:B------:R-:W-:Y:S01]  /*3ca0*/  FFMA R165, R165, R176, R176 ;  /* 0x000000b0a5a57223 */ /* 0x000fe200000000b0 */
[----:B------:R-:W-:Y:S01]  /*3cb0*/  FMUL R171, R154, R38 ;  /* 0x000000269aab7220 */ /* 0x000fe20000400000 */
[----:B------:R-:W2:Y:S01]  /*3cc0*/  @P4 MUFU.EX2 R177, R164 ;  /* 0x000000a400b14308 */ /* 0x000ea20000000800 */
[----:B------:R-:W-:Y:S02]  /*3cd0*/  HADD2.F32 R38, -RZ, R10.H1_H1 ;  /* 0x3000000aff267230 */ /* 0x000fe40000004100 */
[C---:B------:R-:W-:Y:S01]  /*3ce0*/  FFMA R36, R153.reuse, R36, R172 ;  /* 0x0000002499247223 */ /* 0x040fe200000000ac */
[----:B------:R-:W-:Y:S02]  /*3cf0*/  HADD2.F32 R170, -RZ, R11.H0_H0 ;  /* 0x2000000bffaa7230 */ /* 0x000fe40000004100 */
[----:B------:R-:W-:Y:S01]  /*3d00*/  FFMA R37, R153, R38, R37 ;  /* 0x0000002699257223 */ /* 0x000fe20000000025 */
[C---:B------:R-:W-:Y:S01]  /*3d10*/  FMUL R172, R36.reuse, 0.70710676908493041992 ;  /* 0x3f3504f324ac7820 */ /* 0x040fe20000400000 */
[----:B------:R-:W3:Y:S01]  /*3d20*/  @P5 MUFU.EX2 R178, R165 ;  /* 0x000000a500b25308 */ /* 0x000ee20000000800 */
[----:B-1----:R-:W-:Y:S01]  /*3d30*/  @P3 FADD R176, -R173, 1 ;  /* 0x3f800000adb03421 */ /* 0x002fe20000000100 */
[----:B------:R-:W-:Y:S01]  /*3d40*/  FFMA R38, R153, R170, R171 ;  /* 0x000000aa99267223 */ /* 0x000fe200000000ab */
[C---:B------:R-:W-:Y:S01]  /*3d50*/  FMUL R171, R37.reuse, 0.70710676908493041992 ;  /* 0x3f3504f325ab7820 */ /* 0x040fe20000400000 */
[----:B------:R-:W-:Y:S01]  /*3d60*/  FMUL R36, R36, 0.5 ;  /* 0x3f00000024247820 */ /* 0x000fe20000400000 */
[----:B------:R-:W-:Y:S01]  /*3d70*/  FMUL R37, R37, 0.5 ;  /* 0x3f00000025257820 */ /* 0x000fe20000400000 */
[----:B------:R-:W-:Y:S01]  /*3d80*/  @P3 LOP3.LUT R166, R176, 0x80000000, R169, 0xb8, !PT ;  /* 0x80000000b0a63812 */ /* 0x000fe200078eb8a9 */
[----:B------:R-:W-:Y:S01]  /*3d90*/  FMUL R170, R38, 0.70710676908493041992 ;  /* 0x3f3504f326aa7820 */ /* 0x000fe20000400000 */
[----:B------:R-:W-:Y:S01]  /*3da0*/  FSETP.GE.AND P3, PT, |R172|, 1.0029599666595458984, PT ;  /* 0x3f8060feac00780b */ /* 0x000fe20003f66200 */
[----:B--2---:R-:W-:Y:S01]  /*3db0*/  @P4 FADD R177, -R177, 1 ;  /* 0x3f800000b1b14421 */ /* 0x004fe20000000100 */
[----:B------:R-:W-:Y:S01]  /*3dc0*/  FMUL R38, R38, 0.5 ;  /* 0x3f00000026267820 */ /* 0x000fe20000400000 */
[----:B------:R-:W-:Y:S01]  /*3dd0*/  FMUL R169, R170, R170 ;  /* 0x000000aaaaa97220 */ /* 0x000fe20000400000 */
[----:B------:R-:W-:Y:S01]  /*3de0*/  FSEL R176, -R12, -0.00082130916416645050049, P3 ;  /* 0xba574d200cb07808 */ /* 0x000fe20001800100 */
[----:B------:R-:W-:Y:S01]  /*3df0*/  FADD R166, R166, 1 ;  /* 0x3f800000a6a67421 */ /* 0x000fe20000000000 */
[----:B------:R-:W-:-:S02]  /*3e00*/  @P4 LOP3.LUT R164, R177, 0x80000000, R168, 0xb8, !PT ;  /* 0x80000000b1a44812 */ /* 0x000fc400078eb8a8 */
[----:B------:R-:W-:Y:S01]  /*3e10*/  FSETP.GE.AND P4, PT, |R171|, 1.0029599666595458984, PT ;  /* 0x3f8060feab00780b */ /* 0x000fe20003f86200 */
[----:B---3--:R-:W-:Y:S01]  /*3e20*/  @P5 FADD R178, -R178, 1 ;  /* 0x3f800000b2b25421 */ /* 0x008fe20000000100 */
[----:B------:R-:W-:Y:S01]  /*3e30*/  FSEL R168, R3, 8.4834944573231041431e-05, P3 ;  /* 0x38b1e96a03a87808 */ /* 0x000fe20001800000 */
[----:B------:R-:W-:Y:S01]  /*3e40*/  FADD R164, R164, 1 ;  /* 0x3f800000a4a47421 */ /* 0x000fe20000000000 */
[----:B------:R-:W-:Y:S02]  /*3e50*/  FSEL R180, -R12, -0.00082130916416645050049, P4 ;  /* 0xba574d200cb47808 */ /* 0x000fe40002000100 */
[----:B------:R-:W-:Y:S01]  /*3e60*/  @P5 LOP3.LUT R165, R178, 0x80000000, R167, 0xb8, !PT ;  /* 0x80000000b2a55812 */ /* 0x000fe200078eb8a7 */
[----:B------:R-:W-:Y:S01]  /*3e70*/  FMUL R167, R172, R172 ;  /* 0x000000acaca77220 */ /* 0x000fe20000400000 */
[----:B------:R-:W-:Y:S01]  /*3e80*/  FMUL R178, R171, R171 ;  /* 0x000000ababb27220 */ /* 0x000fe20000400000 */
[----:B------:R-:W-:Y:S02]  /*3e90*/  FSETP.GE.AND P5, PT, |R170|, 1.0029599666595458984, PT ;  /* 0x3f8060feaa00780b */ /* 0x000fe40003fa6200 */
[----:B------:R-:W-:Y:S01]  /*3ea0*/  FSEL R182, R13, 0.0052134888246655464172, P4 ;  /* 0x3baad5ea0db67808 */ /* 0x000fe20002000000 */
[----:B------:R-:W-:Y:S01]  /*3eb0*/  FADD R165, R165, 1 ;  /* 0x3f800000a5a57421 */ /* 0x000fe20000000000 */
[----:B------:R-:W-:-:S02]  /*3ec0*/  FSEL R167, |R172|, R167, P3 ;  /* 0x000000a7aca77208 */ /* 0x000fc40001800200 */
[----:B------:R-:W-:Y:S02]  /*3ed0*/  FSEL R173, |R171|, R178, P4 ;  /* 0x000000b2abad7208 */ /* 0x000fe40002000200 */
[----:B------:R-:W-:Y:S01]  /*3ee0*/  FSEL R178, R3, 8.4834944573231041431e-05, P4 ;  /* 0x38b1e96a03b27808 */ /* 0x000fe20002000000 */
[----:B------:R-:W-:Y:S01]  /*3ef0*/  FFMA R168, R167, R168, R176 ;  /* 0x000000a8a7a87223 */ /* 0x000fe200000000b0 */
[----:B------:R-:W-:Y:S02]  /*3f00*/  FSEL R176, R13, 0.0052134888246655464172, P3 ;  /* 0x3baad5ea0db07808 */ /* 0x000fe40001800000 */
[----:B------:R-:W-:Y:S01]  /*3f10*/  FSEL R179, |R170|, R169, P5 ;  /* 0x000000a9aab37208 */ /* 0x000fe20002800200 */
[----:B------:R-:W-:Y:S01]  /*3f20*/  FFMA R180, R173, R178, R180 ;  /* 0x000000b2adb47223 */ /* 0x000fe200000000b4 */
[----:B------:R-:W-:Y:S01]  /*3f30*/  FSEL R178, -R14, -0.026868773624300956726, P3 ;  /* 0xbcdc1be70eb27808 */ /* 0x000fe20001800100 */
[----:B------:R-:W-:Y:S01]  /*3f40*/  FFMA R168, R167, R168, R176 ;  /* 0x000000a8a7a87223 */ /* 0x000fe200000000b0 */
[----:B------:R-:W-:Y:S01]  /*3f50*/  FSEL R184, R3, 8.4834944573231041431e-05, P5 ;  /* 0x38b1e96a03b87808 */ /* 0x000fe20002800000 */
[----:B------:R-:W-:Y:S01]  /*3f60*/  FFMA R180, R173, R180, R182 ;  /* 0x000000b4adb47223 */ /* 0x000fe200000000b6 */
[----:B------:R-:W-:Y:S01]  /*3f70*/  FSEL R186, -R12, -0.00082130916416645050049, P5 ;  /* 0xba574d200cba7808 */ /* 0x000fe20002800100 */
[----:B------:R-:W-:Y:S01]  /*3f80*/  FFMA R168, R167, R168, R178 ;  /* 0x000000a8a7a87223 */ /* 0x000fe200000000b2 */
[----:B------:R-:W-:-:S02]  /*3f90*/  FSEL R176, R15, 0.11284004896879196167, P3 ;  /* 0x3de718af0fb07808 */ /* 0x000fc40001800000 */
        /* <DEDUP_REMOVED lines=31> */
[----:B------:R-:W-:-:S02]  /*4190*/  HADD2.F32 R178, -RZ, R4.H1_H1 ;  /* 0x30000004ffb27230 */ /* 0x000fc40000004100 */
[----:B------:R-:W-:Y:S01]  /*41a0*/  FFMA R167, R173, R176, R176 ;  /* 0x000000b0ada77223 */ /* 0x000fe200000000b0 */
[----:B------:R-:W2:Y:S01]  /*41b0*/  @P4 MUFU.EX2 R179, R168 ;  /* 0x000000a800b34308 */ /* 0x000ea20000000800 */
[----:B------:R-:W-:Y:S01]  /*41c0*/  FMUL R173, R154, R24 ;  /* 0x000000189aad7220 */ /* 0x000fe20000400000 */
[----:B------:R-:W-:Y:S02]  /*41d0*/  HADD2.F32 R24, -RZ, R11.H1_H1 ;  /* 0x3000000bff187230 */ /* 0x000fe40000004100 */
[C---:B------:R-:W-:Y:S01]  /*41e0*/  FFMA R25, R153.reuse, R178, R25 ;  /* 0x000000b299197223 */ /* 0x040fe20000000019 */
[----:B------:R-:W-:Y:S02]  /*41f0*/  HADD2.F32 R176, -RZ, R4.H0_H0 ;  /* 0x20000004ffb07230 */ /* 0x000fe40000004100 */
[C---:B------:R-:W-:Y:S01]  /*4200*/  FFMA R24, R153.reuse, R24, R180 ;  /* 0x0000001899187223 */ /* 0x040fe200000000b4 */
[----:B------:R-:W3:Y:S02]  /*4210*/  @P5 MUFU.EX2 R181, R167 ;  /* 0x000000a700b55308 */ /* 0x000ee40000000800 */
[----:B------:R-:W-:Y:S01]  /*4220*/  FFMA R39, R153, R176, R173 ;  /* 0x000000b099277223 */ /* 0x000fe200000000ad */
[----:B-1----:R-:W-:Y:S01]  /*4230*/  @P3 FADD R177, -R177, 1 ;  /* 0x3f800000b1b13421 */ /* 0x002fe20000000100 */
[----:B------:R-:W-:-:S04]  /*4240*/  FMUL R173, R24, 0.70710676908493041992 ;  /* 0x3f3504f318ad7820 */ /* 0x000fc80000400000 */
[----:B------:R-:W-:Y:S01]  /*4250*/  FMUL R176, R173, R173 ;  /* 0x000000adadb07220 */ /* 0x000fe20000400000 */
[----:B------:R-:W-:Y:S01]  /*4260*/  @P3 LOP3.LUT R169, R177, 0x80000000, R172, 0xb8, !PT ;  /* 0x80000000b1a93812 */ /* 0x000fe200078eb8ac */
[----:B--2---:R-:W-:Y:S01]  /*4270*/  @P4 FADD R180, -R179, 1 ;  /* 0x3f800000b3b44421 */ /* 0x004fe20000000100 */
[----:B------:R-:W-:-:S03]  /*4280*/  FMUL R172, R39, 0.70710676908493041992 ;  /* 0x3f3504f327ac7820 */ /* 0x000fc60000400000 */
[----:B------:R-:W-:Y:S01]  /*4290*/  FADD R169, R169, 1 ;  /* 0x3f800000a9a97421 */ /* 0x000fe20000000000 */
[----:B------:R-:W-:Y:S01]  /*42a0*/  @P4 LOP3.LUT R168, R180, 0x80000000, R171, 0xb8, !PT ;  /* 0x80000000b4a84812 */ /* 0x000fe200078eb8ab */
[----:B------:R-:W-:Y:S01]  /*42b0*/  FMUL R171, R25, 0.70710676908493041992 ;  /* 0x3f3504f319ab7820 */ /* 0x000fe20000400000 */
[C---:B------:R-:W-:Y:S01]  /*42c0*/  FMUL R177, R172.reuse, R172 ;  /* 0x000000acacb17220 */ /* 0x040fe20000400000 */
[----:B---3--:R-:W-:Y:S01]  /*42d0*/  @P5 FADD R181, -R181, 1 ;  /* 0x3f800000b5b55421 */ /* 0x008fe20000000100 */
[----:B------:R-:W-:Y:S01]  /*42e0*/  FSETP.GE.AND P4, PT, |R172|, 1.0029599666595458984, PT ;  /* 0x3f8060feac00780b */ /* 0x000fe20003f86200 */
[----:B------:R-:W-:Y:S01]  /*42f0*/  FMUL R25, R25, 0.5 ;  /* 0x3f00000019197820 */ /* 0x000fe20000400000 */
[----:B------:R-:W-:Y:S01]  /*4300*/  FSETP.GE.AND P3, PT, |R171|, 1.0029599666595458984, PT ;  /* 0x3f8060feab00780b */ /* 0x000fe20003f66200 */
[----:B------:R-:W-:Y:S01]  /*4310*/  FADD R168, R168, 1 ;  /* 0x3f800000a8a87421 */ /* 0x000fe20000000000 */
[----:B------:R-:W-:Y:S01]  /*4320*/  @P5 LOP3.LUT R167, R181, 0x80000000, R170, 0xb8, !PT ;  /* 0x80000000b5a75812 */ /* 0x000fe200078eb8aa */
[----:B------:R-:W-:Y:S01]  /*4330*/  FMUL R170, R171, R171 ;  /* 0x000000ababaa7220 */ /* 0x000fe20000400000 */
[----:B------:R-:W-:Y:S01]  /*4340*/  FSETP.GE.AND P5, PT, |R173|, 1.0029599666595458984, PT ;  /* 0x3f8060fead00780b */ /* 0x000fe20003fa6200 */
[----:B------:R-:W-:Y:S01]  /*4350*/  FMUL R37, R168, R37 ;  /* 0x00000025a8257220 */ /* 0x000fe20000400000 */
[----:B------:R-:W-:Y:S01]  /*4360*/  FSEL R178, R3, 8.4834944573231041431e-05, P3 ;  /* 0x38b1e96a03b27808 */ /* 0x000fe20001800000 */
[----:B------:R-:W-:Y:S01]  /*4370*/  FADD R167, R167, 1 ;  /* 0x3f800000a7a77421 */ /* 0x000fe20000000000 */
[----:B------:R-:W-:-:S02]  /*4380*/  FSEL R181, |R173|, R176, P5 ;  /* 0x000000b0adb57208 */ /* 0x000fc40002800200 */
[----:B------:R-:W-:Y:S01]  /*4390*/  FSEL R176, R3, 8.4834944573231041431e-05, P5 ;  /* 0x38b1e96a03b07808 */ /* 0x000fe20002800000 */
[----:B------:R-:W-:Y:S01]  /*43a0*/  FMUL R38, R167, R38 ;  /* 0x00000026a7267220 */ /* 0x000fe20000400000 */
[C---:B------:R-:W-:Y:S02]  /*43b0*/  FSEL R182, -R12.reuse, -0.00082130916416645050049, P5 ;  /* 0xba574d200cb67808 */ /* 0x040fe40002800100 */
[----:B------:R-:W-:Y:S02]  /*43c0*/  FSEL R179, |R171|, R170, P3 ;  /* 0x000000aaabb37208 */ /* 0x000fe40001800200 */
[----:B------:R-:W-:Y:S01]  /*43d0*/  FSEL R180, -R12, -0.00082130916416645050049, P3 ;  /* 0xba574d200cb47808 */ /* 0x000fe20001800100 */
[----:B------:R-:W-:Y:S01]  /*43e0*/  FFMA R184, R181, R176, R182 ;  /* 0x000000b0b5b87223 */ /* 0x000fe200000000b6 */
[----:B------:R-:W-:Y:S02]  /*43f0*/  FSEL R177, |R172|, R177, P4 ;  /* 0x000000b1acb17208 */ /* 0x000fe40002000200 */
[----:B------:R-:W-:Y:S01]  /*4400*/  FSEL R170, R3, 8.4834944573231041431e-05, P4 ;  /* 0x38b1e96a03aa7808 */ /* 0x000fe20002000000 */
[----:B------:R-:W-:Y:S01]  /*4410*/  FFMA R180, R179, R178, R180 ;  /* 0x000000b2b3b47223 */ /* 0x000fe200000000b4 */
[----:B------:R-:W-:-:S02]  /*4420*/  FSEL R176, -R12, -0.00082130916416645050049, P4 ;  /* 0xba574d200cb07808 */ /* 0x000fc40002000100 */
[C---:B------:R-:W-:Y:S02]  /*4430*/  FSEL R186, R13.reuse, 0.0052134888246655464172, P5 ;  /* 0x3baad5ea0dba7808 */ /* 0x040fe40002800000 */
[----:B------:R-:W-:Y:S01]  /*4440*/  FSEL R178, R13, 0.0052134888246655464172, P4 ;  /* 0x3baad5ea0db27808 */ /* 0x000fe20002000000 */
[----:B------:R-:W-:Y:S01]  /*4450*/  FFMA R170, R177, R170, R176 ;  /* 0x000000aab1aa7223 */ /* 0x000fe200000000b0 */
[----:B------:R-:W-:Y:S01]  /*4460*/  FSEL R182, R13, 0.0052134888246655464172, P3 ;  /* 0x3baad5ea0db67808 */ /* 0x000fe20001800000 */
[----:B------:R-:W-:Y:S01]  /*4470*/  FFMA R184, R181, R184, R186 ;  /* 0x000000b8b5b87223 */ /* 0x000fe200000000ba */
[C---:B------:R-:W-:Y:S01]  /*4480*/  FSEL R176, -R14.reuse, -0.026868773624300956726, P5 ;  /* 0xbcdc1be70eb07808 */ /* 0x040fe20002800100 */
        /* <DEDUP_REMOVED lines=13> */
[----:B------:R-:W-:Y:S01]  /*4560*/  FSEL R180, R19, -0.37612664699554443359, P3 ;  /* 0xbec093ac13b47808 */ /* 0x000fe20001800000 */
[----:B------:R-:W-:Y:S01]  /*4570*/  FFMA R170, R177, R170, R176 ;  /* 0x000000aab1aa7223 */ /* 0x000fe200000000b0 */
[----:B------:R-:W-:Y:S01]  /*4580*/  FSEL R176, R15, 0.11284004896879196167, P4 ;  /* 0x3de718af0fb07808 */ /* 0x000fe20002000000 */
[----:B------:R-:W-:Y:S01]  /*4590*/  FFMA R184, R181, R184, R182 ;  /* 0x000000b8b5b87223 */ /* 0x000fe200000000b6 */
[C---:B------:R-:W-:Y:S01]  /*45a0*/  FSEL R182, R20.reuse, 0.12837915122509002686, P3 ;  /* 0x3e0375d314b67808 */ /* 0x040fe20001800000 */
        /* <DEDUP_REMOVED lines=11> */
[----:B------:R-:W-:Y:S01]  /*4660*/  SHF.L.U32 R181, R18, 0x5, RZ ;  /* 0x0000000512b57819 */ /* 0x000fe200000006ff */
[----:B------:R-:W1:Y:S01]  /*4670*/  @P3 MUFU.EX2 R179, R176 ;  /* 0x000000b000b33308 */ /* 0x000e620000000800 */
[----:B------:R-:W-:Y:S01]  /*4680*/  FFMA R170, R184, R183, R183 ;  /* 0x000000b7b8aa7223 */ /* 0x000fe200000000b7 */
[----:B------:R-:W-:Y:S01]  /*4690*/  FFMA R177, R177, R180, R180 ;  /* 0x000000b4b1b17223 */ /* 0x000fe200000000b4 */
[----:B------:R-:W-:-:S02]  /*46a0*/  SHF.L.U32 R180, R18, 0x4, RZ ;  /* 0x0000000412b47819 */ /* 0x000fc400000006ff */
[----:B------:R-:W-:Y:S02]  /*46b0*/  LOP3.LUT R183, R181, 0xc0, RZ, 0xc0, !PT ;  /* 0x000000c0b5b77812 */ /* 0x000fe400078ec0ff */
[----:B------:R-:W-:Y:S01]  /*46c0*/  LOP3.LUT R180, R180, 0xe00, RZ, 0xc0, !PT ;  /* 0x00000e00b4b47812 */ /* 0x000fe200078ec0ff */
[----:B------:R-:W2:Y:S01]  /*46d0*/  @P4 MUFU.EX2 R178, R177 ;  /* 0x000000b100b24308 */ /* 0x000ea20000000800 */
[----:B------:R-:W-:Y:S02]  /*46e0*/  SHF.R.U32.HI R186, RZ, 0x1, R18 ;  /* 0x00000001ffba7819 */ /* 0x000fe40000011612 */
[--C-:B------:R-:W-:Y:S02]  /*46f0*/  LOP3.LUT R184, R180, 0x20, R181.reuse, 0xf8, !PT ;  /* 0x00000020b4b87812 */ /* 0x100fe400078ef8b5 */
[----:B------:R-:W-:Y:S02]  /*4700*/  LOP3.LUT R180, R18, 0xff, RZ, 0xc0, !PT ;  /* 0x000000ff12b47812 */ /* 0x000fe400078ec0ff */
[----:B------:R-:W-:Y:S01]  /*4710*/  LOP3.LUT R184, R184, 0x100, R181, 0xf8, !PT ;  /* 0x00000100b8b87812 */ /* 0x000fe200078ef8b5 */
[----:B------:R-:W3:Y:S01]  /*4720*/  @P5 MUFU.EX2 R182, R170 ;  /* 0x000000aa00b65308 */ /* 0x000ee20000000800 */
[----:B------:R-:W-:Y:S01]  /*4730*/  LOP3.LUT R183, R183, 0x8, R186, 0xf8, !PT ;  /* 0x00000008b7b77812 */ /* 0x000fe200078ef8ba */
[----:B------:R-:W-:-:S02]  /*4740*/  VIADD R181, R180, 0x1f ;  /* 0x0000001fb4b57836 */ /* 0x000fc40000000000 */
[----:B-1----:R-:W-:Y:S01]  /*4750*/  @P3 FADD R180, -R179, 1 ;  /* 0x3f800000b3b43421 */ /* 0x002fe20000000100 */
[----:B------:R-:W-:-:S04]  /*4760*/  SHF.L.U32 R186, R18, 0x2, RZ ;  /* 0x0000000212ba7819 */ /* 0x000fc800000006ff */
[----:B------:R-:W-:Y:S01]  /*4770*/  @P3 LOP3.LUT R176, R180, 0x80000000, R171, 0xb8, !PT ;  /* 0x80000000b4b03812 */ /* 0x000fe200078eb8ab */
[----:B------:R-:W-:Y:S01]  /*4780*/  FMUL R171, R21, R26 ;  /* 0x0000001a15ab7220 */ /* 0x000fe20000400000 */
[----:B------:R-:W-:Y:S01]  /*4790*/  FMUL R21, R32, 0.5 ;  /* 0x3f00000020157820 */ /* 0x000fe20000400000 */
[----:B--2---:R-:W-:Y:S01]  /*47a0*/  @P4 FADD R179, -R178, 1 ;  /* 0x3f800000b2b34421 */ /* 0x004fe20000000100 */
[----:B------:R-:W-:Y:S01]  /*47b0*/  FMUL R26, R31, 0.5 ;  /* 0x3f0000001f1a7820 */ /* 0x000fe20000400000 */
[----:B------:R-:W-:Y:S01]  /*47c0*/  LOP3.LUT R183, R183, 0x18, R186, 0x78, !PT ;  /* 0x00000018b7b77812 */ /* 0x000fe200078e78ba */
[----:B------:R-:W-:Y:S01]  /*47d0*/  FMUL R162, R162, R21 ;  /* 0x00000015a2a27220 */ /* 0x000fe20000400000 */
[----:B------:R-:W-:Y:S01]  /*47e0*/  FMUL R21, R34, 0.5 ;  /* 0x3f00000022157820 */ /* 0x000fe20000400000 */
[----:B------:R-:W-:Y:S01]  /*47f0*/  @P4 LOP3.LUT R177, R179, 0x80000000, R172, 0xb8, !PT ;  /* 0x80000000b3b14812 */ /* 0x000fe200078eb8ac */
[----:B---3--:R-:W-:Y:S01]  /*4800*/  @P5 FADD R182, -R182, 1 ;  /* 0x3f800000b6b65421 */ /* 0x008fe20000000100 */
[----:B------:R-:W-:Y:S01]  /*4810*/  FMUL R32, R163, R26 ;  /* 0x0000001aa3207220 */ /* 0x000fe20000400000 */
[----:B------:R-:W-:Y:S01]  /*4820*/  FMUL R164, R164, R21 ;  /* 0x00000015a4a47220 */ /* 0x000fe20000400000 */
[----:B------:R-:W-:Y:S01]  /*4830*/  FMUL R21, R24, 0.5 ;  /* 0x3f00000018157820 */ /* 0x000fe20000400000 */
[----:B------:R-:W-:Y:S01]  /*4840*/  FMUL R26, R35, 0.5 ;  /* 0x3f000000231a7820 */ /* 0x000fe20000400000 */
[----:B------:R-:W-:Y:S01]  /*4850*/  @P5 LOP3.LUT R170, R182, 0x80000000, R173, 0xb8, !PT ;  /* 0x80000000b6aa5812 */ /* 0x000fe200078eb8ad */
[----:B------:R-:W-:Y:S01]  /*4860*/  FMUL R24, R39, 0.5 ;  /* 0x3f00000027187820 */ /* 0x000fe20000400000 */
[----:B------:R-:W-:Y:S01]  /*4870*/  FADD R176, R176, 1 ;  /* 0x3f800000b0b07421 */ /* 0x000fe20000000000 */
[----:B------:R-:W-:Y:S01]  /*4880*/  FADD R177, R177, 1 ;  /* 0x3f800000b1b17421 */ /* 0x000fe20000000000 */
[----:B------:R-:W-:Y:S01]  /*4890*/  LOP3.LUT R173, R184, R183, RZ, 0xfc, !PT ;  /* 0x000000b7b8ad7212 */ /* 0x000fe200078efcff */
[----:B------:R-:W-:Y:S01]  /*48a0*/  FADD R170, R170, 1 ;  /* 0x3f800000aaaa7421 */ /* 0x000fe20000000000 */
[----:B------:R-:W-:Y:S01]  /*48b0*/  FMUL R31, R161, R30 ;  /* 0x0000001ea11f7220 */ /* 0x000fe20000400000 */
[----:B------:R-:W-:Y:S01]  /*48c0*/  FMUL R161, R166, R33 ;  /* 0x00000021a6a17220 */ /* 0x000fe20000400000 */
[----:B------:R-:W-:Y:S01]  /*48d0*/  FMUL R165, R165, R26 ;  /* 0x0000001aa5a57220 */ /* 0x000fe20000400000 */
[----:B------:R-:W-:Y:S01]  /*48e0*/  FMUL R33, R176, R25 ;  /* 0x00000019b0217220 */ /* 0x000fe20000400000 */
[----:B------:R-:W-:Y:S01]  /*48f0*/  FMUL R28, R177, R24 ;  /* 0x00000018b11c7220 */ /* 0x000fe20000400000 */
[----:B------:R-:W-:Y:S01]  /*4900*/  FMUL R26, R169, R36 ;  /* 0x00000024a91a7220 */ /* 0x000fe20000400000 */
[----:B------:R-:W-:Y:S01]  /*4910*/  FMUL R27, R170, R21 ;  /* 0x00000015aa1b7220 */ /* 0x000fe20000400000 */
[----:B------:R-:W-:-:S02]  /*4920*/  LEA R21, R173, UR51, 0x1 ;  /* 0x00000033ad157c11 */ /* 0x000fc4000f8e08ff */
[----:B------:R-:W-:Y:S02]  /*4930*/  F2FP.F16.F32.PACK_AB R29, R160, R171 ;  /* 0x000000aba01d723e */ /* 0x000fe400000000ff */
[----:B------:R-:W-:Y:S02]  /*4940*/  F2FP.F16.F32.PACK_AB R30, R158, R159 ;  /* 0x0000009f9e1e723e */ /* 0x000fe400000000ff */
[----:B------:R-:W-:Y:S02]  /*4950*/  F2FP.F16.F32.PACK_AB R31, R32, R31 ;  /* 0x0000001f201f723e */ /* 0x000fe400000000ff */
[----:B------:R-:W-:Y:S02]  /*4960*/  F2FP.F16.F32.PACK_AB R28, R33, R28 ;  /* 0x0000001c211c723e */ /* 0x000fe400000000ff */
[----:B------:R-:W-:Y:S02]  /*4970*/  F2FP.F16.F32.PACK_AB R24, R161, R162 ;  /* 0x000000a2a118723e */ /* 0x000fe400000000ff */
[----:B------:R-:W-:Y:S01]  /*4980*/  F2FP.F16.F32.PACK_AB R25, R165, R164 ;  /* 0x000000a4a519723e */ /* 0x000fe200000000ff */
[----:B------:R1:W-:Y:S01]  /*4990*/  STSM.16.M88.4 [R21+0x200], R28 ;  /* 0x0002001c15007844 */ /* 0x0003e20000000200 */
[----:B------:R-:W-:-:S02]  /*49a0*/  F2FP.F16.F32.PACK_AB R26, R37, R26 ;  /* 0x0000001a251a723e */ /* 0x000fc400000000ff */
[----:B------:R-:W-:Y:S02]  /*49b0*/  F2FP.F16.F32.PACK_AB R27, R27, R38 ;  /* 0x000000261b1b723e */ /* 0x000fe400000000ff */
[----:B------:R-:W-:Y:S02]  /*49c0*/  LEA R32, R156, R21, 0x1 ;  /* 0x000000159c207211 */ /* 0x000fe400078e08ff */
[----:B------:R-:W-:Y:S02]  /*49d0*/  ISETP.GT.U32.AND P5, PT, R181, 0x3e, PT ;  /* 0x0000003eb500780c */ /* 0x000fe40003fa4070 */
[----:B------:R-:W-:Y:S01]  /*49e0*/  IADD3 R159, R157, UR59, RZ ;  /* 0x0000003b9d9f7c10 */ /* 0x000fe2000fffe0ff */
[----:B------:R1:W-:Y:S03]  /*49f0*/  STSM.16.M88.4 [R32+0x200], R24 ;  /* 0x0002001820007844 */ /* 0x0003e60000000200 */
[----:B------:R-:W-:Y:S01]  /*4a00*/  SHF.R.U32.HI R33, RZ, 0x2, R159 ;  /* 0x00000002ff217819 */ /* 0x000fe2000001169f */
[----:B------:R-:W-:Y:S01]  /*4a10*/  @!PT LDS RZ, [RZ] ;  /* 0x00000000fffff984 */ /* 0x000fe20000000800 */
[----:B------:R-:W-:Y:S01]  /*4a20*/  @!PT LDS RZ, [RZ] ;  /* 0x00000000fffff984 */ /* 0x000fe20000000800 */
[----:B------:R-:W-:Y:S01]  /*4a30*/  @!PT LDS RZ, [RZ] ;  /* 0x00000000fffff984 */ /* 0x000fe20000000800 */
[----:B------:R-:W-:Y:S01]  /*4a40*/  @!PT LDS RZ, [RZ] ;  /* 0x00000000fffff984 */ /* 0x000fe20000000800 */
[----:B------:R2:W-:Y:S06]  /*4a50*/  MEMBAR.ALL.CTA ;  /* 0x0000000000007992 */ /* 0x0005ec0000008000 */
[----:B--2---:R-:W2:Y:S01]  /*4a60*/  FENCE.VIEW.ASYNC.S ;  /* 0x00000000000073c6 */ /* 0x004ea20000000000 */
[----:B------:R-:W-:Y:S01]  /*4a70*/  LOP3.LUT R33, R33, 0x1, RZ, 0xc0, !PT ;  /* 0x0000000121217812 */ /* 0x000fe200078ec0ff */
[----:B--2---:R-:W-:Y:S06]  /*4a80*/  BAR.SYNC.DEFER_BLOCKING 0x1, 0x100 ;  /* 0x0044000000007b1d */ /* 0x004fec0000010000 */
[----:B-1----:R-:W-:Y:S05]  /*4a90*/  @P5 BRA `(.L_x_55) ;  /* 0x0000000000185947 */ /* 0x002fea0003800000 */
[----:B------:R-:W-:Y:S02]  /*4aa0*/  UIADD3 UR4, UP0, UR60, 0x4f0, URZ ;  /* 0x000004f03c047890 */ /* 0x000fe4000ff1e03f */
[----:B------:R-:W-:Y:S02]  /*4ab0*/  UIADD3 UR40, UR51, 0x200, URZ ;  /* 0x0000020033287890 */ /* 0x000fe4000fffe03f */
[----:B------:R-:W-:-:S09]  /*4ac0*/  UIADD3.X UR5, URZ, UR61, URZ, UP0, !UPT ;  /* 0x0000003d3f057290 */ /* 0x000fd200087fe43f */
[----:B------:R1:W-:Y:S01]  /*4ad0*/  UTMASTG.3D [UR40], [UR4] ;  /* 0x00000028040073b5 */ /* 0x0003e20008010000 */
[----:B------:R0:W-:Y:S01]  /*4ae0*/  UTMACMDFLUSH ;  /* 0x00000000000079b7 */ /* 0x0001e20000000000 */
[----:B-1----:R-:W-:-:S04]  /*4af0*/  DEPBAR.LE SB0, 0x1 ;  /* 0x000080400000791a */ /* 0x002fc80000000000 */
.L_x_55:
[----:B------:R-:W-:Y:S05]  /*4b00*/  BSYNC B0 ;  /* 0x0000000000007941 */ /* 0x000fea0003800000 */
.L_x_54:
[----:B------:R-:W-:Y:S01]  /*4b10*/  BAR.SYNC.DEFER_BLOCKING 0x1, 0x100 ;  /* 0x0044000000007b1d */ /* 0x000fe20000010000 */
[----:B------:R-:W-:Y:S02]  /*4b20*/  ISETP.NE.U32.AND P3, PT, R33, 0x1, PT ;  /* 0x000000012100780c */ /* 0x000fe40003f65070 */
[----:B------:R-:W-:Y:S02]  /*4b30*/  ISETP.GT.U32.AND P4, PT, R159, 0x3, PT ;  /* 0x000000039f00780c */ /* 0x000fe40003f84070 */
[C---:B------:R-:W-:Y:S02]  /*4b40*/  ISETP.GT.U32.AND P3, PT, R157.reuse, 0x3, !P3 ;  /* 0x000000039d00780c */ /* 0x040fe40005f64070 */
[----:B------:R-:W-:Y:S02]  /*4b50*/  ISETP.LT.U32.AND P4, PT, R157, 0x4, P4 ;  /* 0x000000049d00780c */ /* 0x000fe40002781070 */
[----:B------:R-:W-:Y:S02]  /*4b60*/  SEL R24, RZ, 0x1, !P3 ;  /* 0x00000001ff187807 */ /* 0x000fe40005800000 */
[----:B------:R-:W-:-:S02]  /*4b70*/  ISETP.NE.AND P3, PT, RZ, UR36, PT ;  /* 0x00000024ff007c0c */ /* 0x000fc4000bf65270 */
[----:B------:R-:W-:Y:S02]  /*4b80*/  SEL R26, RZ, 0x1, !P4 ;  /* 0x00000001ff1a7807 */ /* 0x000fe40006000000 */
[----:B------:R-:W-:Y:S02]  /*4b90*/  IADD3 R25, R21, 0x200, RZ ;  /* 0x0000020015197810 */ /* 0x000fe40007ffe0ff */
[----:B------:R-:W-:Y:S02]  /*4ba0*/  LOP3.LUT R155, R24, R155, R26, 0x96, !PT ;  /* 0x0000009b189b7212 */ /* 0x000fe400078e961a */
[----:B------:R-:W-:-:S05]  /*4bb0*/  LEA R24, R156, R25, 0x1 ;  /* 0x000000199c187211 */ /* 0x000fca00078e08ff */
[----:B------:R-:W-:Y:S05]  /*4bc0*/  @!P3 BRA `(.L_x_56) ;  /* 0x000000000038b947 */ /* 0x000fea0003800000 */
[----:B------:R-:W-:Y:S04]  /*4bd0*/  BSSY B0, `(.L_x_57) ;  /* 0x000000a000007945 */ /* 0x000fe80003800000 */
[----:B------:R-:W-:Y:S05]  /*4be0*/  @P0 BRA `(.L_x_58) ;  /* 0x0000000000200947 */ /* 0x000fea0003800000 */
[----:B------:R-:W-:-:S06]  /*4bf0*/  UISETP.NE.AND UP0, UPT, UR49, 0x3, UPT ;  /* 0x000000033100788c */ /* 0x000fcc000bf05270 */
[----:B------:R-:W-:-:S13]  /*4c00*/  PLOP3.LUT P3, PT, PT, PT, UP0, 0x80, 0x0 ;  /* 0x000000000000781c */ /* 0x000fda0003f6f008 */
[----:B------:R-:W-:Y:S05]  /*4c10*/  @!P3 BRA `(.L_x_59) ;  /* 0x000000000004b947 */ /* 0x000fea0003800000 */
[----:B------:R-:W-:Y:S01]  /*4c20*/  BPT.TRAP 0x1 ;  /* 0x000000040000795c */ /* 0x000fe20000300000 */
.L_x_59:
[----:B------:R-:W-:-:S04]  /*4c30*/  ULEA UR4, UR58, UR51, 0x3 ;  /* 0x000000333a047291 */ /* 0x000fc8000f8e183f */
[----:B------:R-:W-:-:S04]  /*4c40*/  UIADD3 UR4, UR4, 0x60, URZ ;  /* 0x0000006004047890 */ /* 0x000fc8000fffe03f */
[----:B------:R-:W-:-:S09]  /*4c50*/  UPRMT UR4, UR50, 0x654, UR4 ;  /* 0x0000065432047896 */ /* 0x000fd20008000004 */
[----:B------:R-:W-:Y:S03]  /*4c60*/  SYNCS.ARRIVE.TRANS64.RED.A1T0 RZ, [UR4], RZ ;  /* 0x000000ffffff79a7 */ /* 0x000fe60008100404 */
.L_x_58:
[----:B------:R-:W-:Y:S05]  /*4c70*/  BSYNC B0 ;  /* 0x0000000000007941 */ /* 0x000fea0003800000 */
.L_x_57:
[----:B------:R-:W-:-:S04]  /*4c80*/  UIADD3 UR58, UR58, 0x1, URZ ;  /* 0x000000013a3a7890 */ /* 0x000fc8000fffe03f */
[----:B------:R-:W-:-:S04]  /*4c90*/  UISETP.NE.AND UP0, UPT, UR58, 0x4, UPT ;  /* 0x000000043a00788c */ /* 0x000fc8000bf05270 */
[----:B------:R-:W-:-:S12]  /*4ca0*/  USEL UR58, UR58, URZ, UP0 ;  /* 0x0000003f3a3a7287 */ /* 0x000fd80008000000 */
.L_x_56:
[----:B------:R-:W-:Y:S04]  /*4cb0*/  BSSY B0, `(.L_x_60) ;  /* 0x0000012000007945 */ /* 0x000fe80003800000 */
[----:B------:R-:W-:Y:S05]  /*4cc0*/  @P0 BRA `(.L_x_61) ;  /* 0x0000000000400947 */ /* 0x000fea0003800000 */
[----:B------:R-:W-:-:S06]  /*4cd0*/  UISETP.NE.AND UP0, UPT, UR49, 0x3, UPT ;  /* 0x000000033100788c */ /* 0x000fcc000bf05270 */
[----:B------:R-:W-:-:S13]  /*4ce0*/  PLOP3.LUT P3, PT, PT, PT, UP0, 0x80, 0x0 ;  /* 0x000000000000781c */ /* 0x000fda0003f6f008 */
[----:B------:R-:W-:Y:S05]  /*4cf0*/  @!P3 BRA `(.L_x_62) ;  /* 0x000000000004b947 */ /* 0x000fea0003800000 */
[----:B------:R-:W-:Y:S01]  /*4d00*/  BPT.TRAP 0x1 ;  /* 0x000000040000795c */ /* 0x000fe20000300000 */
.L_x_62:
[C---:B------:R-:W-:Y:S01]  /*4d10*/  LEA R28, R0.reuse, UR51, 0x3 ;  /* 0x00000033001c7c11 */ /* 0x040fe2000f8e18ff */
[----:B------:R-:W-:Y:S01]  /*4d20*/  BSSY B1, `(.L_x_63) ;  /* 0x0000006000017945 */ /* 0x000fe20003800000 */
[----:B------:R-:W-:Y:S02]  /*4d30*/  SHF.L.U32 R29, RZ, 0x1f, RZ ;  /* 0x0000001fff1d7819 */ /* 0x000fe400000006ff */
[----:B------:R-:W-:Y:S02]  /*4d40*/  @!P2 LEA R27, R0, R25, 0xd ;  /* 0x00000019001ba211 */ /* 0x000fe400078e68ff */
[----:B------:R-:W1:Y:S03]  /*4d50*/  SYNCS.PHASECHK.TRANS64.TRYWAIT P3, [R28+URZ+0x40], R29 ;  /* 0x0000401d1c0075a7 */ /* 0x000e66000806017f */
[----:B------:R-:W-:Y:S01]  /*4d60*/  @!P2 IMAD R26, R156, 0x2, R27 ;  /* 0x000000029c1aa824 */ /* 0x000fe200078e021b */
[----:B-1----:R-:W-:Y:S06]  /*4d70*/  @!P3 BRA `(.L_x_64) ;  /* 0x000001180050b947 */ /* 0x002fec0003800000 */
.L_x_231:
[----:B------:R-:W-:Y:S05]  /*4d80*/  BSYNC B1 ;  /* 0x0000000000017941 */ /* 0x000fea0003800000 */
.L_x_63:
[----:B------:R-:W-:Y:S05]  /*4d90*/  @!P2 WARPSYNC.ALL ;  /* 0x000000000000a948 */ /* 0x000fea0003800000 */
[----:B------:R2:W3:Y:S01]  /*4da0*/  @!P2 LDSM.16.M88.4 R4, [R27] ;  /* 0x000000001b04a83b */ /* 0x0004e20000000200 */
[----:B------:R-:W-:-:S03]  /*4db0*/  IADD3 R0, R0, 0x1, RZ ;  /* 0x0000000100007810 */ /* 0x000fc60007ffe0ff */
[----:B------:R2:W4:Y:S04]  /*4dc0*/  @!P2 LDSM.16.M88.4 R8, [R26] ;  /* 0x000000001a08a83b */ /* 0x0005280000000200 */
.L_x_61:
[----:B------:R-:W-:Y:S05]  /*4dd0*/  BSYNC B0 ;  /* 0x0000000000007941 */ /* 0x000fea0003800000 */
.L_x_60:
[--C-:B--23--:R-:W-:Y:S02]  /*4de0*/  HADD2.F32 R27, -RZ, R5.reuse.H0_H0 ;  /* 0x20000005ff1b7230 */ /* 0x10cfe40000004100 */
[C---:B------:R-:W-:Y:S01]  /*4df0*/  FMUL R26, R154.reuse, R42 ;  /* 0x0000002a9a1a7220 */ /* 0x040fe20000400000 */
[----:B-1----:R-:W-:Y:S02]  /*4e00*/  HADD2.F32 R29, -RZ, R5.H1_H1 ;  /* 0x30000005ff1d7230 */ /* 0x002fe40000004100 */
[C---:B------:R-:W-:Y:S01]  /*4e10*/  FMUL R28, R154.reuse, R43 ;  /* 0x0000002b9a1c7220 */ /* 0x040fe20000400000 */
[C---:B------:R-:W-:Y:S01]  /*4e20*/  FMUL R46, R154.reuse, R46 ;  /* 0x0000002e9a2e7220 */ /* 0x040fe20000400000 */
[C---:B------:R-:W-:Y:S01]  /*4e30*/  FFMA R26, R153.reuse, R27, R26 ;  /* 0x0000001b991a7223 */ /* 0x040fe2000000001a */
[C---:B------:R-:W-:Y:S01]  /*4e40*/  FMUL R48, R154.reuse, R48 ;  /* 0x000000309a307220 */ /* 0x040fe20000400000 */
[----:B------:R-:W-:Y:S01]  /*4e50*/  FFMA R27, R153, R29, R28 ;  /* 0x0000001d991b7223 */ /* 0x000fe2000000001c */
[----:B------:R-:W-:Y:S01]  /*4e60*/  FMUL R50, R154, R50 ;  /* 0x000000329a327220 */ /* 0x000fe20000400000 */
[----:B------:R-:W-:Y:S01]  /*4e70*/  FMUL R36, R26, 0.70710676908493041992 ;  /* 0x3f3504f31a247820 */ /* 0x000fe20000400000 */
[C---:B------:R-:W-:Y:S01]  /*4e80*/  FMUL R52, R154.reuse, R52 ;  /* 0x000000349a347220 */ /* 0x040fe20000400000 */
[C---:B------:R-:W-:Y:S01]  /*4e90*/  FMUL R38, R27.reuse, 0.70710676908493041992 ;  /* 0x3f3504f31b267820 */ /* 0x040fe20000400000 */
[----:B------:R-:W-:Y:S01]  /*4ea0*/  FMUL R54, R154, R54 ;  /* 0x000000369a367220 */ /* 0x000fe20000400000 */
[C---:B------:R-:W-:Y:S01]  /*4eb0*/  FMUL R28, R36.reuse, R36 ;  /* 0x00000024241c7220 */ /* 0x040fe20000400000 */
[----:B------:R-:W-:Y:S01]  /*4ec0*/  FSETP.GE.AND P3, PT, |R36|, 1.0029599666595458984, PT ;  /* 0x3f8060fe2400780b */ /* 0x000fe20003f66200 */
[C---:B------:R-:W-:Y:S01]  /*4ed0*/  FMUL R30, R38.reuse, R38 ;  /* 0x00000026261e7220 */ /* 0x040fe20000400000 */
[----:B------:R-:W-:Y:S01]  /*4ee0*/  FSETP.GE.AND P4, PT, |R38|, 1.0029599666595458984, PT ;  /* 0x3f8060fe2600780b */ /* 0x000fe20003f86200 */
[----:B------:R-:W-:Y:S01]  /*4ef0*/  FMUL R40, R154, R40 ;  /* 0x000000289a287220 */ /* 0x000fe20000400000 */
[----:B------:R-:W-:Y:S01]  /*4f00*/  FSEL R28, |R36|, R28, P3 ;  /* 0x0000001c241c7208 */ /* 0x000fe20001800200 */
[----:B------:R-:W-:Y:S01]  /*4f10*/  FMUL R27, R27, 0.5 ;  /* 0x3f0000001b1b7820 */ /* 0x000fe20000400000 */
[----:B------:R-:W-:Y:S01]  /*4f20*/  FSEL R29, R3, 8.4834944573231041431e-05, P3 ;  /* 0x38b1e96a031d7808 */ /* 0x000fe20001800000 */
[----:B------:R-:W-:Y:S01]  /*4f30*/  FMUL R26, R26, 0.5 ;  /* 0x3f0000001a1a7820 */ /* 0x000fe20000400000 */
[----:B------:R-:W-:Y:S01]  /*4f40*/  FSEL R31, -R12, -0.00082130916416645050049, P3 ;  /* 0xba574d200c1f7808 */ /* 0x000fe20001800100 */
[----:B------:R-:W-:Y:S05]  /*4f50*/  WARPSYNC.ALL ;  /* 0x0000000000007948 */ /* 0x000fea0003800000 */
[----:B------:R-:W-:Y:S01]  /*4f60*/  FSEL R33, R13, 0.0052134888246655464172, P3 ;  /* 0x3baad5ea0d217808 */ /* 0x000fe20001800000 */
[----:B------:R-:W-:Y:S01]  /*4f70*/  FFMA R29, R28, R29, R31 ;  /* 0x0000001d1c1d7223 */ /* 0x000fe2000000001f */
[----:B------:R-:W-:Y:S01]  /*4f80*/  FSEL R34, |R38|, R30, P4 ;  /* 0x0000001e26227208 */ /* 0x000fe20002000200 */
[----:B------:R-:W-:Y:S01]  /*4f90*/  BSSY B0, `(.L_x_65) ;  /* 0x00001c2000007945 */ /* 0x000fe20003800000 */
[----:B------:R-:W-:Y:S01]  /*4fa0*/  FSEL R35, R3, 8.4834944573231041431e-05, P4 ;  /* 0x38b1e96a03237808 */ /* 0x000fe20002000000 */
[----:B------:R-:W-:Y:S01]  /*4fb0*/  FFMA R29, R28, R29, R33 ;  /* 0x0000001d1c1d7223 */ /* 0x000fe20000000021 */
[----:B------:R-:W-:-:S02]  /*4fc0*/  FSEL R37, -R12, -0.00082130916416645050049, P4 ;  /* 0xba574d200c257808 */ /* 0x000fc40002000100 */
[----:B------:R-:W-:Y:S02]  /*4fd0*/  FSEL R31, -R14, -0.026868773624300956726, P3 ;  /* 0xbcdc1be70e1f7808 */ /* 0x000fe40001800100 */
[----:B------:R-:W-:Y:S01]  /*4fe0*/  FSEL R39, R13, 0.0052134888246655464172, P4 ;  /* 0x3baad5ea0d277808 */ /* 0x000fe20002000000 */
[----:B------:R-:W-:Y:S01]  /*4ff0*/  FFMA R35, R34, R35, R37 ;  /* 0x0000002322237223 */ /* 0x000fe20000000025 */
[----:B------:R-:W-:Y:S01]  /*5000*/  FSEL R33, R15, 0.11284004896879196167, P3 ;  /* 0x3de718af0f217808 */ /* 0x000fe20001800000 */
        /* <DEDUP_REMOVED lines=17> */
[----:B------:R-:W-:Y:S01]  /*5120*/  FMUL R30, R154, R44 ;  /* 0x0000002c9a1e7220 */ /* 0x000fe20000400000 */
[----:B------:R-:W-:Y:S01]  /*5130*/  FFMA R28, R34, R31, R28 ;  /* 0x0000001f221c7223 */ /* 0x000fe2000000001c */
[--C-:B------:R-:W-:Y:S01]  /*5140*/  HADD2.F32 R37, -RZ, R6.reuse.H1_H1 ;  /* 0x30000006ff257230 */ /* 0x100fe20000004100 */
[----:B------:R-:W1:Y:S01]  /*5150*/  @P3 MUFU.EX2 R31, R29 ;  /* 0x0000001d001f3308 */ /* 0x000e620000000800 */
[----:B------:R-:W-:Y:S01]  /*5160*/  FMUL R34, R154, R45 ;  /* 0x0000002d9a227220 */ /* 0x000fe20000400000 */
[----:B------:R-:W-:Y:S01]  /*5170*/  FFMA R28, R28, R33, R33 ;  /* 0x000000211c1c7223 */ /* 0x000fe20000000021 */
[----:B------:R-:W-:-:S05]  /*5180*/  HADD2.F32 R33, -RZ, R6.H0_H0 ;  /* 0x20000006ff217230 */ /* 0x000fca0000004100 */
[----:B------:R-:W2:Y:S01]  /*5190*/  @P4 MUFU.EX2 R35, R28 ;  /* 0x0000001c00234308 */ /* 0x000ea20000000800 */
[----:B------:R-:W-:-:S04]  /*51a0*/  FFMA R30, R153, R33, R30 ;  /* 0x00000021991e7223 */ /* 0x000fc8000000001e */
[----:B------:R-:W-:Y:S01]  /*51b0*/  FMUL R160, R30, 0.70710676908493041992 ;  /* 0x3f3504f31ea07820 */ /* 0x000fe20000400000 */
[----:B-1----:R-:W-:Y:S01]  /*51c0*/  @P3 FADD R33, -R31, 1 ;  /* 0x3f8000001f213421 */ /* 0x002fe20000000100 */
[----:B------:R-:W-:-:S04]  /*51d0*/  FFMA R31, R153, R37, R34 ;  /* 0x00000025991f7223 */ /* 0x000fc80000000022 */
[----:B------:R-:W-:Y:S01]  /*51e0*/  @P3 LOP3.LUT R29, R33, 0x80000000, R36, 0xb8, !PT ;  /* 0x80000000211d3812 */ /* 0x000fe200078eb824 */
[C---:B------:R-:W-:Y:S01]  /*51f0*/  FMUL R33, R160.reuse, R160 ;  /* 0x000000a0a0217220 */ /* 0x040fe20000400000 */
[C---:B------:R-:W-:Y:S01]  /*5200*/  FSETP.GE.AND P3, PT, |R160|.reuse, 1.0029599666595458984, PT ;  /* 0x3f8060fea000780b */ /* 0x040fe20003f66200 */
[----:B--2---:R-:W-:Y:S01]  /*5210*/  @P4 FADD R35, -R35, 1 ;  /* 0x3f80000023234421 */ /* 0x004fe20000000100 */
[----:B------:R-:W-:Y:S01]  /*5220*/  FMUL R39, R31, 0.70710676908493041992 ;  /* 0x3f3504f31f277820 */ /* 0x000fe20000400000 */
[----:B------:R-:W-:Y:S01]  /*5230*/  FADD R29, R29, 1 ;  /* 0x3f8000001d1d7421 */ /* 0x000fe20000000000 */
[----:B------:R-:W-:Y:S02]  /*5240*/  FSEL R33, |R160|, R33, P3 ;  /* 0x00000021a0217208 */ /* 0x000fe40001800200 */
[----:B------:R-:W-:Y:S01]  /*5250*/  FSEL R34, R3, 8.4834944573231041431e-05, P3 ;  /* 0x38b1e96a03227808 */ /* 0x000fe20001800000 */
[----:B------:R-:W-:Y:S01]  /*5260*/  FMUL R29, R29, R26 ;  /* 0x0000001a1d1d7220 */ /* 0x000fe20000400000 */
[----:B------:R-:W-:-:S02]  /*5270*/  FSEL R36, -R12, -0.00082130916416645050049, P3 ;  /* 0xba574d200c247808 */ /* 0x000fc40001800100 */
[----:B------:R-:W-:Y:S01]  /*5280*/  @P4 LOP3.LUT R28, R35, 0x80000000, R38, 0xb8, !PT ;  /* 0x80000000231c4812 */ /* 0x000fe200078eb826 */
[C---:B------:R-:W-:Y:S01]  /*5290*/  FMUL R35, R39.reuse, R39 ;  /* 0x0000002727237220 */ /* 0x040fe20000400000 */
[----:B------:R-:W-:Y:S01]  /*52a0*/  FSETP.GE.AND P4, PT, |R39|, 1.0029599666595458984, PT ;  /* 0x3f8060fe2700780b */ /* 0x000fe20003f86200 */
[----:B------:R-:W-:Y:S01]  /*52b0*/  FFMA R34, R33, R34, R36 ;  /* 0x0000002221227223 */ /* 0x000fe20000000024 */
[----:B------:R-:W-:Y:S01]  /*52c0*/  FSEL R36, R13, 0.0052134888246655464172, P3 ;  /* 0x3baad5ea0d247808 */ /* 0x000fe20001800000 */
[----:B------:R-:W-:Y:S01]  /*52d0*/  FADD R28, R28, 1 ;  /* 0x3f8000001c1c7421 */ /* 0x000fe20000000000 */
[----:B------:R-:W-:Y:S02]  /*52e0*/  FSEL R37, |R39|, R35, P4 ;  /* 0x0000002327257208 */ /* 0x000fe40002000200 */
[----:B------:R-:W-:Y:S01]  /*52f0*/  FSEL R42, R3, 8.4834944573231041431e-05, P4 ;  /* 0x38b1e96a032a7808 */ /* 0x000fe20002000000 */
[----:B------:R-:W-:Y:S01]  /*5300*/  FFMA R34, R33, R34, R36 ;  /* 0x0000002221227223 */ /* 0x000fe20000000024 */
[----:B------:R-:W-:-:S02]  /*5310*/  FSEL R44, -R12, -0.00082130916416645050049, P4 ;  /* 0xba574d200c2c7808 */ /* 0x000fc40002000100 */
[C---:B------:R-:W-:Y:S02]  /*5320*/  FSEL R38, -R14.reuse, -0.026868773624300956726, P3 ;  /* 0xbcdc1be70e267808 */ /* 0x040fe40001800100 */
        /* <DEDUP_REMOVED lines=20> */
[----:B------:R-:W-:-:S02]  /*5470*/  HADD2.F32 R35, -RZ, R7.H0_H0 ;  /* 0x20000007ff237230 */ /* 0x000fc40000004100 */
[----:B------:R-:W-:Y:S01]  /*5480*/  FFMA R33, R37, R38, R33 ;  /* 0x0000002625217223 */ /* 0x000fe20000000021 */
[----:B------:R-:W-:Y:S01]  /*5490*/  HADD2.F32 R42, -RZ, R7.H1_H1 ;  /* 0x30000007ff2a7230 */ /* 0x000fe20000004100 */
[----:B------:R-:W1:Y:S02]  /*54a0*/  @P3 MUFU.EX2 R37, R34 ;  /* 0x0000002200253308 */ /* 0x000e640000000800 */
[----:B------:R-:W-:Y:S01]  /*54b0*/  FFMA R33, R33, R36, R36 ;  /* 0x0000002421217223 */ /* 0x000fe20000000024 */
[----:B------:R-:W-:Y:S01]  /*54c0*/  FFMA R35, R153, R35, R46 ;  /* 0x0000002399237223 */ /* 0x000fe2000000002e */
[----:B------:R-:W-:-:S03]  /*54d0*/  FMUL R36, R154, R47 ;  /* 0x0000002f9a247220 */ /* 0x000fc60000400000 */
[----:B------:R-:W-:Y:S01]  /*54e0*/  FMUL R162, R35, 0.70710676908493041992 ;  /* 0x3f3504f323a27820 */ /* 0x000fe20000400000 */
[----:B------:R-:W2:Y:S01]  /*54f0*/  @P4 MUFU.EX2 R38, R33 ;  /* 0x0000002100264308 */ /* 0x000ea20000000800 */
[----:B------:R-:W-:Y:S01]  /*5500*/  FFMA R36, R153, R42, R36 ;  /* 0x0000002a99247223 */ /* 0x000fe20000000024 */
[----:B------:R-:W-:-:S03]  /*5510*/  FMUL R35, R35, 0.5 ;  /* 0x3f00000023237820 */ /* 0x000fc60000400000 */
[C---:B------:R-:W-:Y:S01]  /*5520*/  FMUL R45, R36.reuse, 0.70710676908493041992 ;  /* 0x3f3504f3242d7820 */ /* 0x040fe20000400000 */
[----:B------:R-:W-:Y:S01]  /*5530*/  FMUL R36, R36, 0.5 ;  /* 0x3f00000024247820 */ /* 0x000fe20000400000 */
[----:B-1----:R-:W-:-:S05]  /*5540*/  @P3 FADD R37, -R37, 1 ;  /* 0x3f80000025253421 */ /* 0x002fca0000000100 */
[----:B------:R-:W-:Y:S01]  /*5550*/  @P3 LOP3.LUT R34, R37, 0x80000000, R160, 0xb8, !PT ;  /* 0x8000000025223812 */ /* 0x000fe200078eb8a0 */
[C---:B------:R-:W-:Y:S01]  /*5560*/  FMUL R37, R162.reuse, R162 ;  /* 0x000000a2a2257220 */ /* 0x040fe20000400000 */
[----:B------:R-:W-:Y:S01]  /*5570*/  FSETP.GE.AND P3, PT, |R162|, 1.0029599666595458984, PT ;  /* 0x3f8060fea200780b */ /* 0x000fe20003f66200 */
[----:B--2---:R-:W-:Y:S02]  /*5580*/  @P4 FADD R38, -R38, 1 ;  /* 0x3f80000026264421 */ /* 0x004fe40000000100 */
[----:B------:R-:W-:Y:S01]  /*5590*/  FADD R34, R34, 1 ;  /* 0x3f80000022227421 */ /* 0x000fe20000000000 */
[----:B------:R-:W-:Y:S02]  /*55a0*/  FSEL R37, |R162|, R37, P3 ;  /* 0x00000025a2257208 */ /* 0x000fe40001800200 */
[----:B------:R-:W-:Y:S01]  /*55b0*/  @P4 LOP3.LUT R33, R38, 0x80000000, R39, 0xb8, !PT ;  /* 0x8000000026214812 */ /* 0x000fe200078eb827 */
[----:B------:R-:W-:Y:S01]  /*55c0*/  FMUL R39, R45, R45 ;  /* 0x0000002d2d277220 */ /* 0x000fe20000400000 */
[----:B------:R-:W-:-:S02]  /*55d0*/  FSEL R38, R3, 8.4834944573231041431e-05, P3 ;  /* 0x38b1e96a03267808 */ /* 0x000fc40001800000 */
[----:B------:R-:W-:Y:S01]  /*55e0*/  FSEL R42, -R12, -0.00082130916416645050049, P3 ;  /* 0xba574d200c2a7808 */ /* 0x000fe20001800100 */
[----:B------:R-:W-:Y:S01]  /*55f0*/  FADD R33, R33, 1 ;  /* 0x3f80000021217421 */ /* 0x000fe20000000000 */
[----:B------:R-:W-:Y:S02]  /*5600*/  FSETP.GE.AND P4, PT, |R45|, 1.0029599666595458984, PT ;  /* 0x3f8060fe2d00780b */ /* 0x000fe40003f86200 */
[----:B------:R-:W-:Y:S01]  /*5610*/  FSEL R44, -R14, -0.026868773624300956726, P3 ;  /* 0xbcdc1be70e2c7808 */ /* 0x000fe20001800100 */
[----:B------:R-:W-:Y:S01]  /*5620*/  FFMA R38, R37, R38, R42 ;  /* 0x0000002625267223 */ /* 0x000fe2000000002a */
[----:B------:R-:W-:Y:S02]  /*5630*/  FSEL R42, R13, 0.0052134888246655464172, P3 ;  /* 0x3baad5ea0d2a7808 */ /* 0x000fe40001800000 */
[----:B------:R-:W-:Y:S02]  /*5640*/  FSEL R43, |R45|, R39, P4 ;  /* 0x000000272d2b7208 */ /* 0x000fe40002000200 */
[----:B------:R-:W-:Y:S01]  /*5650*/  FSEL R46, R3, 8.4834944573231041431e-05, P4 ;  /* 0x38b1e96a032e7808 */ /* 0x000fe20002000000 */
[----:B------:R-:W-:Y:S01]  /*5660*/  FFMA R38, R37, R38, R42 ;  /* 0x0000002625267223 */ /* 0x000fe2000000002a */
[----:B------:R-:W-:-:S02]  /*5670*/  FSEL R158, -R12, -0.00082130916416645050049, P4 ;  /* 0xba574d200c9e7808 */ /* 0x000fc40002000100 */
[----:B------:R-:W-:Y:S01]  /*5680*/  FSEL R160, R13, 0.0052134888246655464172, P4 ;  /* 0x3baad5ea0da07808 */ /* 0x000fe20002000000 */
[----:B------:R-:W-:Y:S01]  /*5690*/  FFMA R38, R37, R38, R44 ;  /* 0x0000002625267223 */ /* 0x000fe2000000002c */
[----:B------:R-:W-:Y:S01]  /*56a0*/  FSEL R42, R15, 0.11284004896879196167, P3 ;  /* 0x3de718af0f2a7808 */ /* 0x000fe20001800000 */
[----:B------:R-:W-:Y:S01]  /*56b0*/  FFMA R46, R43, R46, R158 ;  /* 0x0000002e2b2e7223 */ /* 0x000fe2000000009e */
[----:B------:R-:W-:Y:S02]  /*56c0*/  FSEL R158, -R14, -0.026868773624300956726, P4 ;  /* 0xbcdc1be70e9e7808 */ /* 0x000fe40002000100 */
[----:B------:R-:W-:Y:S01]  /*56d0*/  FSEL R44, R19, -0.37612664699554443359, P3 ;  /* 0xbec093ac132c7808 */ /* 0x000fe20001800000 */
[----:B------:R-:W-:Y:S01]  /*56e0*/  FFMA R46, R43, R46, R160 ;  /* 0x0000002e2b2e7223 */ /* 0x000fe200000000a0 */
[----:B------:R-:W-:Y:S01]  /*56f0*/  FFMA R38, R37, R38, R42 ;  /* 0x0000002625267223 */ /* 0x000fe2000000002a */
[----:B------:R-:W-:Y:S02]  /*5700*/  FSEL R160, R15, 0.11284004896879196167, P4 ;  /* 0x3de718af0fa07808 */ /* 0x000fe40002000000 */
        /* <DEDUP_REMOVED lines=11> */
[----:B----4-:R-:W-:-:S02]  /*57c0*/  HADD2.F32 R39, -RZ, R8.H0_H0 ;  /* 0x20000008ff277230 */ /* 0x010fc40000004100 */
        /* <DEDUP_REMOVED lines=27> */
[----:B------:R-:W-:Y:S01]  /*5980*/  FSEL R46, R13, 0.0052134888246655464172, P3 ;  /* 0x3baad5ea0d2e7808 */ /* 0x000fe20001800000 */
[----:B------:R-:W-:Y:S01]  /*5990*/  FMUL R36, R37, R36 ;  /* 0x0000002425247220 */ /* 0x000fe20000400000 */
        /* <DEDUP_REMOVED lines=25> */
[----:B------:R-:W-:Y:S02]  /*5b30*/  FFMA R43, R47, R48, R43 ;  /* 0x000000302f2b7223 */ /* 0x000fe4000000002b */
[----:B------:R-:W1:Y:S02]  /*5b40*/  @P3 MUFU.EX2 R47, R44 ;  /* 0x0000002c002f3308 */ /* 0x000e640000000800 */
[----:B------:R-:W-:Y:S01]  /*5b50*/  FFMA R43, R43, R46, R46 ;  /* 0x0000002e2b2b7223 */ /* 0x000fe2000000002e */
[----:B------:R-:W-:Y:S01]  /*5b60*/  FFMA R45, R153, R45, R50 ;  /* 0x0000002d992d7223 */ /* 0x000fe20000000032 */
[----:B------:R-:W-:Y:S02]  /*5b70*/  HADD2.F32 R50, -RZ, R9.H1_H1 ;  /* 0x30000009ff327230 */ /* 0x000fe40000004100 */
[----:B------:R-:W-:Y:S01]  /*5b80*/  FMUL R46, R154, R51 ;  /* 0x000000339a2e7220 */ /* 0x000fe20000400000 */
[----:B------:R-:W-:Y:S01]  /*5b90*/  FMUL R166, R45, 0.70710676908493041992 ;  /* 0x3f3504f32da67820 */ /* 0x000fe20000400000 */
[----:B------:R-:W2:Y:S02]  /*5ba0*/  @P4 MUFU.EX2 R48, R43 ;  /* 0x0000002b00304308 */ /* 0x000ea40000000800 */
        /* <DEDUP_REMOVED lines=13> */
[----:B------:R-:W-:Y:S01]  /*5c80*/  FSEL R48, R3, 8.4834944573231041431e-05, P3 ;  /* 0x38b1e96a03307808 */ /* 0x000fe20001800000 */
[----:B------:R-:W-:Y:S01]  /*5c90*/  FMUL R39, R44, R39 ;  /* 0x000000272c277220 */ /* 0x000fe20000400000 */
[----:B------:R-:W-:Y:S01]  /*5ca0*/  FSEL R50, -R12, -0.00082130916416645050049, P3 ;  /* 0xba574d200c327808 */ /* 0x000fe20001800100 */
[----:B------:R-:W-:Y:S01]  /*5cb0*/  FADD R43, R43, 1 ;  /* 0x3f8000002b2b7421 */ /* 0x000fe20000000000 */
[----:B------:R-:W-:-:S02]  /*5cc0*/  FSETP.GE.AND P4, PT, |R161|, 1.0029599666595458984, PT ;  /* 0x3f8060fea100780b */ /* 0x000fc40003f86200 */
[----:B------:R-:W-:Y:S01]  /*5cd0*/  FSEL R158, -R14, -0.026868773624300956726, P3 ;  /* 0xbcdc1be70e9e7808 */ /* 0x000fe20001800100 */
[----:B------:R-:W-:Y:S01]  /*5ce0*/  FFMA R48, R47, R48, R50 ;  /* 0x000000302f307223 */ /* 0x000fe20000000032 */
[----:B------:R-:W-:Y:S01]  /*5cf0*/  FSEL R50, R13, 0.0052134888246655464172, P3 ;  /* 0x3baad5ea0d327808 */ /* 0x000fe20001800000 */
[----:B------:R-:W-:Y:S01]  /*5d00*/  FMUL R42, R43, R42 ;  /* 0x0000002a2b2a7220 */ /* 0x000fe20000400000 */
[----:B------:R-:W-:Y:S02]  /*5d10*/  FSEL R51, |R161|, R49, P4 ;  /* 0x00000031a1337208 */ /* 0x000fe40002000200 */
[----:B------:R-:W-:Y:S01]  /*5d20*/  FSEL R160, R3, 8.4834944573231041431e-05, P4 ;  /* 0x38b1e96a03a07808 */ /* 0x000fe20002000000 */
[----:B------:R-:W-:Y:S01]  /*5d30*/  FFMA R48, R47, R48, R50 ;  /* 0x000000302f307223 */ /* 0x000fe20000000032 */
[----:B------:R-:W-:Y:S02]  /*5d40*/  FSEL R162, -R12, -0.00082130916416645050049, P4 ;  /* 0xba574d200ca27808 */ /* 0x000fe40002000100 */
[----:B------:R-:W-:Y:S01]  /*5d50*/  FSEL R164, R13, 0.0052134888246655464172, P4 ;  /* 0x3baad5ea0da47808 */ /* 0x000fe20002000000 */
[----:B------:R-:W-:Y:S01]  /*5d60*/  FFMA R48, R47, R48, R158 ;  /* 0x000000302f307223 */ /* 0x000fe2000000009e */
[----:B------:R-:W-:Y:S01]  /*5d70*/  FSEL R50, R15, 0.11284004896879196167, P3 ;  /* 0x3de718af0f327808 */ /* 0x000fe20001800000 */
[----:B------:R-:W-:Y:S01]  /*5d80*/  FFMA R160, R51, R160, R162 ;  /* 0x000000a033a07223 */ /* 0x000fe200000000a2 */
[----:B------:R-:W-:-:S02]  /*5d90*/  FSEL R162, -R14, -0.026868773624300956726, P4 ;  /* 0xbcdc1be70ea27808 */ /* 0x000fc40002000100 */
        /* <DEDUP_REMOVED lines=28> */
[----:B-1----:R-:W-:Y:S02]  /*5f60*/  @P3 FADD R51, -R51, 1 ;  /* 0x3f80000033333421 */ /* 0x002fe40000000100 */
[----:B------:R-:W-:-:S03]  /*5f70*/  FMUL R53, R165, R165 ;  /* 0x000000a5a5357220 */ /* 0x000fc60000400000 */
[----:B------:R-:W-:Y:S01]  /*5f80*/  @P3 LOP3.LUT R48, R51, 0x80000000, R166, 0xb8, !PT ;  /* 0x8000000033303812 */ /* 0x000fe200078eb8a6 */
[C---:B------:R-:W-:Y:S01]  /*5f90*/  FMUL R51, R163.reuse, R163 ;  /* 0x000000a3a3337220 */ /* 0x040fe20000400000 */
[C---:B------:R-:W-:Y:S01]  /*5fa0*/  FSETP.GE.AND P3, PT, |R163|.reuse, 1.0029599666595458984, PT ;  /* 0x3f8060fea300780b */ /* 0x040fe20003f66200 */
        /* <DEDUP_REMOVED lines=40> */
[----:B------:R-:W1:Y:S01]  /*6230*/  @P3 MUFU.EX2 R158, R52 ;  /* 0x00000034009e3308 */ /* 0x000e620000000800 */
[----:B------:R-:W-:Y:S01]  /*6240*/  F2FP.F16.F32.PACK_AB R37, R46, R37 ;  /* 0x000000252e25723e */ /* 0x000fe200000000ff */
[----:B------:R-:W-:Y:S01]  /*6250*/  FFMA R51, R51, R162, R162 ;  /* 0x000000a233337223 */ /* 0x000fe200000000a2 */
[----:B------:R-:W-:Y:S01]  /*6260*/  FFMA R53, R153, R53, R54 ;  /* 0x0000003599357223 */ /* 0x000fe20000000036 */
[----:B------:R-:W-:-:S03]  /*6270*/  FMUL R54, R154, R55 ;  /* 0x000000379a367220 */ /* 0x000fc60000400000 */
[----:B------:R-:W-:Y:S01]  /*6280*/  FMUL R170, R53, 0.70710676908493041992 ;  /* 0x3f3504f335aa7820 */ /* 0x000fe20000400000 */
[----:B------:R-:W2:Y:S01]  /*6290*/  @P4 MUFU.EX2 R160, R51 ;  /* 0x0000003300a04308 */ /* 0x000ea20000000800 */
[----:B------:R-:W-:Y:S02]  /*62a0*/  FFMA R54, R153, R161, R54 ;  /* 0x000000a199367223 */ /* 0x000fe40000000036 */
[----:B------:R-:W-:Y:S01]  /*62b0*/  FMUL R55, R170, R170 ;  /* 0x000000aaaa377220 */ /* 0x000fe20000400000 */
[----:B-1----:R-:W-:-:S05]  /*62c0*/  @P3 FADD R158, -R158, 1 ;  /* 0x3f8000009e9e3421 */ /* 0x002fca0000000100 */
[----:B------:R-:W-:Y:S02]  /*62d0*/  @P3 LOP3.LUT R52, R158, 0x80000000, R163, 0xb8, !PT ;  /* 0x800000009e343812 */ /* 0x000fe400078eb8a3 */
[----:B------:R-:W-:Y:S01]  /*62e0*/  FSETP.GE.AND P3, PT, |R170|, 1.0029599666595458984, PT ;  /* 0x3f8060feaa00780b */ /* 0x000fe20003f66200 */
[----:B--2---:R-:W-:Y:S02]  /*62f0*/  @P4 FADD R160, -R160, 1 ;  /* 0x3f800000a0a04421 */ /* 0x004fe40000000100 */
[----:B------:R-:W-:Y:S01]  /*6300*/  FADD R52, R52, 1 ;  /* 0x3f80000034347421 */ /* 0x000fe20000000000 */
[----:B------:R-:W-:Y:S02]  /*6310*/  FSEL R55, |R170|, R55, P3 ;  /* 0x00000037aa377208 */ /* 0x000fe40001800200 */
[----:B------:R-:W-:Y:S01]  /*6320*/  @P4 LOP3.LUT R51, R160, 0x80000000, R165, 0xb8, !PT ;  /* 0x80000000a0334812 */ /* 0x000fe200078eb8a5 */
[----:B------:R-:W-:Y:S01]  /*6330*/  FMUL R165, R54, 0.70710676908493041992 ;  /* 0x3f3504f336a57820 */ /* 0x000fe20000400000 */
[----:B------:R-:W-:-:S02]  /*6340*/  FSEL R158, R3, 8.4834944573231041431e-05, P3 ;  /* 0x38b1e96a039e7808 */ /* 0x000fc40001800000 */
[----:B------:R-:W-:Y:S01]  /*6350*/  FSEL R160, -R12, -0.00082130916416645050049, P3 ;  /* 0xba574d200ca07808 */ /* 0x000fe20001800100 */
[C---:B------:R-:W-:Y:S01]  /*6360*/  FMUL R161, R165.reuse, R165 ;  /* 0x000000a5a5a17220 */ /* 0x040fe20000400000 */
[----:B------:R-:W-:Y:S01]  /*6370*/  FSETP.GE.AND P4, PT, |R165|, 1.0029599666595458984, PT ;  /* 0x3f8060fea500780b */ /* 0x000fe20003f86200 */
[----:B------:R-:W-:Y:S01]  /*6380*/  FADD R51, R51, 1 ;  /* 0x3f80000033337421 */ /* 0x000fe20000000000 */
[----:B------:R-:W-:Y:S01]  /*6390*/  FSEL R162, -R14, -0.026868773624300956726, P3 ;  /* 0xbcdc1be70ea27808 */ /* 0x000fe20001800100 */
[----:B------:R-:W-:Y:S01]  /*63a0*/  FFMA R158, R55, R158, R160 ;  /* 0x0000009e379e7223 */ /* 0x000fe200000000a0 */
[----:B------:R-:W-:Y:S01]  /*63b0*/  FSEL R161, |R165|, R161, P4 ;  /* 0x000000a1a5a17208 */ /* 0x000fe20002000200 */
[----:B------:R-:W-:Y:S01]  /*63c0*/  FMUL R51, R51, R50 ;  /* 0x0000003233337220 */ /* 0x000fe20000400000 */
[----:B------:R-:W-:Y:S02]  /*63d0*/  FSEL R160, R13, 0.0052134888246655464172, P3 ;  /* 0x3baad5ea0da07808 */ /* 0x000fe40001800000 */
[----:B------:R-:W-:-:S02]  /*63e0*/  FSEL R164, R3, 8.4834944573231041431e-05, P4 ;  /* 0x38b1e96a03a47808 */ /* 0x000fc40002000000 */
[----:B------:R-:W-:Y:S01]  /*63f0*/  FSEL R166, -R12, -0.00082130916416645050049, P4 ;  /* 0xba574d200ca67808 */ /* 0x000fe20002000100 */
[----:B------:R-:W-:Y:S01]  /*6400*/  FFMA R158, R55, R158, R160 ;  /* 0x0000009e379e7223 */ /* 0x000fe200000000a0 */
[----:B------:R-:W-:Y:S02]  /*6410*/  FSEL R168, R13, 0.0052134888246655464172, P4 ;  /* 0x3baad5ea0da87808 */ /* 0x000fe40002000000 */
        /* <DEDUP_REMOVED lines=19> */
[----:B------:R-:W-:-:S02]  /*6550*/  FFMA R55, R55, R162, R162 ;  /* 0x000000a237377223 */ /* 0x000fc400000000a2 */
[----:B------:R-:W-:Y:S02]  /*6560*/  FFMA R163, R161, R164, R163 ;  /* 0x000000a4a1a37223 */ /* 0x000fe400000000a3 */
[----:B------:R-:W1:Y:S02]  /*6570*/  @P3 MUFU.EX2 R161, R55 ;  /* 0x0000003700a13308 */ /* 0x000e640000000800 */
[----:B------:R-:W-:Y:S01]  /*6580*/  FFMA R158, R163, R158, R158 ;  /* 0x0000009ea39e7223 */ /* 0x000fe2000000009e */
[----:B------:R-:W-:-:S05]  /*6590*/  HADD2.F32 R163, -RZ, R4.H1_H1 ;  /* 0x30000004ffa37230 */ /* 0x000fca0000004100 */
[----:B------:R-:W2:Y:S01]  /*65a0*/  @P4 MUFU.EX2 R162, R158 ;  /* 0x0000009e00a24308 */ /* 0x000ea20000000800 */
[----:B------:R-:W-:Y:S01]  /*65b0*/  FFMA R41, R153, R163, R160 ;  /* 0x000000a399297223 */ /* 0x000fe200000000a0 */
[----:B------:R-:W-:-:S03]  /*65c0*/  HADD2.F32 R160, -RZ, R4.H0_H0 ;  /* 0x20000004ffa07230 */ /* 0x000fc60000004100 */
[C---:B------:R-:W-:Y:S01]  /*65d0*/  FMUL R177, R41.reuse, 0.70710676908493041992 ;  /* 0x3f3504f329b17820 */ /* 0x040fe20000400000 */
[----:B------:R-:W-:Y:S01]  /*65e0*/  FMUL R26, R41, 0.5 ;  /* 0x3f000000291a7820 */ /* 0x000fe20000400000 */
[----:B------:R-:W-:Y:S01]  /*65f0*/  FFMA R40, R153, R160, R40 ;  /* 0x000000a099287223 */ /* 0x000fe20000000028 */
[----:B-1----:R-:W-:Y:S01]  /*6600*/  @P3 FADD R161, -R161, 1 ;  /* 0x3f800000a1a13421 */ /* 0x002fe20000000100 */
[----:B------:R-:W-:Y:S02]  /*6610*/  FMUL R160, R177, R177 ;  /* 0x000000b1b1a07220 */ /* 0x000fe40000400000 */
[C---:B------:R-:W-:Y:S01]  /*6620*/  FMUL R173, R40.reuse, 0.70710676908493041992 ;  /* 0x3f3504f328ad7820 */ /* 0x040fe20000400000 */
[----:B------:R-:W-:Y:S01]  /*6630*/  FMUL R40, R40, 0.5 ;  /* 0x3f00000028287820 */ /* 0x000fe20000400000 */
[----:B------:R-:W-:Y:S02]  /*6640*/  @P3 LOP3.LUT R55, R161, 0x80000000, R170, 0xb8, !PT ;  /* 0x80000000a1373812 */ /* 0x000fe400078eb8aa */
[----:B------:R-:W-:Y:S01]  /*6650*/  FSETP.GE.AND P3, PT, |R177|, 1.0029599666595458984, PT ;  /* 0x3f8060feb100780b */ /* 0x000fe20003f66200 */
[----:B--2---:R-:W-:-:S02]  /*6660*/  @P4 FADD R162, -R162, 1 ;  /* 0x3f800000a2a24421 */ /* 0x004fc40000000100 */
[----:B------:R-:W-:Y:S01]  /*6670*/  FADD R55, R55, 1 ;  /* 0x3f80000037377421 */ /* 0x000fe20000000000 */
[----:B------:R-:W-:Y:S02]  /*6680*/  FSEL R161, R3, 8.4834944573231041431e-05, P3 ;  /* 0x38b1e96a03a17808 */ /* 0x000fe40001800000 */
[----:B------:R-:W-:Y:S02]  /*6690*/  @P4 LOP3.LUT R158, R162, 0x80000000, R165, 0xb8, !PT ;  /* 0x80000000a29e4812 */ /* 0x000fe400078eb8a5 */
[----:B------:R-:W-:Y:S01]  /*66a0*/  FSEL R162, |R177|, R160, P3 ;  /* 0x000000a0b1a27208 */ /* 0x000fe20001800200 */
[C---:B------:R-:W-:Y:S01]  /*66b0*/  FMUL R160, R173.reuse, R173 ;  /* 0x000000adada07220 */ /* 0x040fe20000400000 */
[----:B------:R-:W-:Y:S01]  /*66c0*/  FSEL R163, -R12, -0.00082130916416645050049, P3 ;  /* 0xba574d200ca37808 */ /* 0x000fe20001800100 */
[----:B------:R-:W-:Y:S01]  /*66d0*/  FADD R158, R158, 1 ;  /* 0x3f8000009e9e7421 */ /* 0x000fe20000000000 */
[----:B------:R-:W-:Y:S02]  /*66e0*/  FSETP.GE.AND P4, PT, |R173|, 1.0029599666595458984, PT ;  /* 0x3f8060fead00780b */ /* 0x000fe40003f86200 */
[----:B------:R-:W-:Y:S01]  /*66f0*/  FSEL R167, R13, 0.0052134888246655464172, P3 ;  /* 0x3baad5ea0da77808 */ /* 0x000fe20001800000 */
[----:B------:R-:W-:Y:S01]  /*6700*/  FFMA R165, R162, R161, R163 ;  /* 0x000000a1a2a57223 */ /* 0x000fe200000000a3 */
[----:B------:R-:W-:-:S02]  /*6710*/  FSEL R160, |R173|, R160, P4 ;  /* 0x000000a0ada07208 */ /* 0x000fc40002000200 */
[----:B------:R-:W-:Y:S01]  /*6720*/  FSEL R161, R3, 8.4834944573231041431e-05, P4 ;  /* 0x38b1e96a03a17808 */ /* 0x000fe20002000000 */
[----:B------:R-:W-:Y:S01]  /*6730*/  FFMA R167, R162, R165, R167 ;  /* 0x000000a5a2a77223 */ /* 0x000fe200000000a7 */
[----:B------:R-:W-:Y:S02]  /*6740*/  FSEL R163, -R12, -0.00082130916416645050049, P4 ;  /* 0xba574d200ca37808 */ /* 0x000fe40002000100 */
        /* <DEDUP_REMOVED lines=19> */
[----:B------:R-:W-:Y:S01]  /*6880*/  FMUL R163, R30, 0.5 ;  /* 0x3f0000001ea37820 */ /* 0x000fe20000400000 */
[----:B------:R-:W-:Y:S01]  /*6890*/  FFMA R167, R167, R164, R164 ;  /* 0x000000a4a7a77223 */ /* 0x000fe200000000a4 */
[----:B------:R-:W-:Y:S01]  /*68a0*/  FSEL R164, -|R173|, R173, P4 ;  /* 0x000000adada47208 */ /* 0x000fe20002000300 */
[----:B------:R-:W-:Y:S01]  /*68b0*/  FFMA R161, R160, R161, R162 ;  /* 0x000000a1a0a17223 */ /* 0x000fe200000000a2 */
[----:B------:R-:W-:Y:S01]  /*68c0*/  FMUL R30, R31, 0.5 ;  /* 0x3f0000001f1e7820 */ /* 0x000fe20000400000 */
[----:B------:R-:W1:Y:S01]  /*68d0*/  @P3 MUFU.EX2 R162, R167 ;  /* 0x000000a700a23308 */ /* 0x000e620000000800 */
[----:B------:R-:W-:Y:S01]  /*68e0*/  FMUL R31, R38, R35 ;  /* 0x00000023261f7220 */ /* 0x000fe20000400000 */
[----:B------:R-:W-:Y:S01]  /*68f0*/  FFMA R161, R161, R164, R164 ;  /* 0x000000a4a1a17223 */ /* 0x000fe200000000a4 */
[----:B------:R-:W-:Y:S01]  /*6900*/  FMUL R34, R34, R163 ;  /* 0x000000a322227220 */ /* 0x000fe20000400000 */
[----:B------:R-:W-:Y:S01]  /*6910*/  FMUL R33, R33, R30 ;  /* 0x0000001e21217220 */ /* 0x000fe20000400000 */
[----:B------:R-:W-:Y:S01]  /*6920*/  FMUL R38, R52, R49 ;  /* 0x0000003134267220 */ /* 0x000fe20000400000 */
[----:B------:R-:W-:-:S02]  /*6930*/  F2FP.F16.F32.PACK_AB R31, R36, R31 ;  /* 0x0000001f241f723e */ /* 0x000fc400000000ff */
[----:B------:R-:W2:Y:S01]  /*6940*/  @P4 MUFU.EX2 R160, R161 ;  /* 0x000000a100a04308 */ /* 0x000ea20000000800 */
[----:B------:R-:W-:Y:S02]  /*6950*/  F2FP.F16.F32.PACK_AB R30, R33, R34 ;  /* 0x00000022211e723e */ /* 0x000fe400000000ff */
[----:B------:R-:W-:Y:S02]  /*6960*/  F2FP.F16.F32.PACK_AB R36, R42, R39 ;  /* 0x000000272a24723e */ /* 0x000fe400000000ff */
[----:B------:R-:W-:Y:S01]  /*6970*/  F2FP.F16.F32.PACK_AB R38, R51, R38 ;  /* 0x000000263326723e */ /* 0x000fe200000000ff */
[----:B-1----:R-:W-:-:S05]  /*6980*/  @P3 FADD R162, -R162, 1 ;  /* 0x3f800000a2a23421 */ /* 0x002fca0000000100 */
[----:B------:R-:W-:Y:S01]  /*6990*/  @P3 LOP3.LUT R167, R162, 0x80000000, R177, 0xb8, !PT ;  /* 0x80000000a2a73812 */ /* 0x000fe200078eb8b1 */
[----:B--2---:R-:W-:-:S04]  /*69a0*/  @P4 FADD R160, -R160, 1 ;  /* 0x3f800000a0a04421 */ /* 0x004fc80000000100 */
[----:B------:R-:W-:Y:S01]  /*69b0*/  FADD R167, R167, 1 ;  /* 0x3f800000a7a77421 */ /* 0x000fe20000000000 */
[----:B------:R-:W-:Y:S01]  /*69c0*/  @P4 LOP3.LUT R161, R160, 0x80000000, R173, 0xb8, !PT ;  /* 0x80000000a0a14812 */ /* 0x000fe200078eb8ad */
[----:B------:R-:W-:Y:S01]  /*69d0*/  FMUL R160, R28, R27 ;  /* 0x0000001b1ca07220 */ /* 0x000fe20000400000 */
[----:B------:R-:W-:Y:S01]  /*69e0*/  FMUL R28, R53, 0.5 ;  /* 0x3f000000351c7820 */ /* 0x000fe20000400000 */
[----:B------:R-:W-:Y:S01]  /*69f0*/  FMUL R27, R54, 0.5 ;  /* 0x3f000000361b7820 */ /* 0x000fe20000400000 */
[----:B------:R-:W-:Y:S01]  /*6a00*/  FMUL R167, R167, R26 ;  /* 0x0000001aa7a77220 */ /* 0x000fe20000400000 */
[----:B------:R-:W-:Y:S01]  /*6a10*/  FADD R161, R161, 1 ;  /* 0x3f800000a1a17421 */ /* 0x000fe20000000000 */
[----:B------:R-:W-:Y:S01]  /*6a20*/  FMUL R44, R55, R28 ;  /* 0x0000001c372c7220 */ /* 0x000fe20000400000 */
[----:B------:R-:W-:Y:S01]  /*6a30*/  FMUL R27, R158, R27 ;  /* 0x0000001b9e1b7220 */ /* 0x000fe20000400000 */
[----:B------:R-:W-:Y:S01]  /*6a40*/  F2FP.F16.F32.PACK_AB R29, R160, R29 ;  /* 0x0000001da01d723e */ /* 0x000fe200000000ff */
[----:B------:R-:W-:-:S03]  /*6a50*/  FMUL R28, R161, R40 ;  /* 0x00000028a11c7220 */ /* 0x000fc60000400000 */
[----:B------:R-:W-:Y:S02]  /*6a60*/  F2FP.F16.F32.PACK_AB R39, R27, R44 ;  /* 0x0000002c1b27723e */ /* 0x000fe400000000ff */
[----:B------:R-:W-:-:S05]  /*6a70*/  F2FP.F16.F32.PACK_AB R28, R167, R28 ;  /* 0x0000001ca71c723e */ /* 0x000fca00000000ff */
[----:B------:R1:W-:Y:S04]  /*6a80*/  STSM.16.M88.4 [R21+0x2200], R28 ;  /* 0x0022001c15007844 */ /* 0x0003e80000000200 */
[----:B------:R1:W-:Y:S01]  /*6a90*/  STSM.16.M88.4 [R32+0x2200], R36 ;  /* 0x0022002420007844 */ /* 0x0003e20000000200 */
[----:B------:R-:W-:Y:S01]  /*6aa0*/  @!PT LDS RZ, [RZ] ;  /* 0x00000000fffff984 */ /* 0x000fe20000000800 */
[----:B------:R-:W-:Y:S01]  /*6ab0*/  @!PT LDS RZ, [RZ] ;  /* 0x00000000fffff984 */ /* 0x000fe20000000800 */
[----:B------:R-:W-:Y:S01]  /*6ac0*/  @!PT LDS RZ, [RZ] ;  /* 0x00000000fffff984 */ /* 0x000fe20000000800 */
[----:B------:R-:W-:Y:S01]  /*6ad0*/  @!PT LDS RZ, [RZ] ;  /* 0x00000000fffff984 */ /* 0x000fe20000000800 */
[----:B------:R2:W-:Y:S06]  /*6ae0*/  MEMBAR.ALL.CTA ;  /* 0x0000000000007992 */ /* 0x0005ec0000008000 */
[----:B--2---:R-:W2:Y:S02]  /*6af0*/  FENCE.VIEW.ASYNC.S ;  /* 0x00000000000073c6 */ /* 0x004ea40000000000 */
[----:B--2---:R-:W-:Y:S06]  /*6b00*/  BAR.SYNC.DEFER_BLOCKING 0x1, 0x100 ;  /* 0x0044000000007b1d */ /* 0x004fec0000010000 */
[----:B------:R-:W-:Y:S05]  /*6b10*/  @P5 BRA `(.L_x_66) ;  /* 0x0000000000245947 */ /* 0x000fea0003800000 */
[----:B------:R-:W-:Y:S02]  /*6b20*/  UIADD3 UR8, UP0, UR60, 0x4f0, URZ ;  /* 0x000004f03c087890 */ /* 0x000fe4000ff1e03f */
[----:B------:R-:W-:Y:S02]  /*6b30*/  UIADD3 UR5, UR41, 0x20, URZ ;  /* 0x0000002029057890 */ /* 0x000fe4000fffe03f */
[----:B------:R-:W-:Y:S02]  /*6b40*/  UIADD3 UR4, UR51, 0x2200, URZ ;  /* 0x0000220033047890 */ /* 0x000fe4000fffe03f */
[----:B------:R-:W-:Y:S01]  /*6b50*/  UIADD3.X UR9, URZ, UR61, URZ, UP0, !UPT ;  /* 0x0000003d3f097290 */ /* 0x000fe200087fe43f */
[----:B------:R-:W-:Y:S01]  /*6b60*/  UMOV UR6, UR42 ;  /* 0x0000002a00067c82 */ /* 0x000fe20008000000 */
[----:B------:R-:W-:-:S07]  /*6b70*/  UMOV UR7, UR43 ;  /* 0x0000002b00077c82 */ /* 0x000fce0008000000 */
[----:B------:R2:W-:Y:S01]  /*6b80*/  UTMASTG.3D [UR4], [UR8] ;  /* 0x00000004080073b5 */ /* 0x0005e20008010000 */
[----:B------:R0:W-:Y:S01]  /*6b90*/  UTMACMDFLUSH ;  /* 0x00000000000079b7 */ /* 0x0001e20000000000 */
[----:B--2---:R-:W-:-:S04]  /*6ba0*/  DEPBAR.LE SB0, 0x1 ;  /* 0x000080400000791a */ /* 0x004fc80000000000 */
.L_x_66:
[----:B------:R-:W-:Y:S05]  /*6bb0*/  BSYNC B0 ;  /* 0x0000000000007941 */ /* 0x000fea0003800000 */
.L_x_65:
[----:B------:R-:W-:Y:S01]  /*6bc0*/  IADD3 R27, R21, 0x2200, RZ ;  /* 0x00002200151b7810 */ /* 0x000fe20007ffe0ff */
[----:B------:R-:W-:Y:S03]  /*6bd0*/  BAR.SYNC.DEFER_BLOCKING 0x1, 0x100 ;  /* 0x0044000000007b1d */ /* 0x000fe60000010000 */
[----:B------:R-:W-:-:S03]  /*6be0*/  LEA R27, R156, R27, 0x1 ;  /* 0x0000001b9c1b7211 */ /* 0x000fc600078e08ff */
[----:B------:R-:W-:Y:S04]  /*6bf0*/  BSSY B0, `(.L_x_67) ;  /* 0x000000a000007945 */ /* 0x000fe80003800000 */
[----:B------:R-:W-:Y:S05]  /*6c00*/  @P0 BRA `(.L_x_68) ;  /* 0x0000000000200947 */ /* 0x000fea0003800000 */
[----:B------:R-:W-:-:S06]  /*6c10*/  UISETP.NE.AND UP0, UPT, UR49, 0x3, UPT ;  /* 0x000000033100788c */ /* 0x000fcc000bf05270 */
[----:B------:R-:W-:-:S13]  /*6c20*/  PLOP3.LUT P3, PT, PT, PT, UP0, 0x80, 0x0 ;  /* 0x000000000000781c */ /* 0x000fda0003f6f008 */
[----:B------:R-:W-:Y:S05]  /*6c30*/  @!P3 BRA `(.L_x_69) ;  /* 0x000000000004b947 */ /* 0x000fea0003800000 */
[----:B------:R-:W-:Y:S01]  /*6c40*/  BPT.TRAP 0x1 ;  /* 0x000000040000795c */ /* 0x000fe20000300000 */
.L_x_69:
[----:B------:R-:W-:-:S04]  /*6c50*/  ULEA UR4, UR58, UR51, 0x3 ;  /* 0x000000333a047291 */ /* 0x000fc8000f8e183f */
[----:B------:R-:W-:-:S04]  /*6c60*/  UIADD3 UR4, UR4, 0x60, URZ ;  /* 0x0000006004047890 */ /* 0x000fc8000fffe03f */
[----:B------:R-:W-:-:S09]  /*6c70*/  UPRMT UR4, UR50, 0x654, UR4 ;  /* 0x0000065432047896 */ /* 0x000fd20008000004 */
[----:B------:R-:W-:Y:S03]  /*6c80*/  SYNCS.ARRIVE.TRANS64.RED.A1T0 RZ, [UR4], RZ ;  /* 0x000000ffffff79a7 */ /* 0x000fe60008100404 */
.L_x_68:
[----:B------:R-:W-:Y:S05]  /*6c90*/  BSYNC B0 ;  /* 0x0000000000007941 */ /* 0x000fea0003800000 */
.L_x_67:
[----:B------:R-:W-:Y:S01]  /*6ca0*/  UIADD3 UR58, UR58, 0x1, URZ ;  /* 0x000000013a3a7890 */ /* 0x000fe2000fffe03f */
[----:B------:R-:W-:Y:S01]  /*6cb0*/  BSSY B0, `(.L_x_70) ;  /* 0x0000018000007945 */ /* 0x000fe20003800000 */
[----:B------:R-:W-:Y:S02]  /*6cc0*/  MOV R26, RZ ;  /* 0x000000ff001a7202 */ /* 0x000fe40000000f00 */
[----:B------:R-:W-:-:S04]  /*6cd0*/  UISETP.NE.AND UP0, UPT, UR58, 0x4, UPT ;  /* 0x000000043a00788c */ /* 0x000fc8000bf05270 */
[----:B------:R-:W-:Y:S01]  /*6ce0*/  USEL UR58, UR58, URZ, UP0 ;  /* 0x0000003f3a3a7287 */ /* 0x000fe20008000000 */
[----:B------:R-:W-:Y:S11]  /*6cf0*/  @P0 BRA `(.L_x_71) ;  /* 0x00000000004c0947 */ /* 0x000ff60003800000 */
[----:B------:R-:W-:-:S06]  /*6d00*/  UISETP.NE.AND UP0, UPT, UR49, 0x3, UPT ;  /* 0x000000033100788c */ /* 0x000fcc000bf05270 */
[----:B------:R-:W-:-:S13]  /*6d10*/  PLOP3.LUT P3, PT, PT, PT, UP0, 0x80, 0x0 ;  /* 0x000000000000781c */ /* 0x000fda0003f6f008 */
[----:B------:R-:W-:Y:S05]  /*6d20*/  @!P3 BRA `(.L_x_72) ;  /* 0x000000000004b947 */ /* 0x000fea0003800000 */
[----:B------:R-:W-:Y:S01]  /*6d30*/  BPT.TRAP 0x1 ;  /* 0x000000040000795c */ /* 0x000fe20000300000 */
.L_x_72:
[C---:B------:R-:W-:Y:S01]  /*6d40*/  LEA R26, R0.reuse, UR51, 0x3 ;  /* 0x00000033001a7c11 */ /* 0x040fe2000f8e18ff */
[----:B------:R-:W-:Y:S01]  /*6d50*/  BSSY B1, `(.L_x_73) ;  /* 0x0000006000017945 */ /* 0x000fe20003800000 */
[----:B-1----:R-:W-:Y:S02]  /*6d60*/  SHF.L.U32 R29, RZ, 0x1f, RZ ;  /* 0x0000001fff1d7819 */ /* 0x002fe400000006ff */
[----:B------:R-:W-:Y:S02]  /*6d70*/  @!P2 LEA R31, R0, R25, 0xd ;  /* 0x00000019001fa211 */ /* 0x000fe400078e68ff */
[----:B------:R-:W1:Y:S03]  /*6d80*/  SYNCS.PHASECHK.TRANS64.TRYWAIT P3, [R26+URZ+0x40], R29 ;  /* 0x0000401d1a0075a7 */ /* 0x000e66000806017f */
[----:B------:R-:W-:Y:S01]  /*6d90*/  @!P2 IMAD R28, R156, 0x2, R31 ;  /* 0x000000029c1ca824 */ /* 0x000fe200078e021f */
[----:B-1----:R-:W-:Y:S06]  /*6da0*/  @!P3 BRA `(.L_x_74) ;  /* 0x000000f80058b947 */ /* 0x002fec0003800000 */
.L_x_232:
[----:B------:R-:W-:Y:S05]  /*6db0*/  BSYNC B1 ;  /* 0x0000000000017941 */ /* 0x000fea0003800000 */
.L_x_73:
[----:B------:R-:W-:Y:S05]  /*6dc0*/  @!P2 WARPSYNC.ALL ;  /* 0x000000000000a948 */ /* 0x000fea0003800000 */
[----:B------:R2:W3:Y:S01]  /*6dd0*/  @!P2 LDSM.16.M88.4 R4, [R31] ;  /* 0x000000001f04a83b */ /* 0x0004e20000000200 */
[----:B------:R-:W-:-:S03]  /*6de0*/  IADD3 R0, R0, 0x1, RZ ;  /* 0x0000000100007810 */ /* 0x000fc60007ffe0ff */
[----:B------:R2:W4:Y:S01]  /*6df0*/  @!P2 LDSM.16.M88.4 R8, [R28] ;  /* 0x000000001c08a83b */ /* 0x0005220000000200 */
[----:B------:R-:W-:-:S04]  /*6e00*/  ISETP.NE.AND P3, PT, R0, 0x4, PT ;  /* 0x000000040000780c */ /* 0x000fc80003f65270 */
[----:B------:R-:W-:Y:S02]  /*6e10*/  SEL R0, R0, RZ, P3 ;  /* 0x000000ff00007207 */ /* 0x000fe40001800000 */
[----:B-1----:R-:W-:-:S07]  /*6e20*/  SEL R26, RZ, 0x1, P3 ;  /* 0x00000001ff1a7807 */ /* 0x002fce0001800000 */
.L_x_71:
[----:B------:R-:W-:Y:S05]  /*6e30*/  BSYNC B0 ;  /* 0x0000000000007941 */ /* 0x000fea0003800000 */
.L_x_70:
[--C-:B-1-3--:R-:W-:Y:S02]  /*6e40*/  HADD2.F32 R29, -RZ, R5.reuse.H0_H0 ;  /* 0x20000005ff1d7230 */ /* 0x10afe40000004100 */
[C---:B--2---:R-:W-:Y:S01]  /*6e50*/  FMUL R28, R154.reuse, R58 ;  /* 0x0000003a9a1c7220 */ /* 0x044fe20000400000 */
[----:B------:R-:W-:Y:S02]  /*6e60*/  HADD2.F32 R31, -RZ, R5.H1_H1 ;  /* 0x30000005ff1f7230 */ /* 0x000fe40000004100 */
        /* <DEDUP_REMOVED lines=8> */
[----:B------:R-:W-:Y:S01]  /*6ef0*/  FMUL R43, R29, 0.70710676908493041992 ;  /* 0x3f3504f31d2b7820 */ /* 0x000fe20000400000 */
[----:B------:R-:W-:Y:S01]  /*6f00*/  FMUL R68, R154, R68 ;  /* 0x000000449a447220 */ /* 0x000fe20000400000 */
[C---:B------:R-:W-:Y:S01]  /*6f10*/  FMUL R30, R38.reuse, R38 ;  /* 0x00000026261e7220 */ /* 0x040fe20000400000 */
[----:B------:R-:W-:Y:S01]  /*6f20*/  FSETP.GE.AND P3, PT, |R38|, 1.0029599666595458984, PT ;  /* 0x3f8060fe2600780b */ /* 0x000fe20003f66200 */
[C---:B------:R-:W-:Y:S01]  /*6f30*/  FMUL R34, R43.reuse, R43 ;  /* 0x0000002b2b227220 */ /* 0x040fe20000400000 */
[----:B------:R-:W-:Y:S01]  /*6f40*/  FSETP.GE.AND P4, PT, |R43|, 1.0029599666595458984, PT ;  /* 0x3f8060fe2b00780b */ /* 0x000fe20003f86200 */
[----:B------:R-:W-:Y:S01]  /*6f50*/  FMUL R70, R154, R70 ;  /* 0x000000469a467220 */ /* 0x000fe20000400000 */
[----:B------:R-:W-:Y:S01]  /*6f60*/  FSEL R30, |R38|, R30, P3 ;  /* 0x0000001e261e7208 */ /* 0x000fe20001800200 */
[----:B------:R-:W-:Y:S01]  /*6f70*/  FMUL R56, R154, R56 ;  /* 0x000000389a387220 */ /* 0x000fe20000400000 */
[----:B------:R-:W-:Y:S01]  /*6f80*/  FSEL R31, R3, 8.4834944573231041431e-05, P3 ;  /* 0x38b1e96a031f7808 */ /* 0x000fe20001800000 */
[----:B------:R-:W-:Y:S05]  /*6f90*/  WARPSYNC.ALL ;  /* 0x0000000000007948 */ /* 0x000fea0003800000 */
[----:B------:R-:W-:Y:S01]  /*6fa0*/  FSEL R33, -R12, -0.00082130916416645050049, P3 ;  /* 0xba574d200c217808 */ /* 0x000fe20001800100 */
[----:B------:R-:W-:Y:S01]  /*6fb0*/  BSSY B0, `(.L_x_75) ;  /* 0x00001c6000007945 */ /* 0x000fe20003800000 */
[----:B------:R-:W-:-:S02]  /*6fc0*/  FSEL R34, |R43|, R34, P4 ;  /* 0x000000222b227208 */ /* 0x000fc40002000200 */
[----:B------:R-:W-:Y:S01]  /*6fd0*/  FSEL R37, R3, 8.4834944573231041431e-05, P4 ;  /* 0x38b1e96a03257808 */ /* 0x000fe20002000000 */
[----:B------:R-:W-:Y:S01]  /*6fe0*/  FFMA R31, R30, R31, R33 ;  /* 0x0000001f1e1f7223 */ /* 0x000fe20000000021 */
[----:B------:R-:W-:Y:S02]  /*6ff0*/  FSEL R39, -R12, -0.00082130916416645050049, P4 ;  /* 0xba574d200c277808 */ /* 0x000fe40002000100 */
[C---:B------:R-:W-:Y:S02]  /*7000*/  FSEL R35, R13.reuse, 0.0052134888246655464172, P3 ;  /* 0x3baad5ea0d237808 */ /* 0x040fe40001800000 */
[----:B------:R-:W-:Y:S01]  /*7010*/  FSEL R41, R13, 0.0052134888246655464172, P4 ;  /* 0x3baad5ea0d297808 */ /* 0x000fe20002000000 */
[----:B------:R-:W-:Y:S01]  /*7020*/  FFMA R37, R34, R37, R39 ;  /* 0x0000002522257223 */ /* 0x000fe20000000027 */
[----:B------:R-:W-:Y:S01]  /*7030*/  FSEL R33, -R14, -0.026868773624300956726, P3 ;  /* 0xbcdc1be70e217808 */ /* 0x000fe20001800100 */
[----:B------:R-:W-:Y:S01]  /*7040*/  FFMA R31, R30, R31, R35 ;  /* 0x0000001f1e1f7223 */ /* 0x000fe20000000023 */
[----:B------:R-:W-:Y:S01]  /*7050*/  FSEL R39, -R14, -0.026868773624300956726, P4 ;  /* 0xbcdc1be70e277808 */ /* 0x000fe20002000100 */
[----:B------:R-:W-:Y:S01]  /*7060*/  FFMA R37, R34, R37, R41 ;  /* 0x0000002522257223 */ /* 0x000fe20000000029 */
[C---:B------:R-:W-:Y:S01]  /*7070*/  FSEL R35, R15.reuse, 0.11284004896879196167, P3 ;  /* 0x3de718af0f237808 */ /* 0x040fe20001800000 */
[----:B------:R-:W-:Y:S01]  /*7080*/  FFMA R31, R30, R31, R33 ;  /* 0x0000001f1e1f7223 */ /* 0x000fe20000000021 */
[----:B------:R-:W-:Y:S01]  /*7090*/  FSEL R41, R15, 0.11284004896879196167, P4 ;  /* 0x3de718af0f297808 */ /* 0x000fe20002000000 */
[----:B------:R-:W-:Y:S01]  /*70a0*/  FFMA R37, R34, R37, R39 ;  /* 0x0000002522257223 */ /* 0x000fe20000000027 */
[C---:B------:R-:W-:Y:S01]  /*70b0*/  FSEL R33, R19.reuse, -0.37612664699554443359, P3 ;  /* 0xbec093ac13217808 */ /* 0x040fe20001800000 */
[----:B------:R-:W-:Y:S01]  /*70c0*/  FFMA R31, R30, R31, R35 ;  /* 0x0000001f1e1f7223 */ /* 0x000fe20000000023 */
[----:B------:R-:W-:Y:S01]  /*70d0*/  FSEL R39, R19, -0.37612664699554443359, P4 ;  /* 0xbec093ac13277808 */ /* 0x000fe20002000000 */
[----:B------:R-:W-:Y:S01]  /*70e0*/  FFMA R37, R34, R37, R41 ;  /* 0x0000002522257223 */ /* 0x000fe20000000029 */
[----:B------:R-:W-:Y:S01]  /*70f0*/  FSEL R35, R20, 0.12837915122509002686, P3 ;  /* 0x3e0375d314237808 */ /* 0x000fe20001800000 */
[----:B------:R-:W-:Y:S01]  /*7100*/  FFMA R31, R30, R31, R33 ;  /* 0x0000001f1e1f7223 */ /* 0x000fe20000000021 */
[----:B------:R-:W-:Y:S01]  /*7110*/  FSEL R36, R20, 0.12837915122509002686, P4 ;  /* 0x3e0375d314247808 */ /* 0x000fe20002000000 */
[----:B------:R-:W-:Y:S01]  /*7120*/  FFMA R37, R34, R37, R39 ;  /* 0x0000002522257223 */ /* 0x000fe20000000027 */
[----:B------:R-:W-:Y:S01]  /*7130*/  FSEL R33, -|R38|, R38, P3 ;  /* 0x0000002626217208 */ /* 0x000fe20001800300 */
[----:B------:R-:W-:Y:S01]  /*7140*/  FFMA R30, R30, R31, R35 ;  /* 0x0000001f1e1e7223 */ /* 0x000fe20000000023 */
[----:B------:R-:W-:Y:S01]  /*7150*/  FSEL R31, -|R43|, R43, P4 ;  /* 0x0000002b2b1f7208 */ /* 0x000fe20002000300 */
[----:B------:R-:W-:Y:S01]  /*7160*/  FFMA R36, R34, R37, R36 ;  /* 0x0000002522247223 */ /* 0x000fe20000000024 */
[----:B------:R-:W-:-:S02]  /*7170*/  HADD2.F32 R37, -RZ, R6.H1_H1 ;  /* 0x30000006ff257230 */ /* 0x000fc40000004100 */
[----:B------:R-:W-:Y:S01]  /*7180*/  FFMA R30, R30, R33, R33 ;  /* 0x000000211e1e7223 */ /* 0x000fe20000000021 */
[----:B------:R-:W-:Y:S02]  /*7190*/  HADD2.F32 R33, -RZ, R6.H0_H0 ;  /* 0x20000006ff217230 */ /* 0x000fe40000004100 */
[----:B------:R-:W-:Y:S01]  /*71a0*/  FFMA R31, R36, R31, R31 ;  /* 0x0000001f241f7223 */ /* 0x000fe2000000001f */
[----:B------:R-:W-:Y:S01]  /*71b0*/  FMUL R34, R154, R61 ;  /* 0x0000003d9a227220 */ /* 0x000fe20000400000 */
[----:B------:R-:W1:Y:S01]  /*71c0*/  @P3 MUFU.EX2 R35, R30 ;  /* 0x0000001e00233308 */ /* 0x000e620000000800 */
[C---:B------:R-:W-:Y:S02]  /*71d0*/  FFMA R33, R153.reuse, R33, R60 ;  /* 0x0000002199217223 */ /* 0x040fe4000000003c */
[----:B------:R-:W-:Y:S02]  /*71e0*/  FFMA R34, R153, R37, R34 ;  /* 0x0000002599227223 */ /* 0x000fe40000000022 */
[----:B------:R-:W-:-:S03]  /*71f0*/  FMUL R48, R33, 0.70710676908493041992 ;  /* 0x3f3504f321307820 */ /* 0x000fc60000400000 */
[----:B------:R-:W2:Y:S01]  /*7200*/  @P4 MUFU.EX2 R36, R31 ;  /* 0x0000001f00244308 */ /* 0x000ea20000000800 */
        /* <DEDUP_REMOVED lines=43> */
[--C-:B------:R-:W-:Y:S01]  /*74c0*/  HADD2.F32 R37, -RZ, R7.reuse.H0_H0 ;  /* 0x20000007ff257230 */ /* 0x100fe20000004100 */
[----:B------:R-:W1:Y:S02]  /*74d0*/  @P3 MUFU.EX2 R39, R35 ;  /* 0x0000002300273308 */ /* 0x000e640000000800 */
[----:B------:R-:W-:Y:S01]  /*74e0*/  FFMA R36, R42, R41, R41 ;  /* 0x000000292a247223 */ /* 0x000fe20000000029 */
[----:B------:R-:W-:-:S02]  /*74f0*/  HADD2.F32 R41, -RZ, R7.H1_H1 ;  /* 0x30000007ff297230 */ /* 0x000fc40000004100 */
[----:B------:R-:W-:-:S03]  /*7500*/  FFMA R37, R153, R37, R62 ;  /* 0x0000002599257223 */ /* 0x000fc6000000003e */
[----:B------:R-:W2:Y:S01]  /*7510*/  @P4 MUFU.EX2 R40, R36 ;  /* 0x0000002400284308 */ /* 0x000ea20000000800 */
[----:B------:R-:W-:Y:S01]  /*7520*/  FMUL R52, R37, 0.70710676908493041992 ;  /* 0x3f3504f325347820 */ /* 0x000fe20000400000 */
[----:B------:R-:W-:-:S04]  /*7530*/  FFMA R38, R153, R41, R38 ;  /* 0x0000002999267223 */ /* 0x000fc80000000026 */
[----:B------:R-:W-:Y:S01]  /*7540*/  FMUL R47, R38, 0.70710676908493041992 ;  /* 0x3f3504f3262f7820 */ /* 0x000fe20000400000 */
[----:B-1----:R-:W-:-:S03]  /*7550*/  @P3 FADD R39, -R39, 1 ;  /* 0x3f80000027273421 */ /* 0x002fc60000000100 */
[----:B------:R-:W-:Y:S02]  /*7560*/  FMUL R41, R47, R47 ;  /* 0x0000002f2f297220 */ /* 0x000fe40000400000 */
[----:B------:R-:W-:Y:S01]  /*7570*/  @P3 LOP3.LUT R35, R39, 0x80000000, R48, 0xb8, !PT ;  /* 0x8000000027233812 */ /* 0x000fe200078eb830 */
[C---:B------:R-:W-:Y:S01]  /*7580*/  FMUL R39, R52.reuse, R52 ;  /* 0x0000003434277220 */ /* 0x040fe20000400000 */
[----:B------:R-:W-:Y:S01]  /*7590*/  FSETP.GE.AND P3, PT, |R52|, 1.0029599666595458984, PT ;  /* 0x3f8060fe3400780b */ /* 0x000fe20003f66200 */
[----:B--2---:R-:W-:Y:S02]  /*75a0*/  @P4 FADD R40, -R40, 1 ;  /* 0x3f80000028284421 */ /* 0x004fe40000000100 */
[----:B------:R-:W-:Y:S01]  /*75b0*/  FADD R35, R35, 1 ;  /* 0x3f80000023237421 */ /* 0x000fe20000000000 */
[----:B------:R-:W-:Y:S02]  /*75c0*/  FSEL R39, |R52|, R39, P3 ;  /* 0x0000002734277208 */ /* 0x000fe40001800200 */
[----:B------:R-:W-:-:S02]  /*75d0*/  @P4 LOP3.LUT R36, R40, 0x80000000, R43, 0xb8, !PT ;  /* 0x8000000028244812 */ /* 0x000fc400078eb82b */
[----:B------:R-:W-:Y:S02]  /*75e0*/  FSEL R40, R3, 8.4834944573231041431e-05, P3 ;  /* 0x38b1e96a03287808 */ /* 0x000fe40001800000 */
[----:B------:R-:W-:Y:S01]  /*75f0*/  FSEL R42, -R12, -0.00082130916416645050049, P3 ;  /* 0xba574d200c2a7808 */ /* 0x000fe20001800100 */
[----:B------:R-:W-:Y:S01]  /*7600*/  FADD R36, R36, 1 ;  /* 0x3f80000024247421 */ /* 0x000fe20000000000 */
[----:B------:R-:W-:Y:S02]  /*7610*/  FSETP.GE.AND P4, PT, |R47|, 1.0029599666595458984, PT ;  /* 0x3f8060fe2f00780b */ /* 0x000fe40003f86200 */
[----:B------:R-:W-:Y:S01]  /*7620*/  FSEL R44, -R14, -0.026868773624300956726, P3 ;  /* 0xbcdc1be70e2c7808 */ /* 0x000fe20001800100 */
[----:B------:R-:W-:Y:S01]  /*7630*/  FFMA R40, R39, R40, R42 ;  /* 0x0000002827287223 */ /* 0x000fe2000000002a */
[----:B------:R-:W-:Y:S02]  /*7640*/  FSEL R42, R13, 0.0052134888246655464172, P3 ;  /* 0x3baad5ea0d2a7808 */ /* 0x000fe40001800000 */
[----:B------:R-:W-:-:S02]  /*7650*/  FSEL R41, |R47|, R41, P4 ;  /* 0x000000292f297208 */ /* 0x000fc40002000200 */
[----:B------:R-:W-:Y:S01]  /*7660*/  FSEL R46, R3, 8.4834944573231041431e-05, P4 ;  /* 0x38b1e96a032e7808 */ /* 0x000fe20002000000 */
[----:B------:R-:W-:Y:S01]  /*7670*/  FFMA R40, R39, R40, R42 ;  /* 0x0000002827287223 */ /* 0x000fe2000000002a */
[----:B------:R-:W-:Y:S02]  /*7680*/  FSEL R48, -R12, -0.00082130916416645050049, P4 ;  /* 0xba574d200c307808 */ /* 0x000fe40002000100 */
        /* <DEDUP_REMOVED lines=8> */
[----:B------:R-:W-:-:S02]  /*7710*/  FSEL R50, R15, 0.11284004896879196167, P4 ;  /* 0x3de718af0f327808 */ /* 0x000fc40002000000 */
        /* <DEDUP_REMOVED lines=13> */
[--C-:B----4-:R-:W-:Y:S01]  /*77f0*/  HADD2.F32 R41, -RZ, R8.reuse.H0_H0 ;  /* 0x20000008ff297230 */ /* 0x110fe20000004100 */
        /* <DEDUP_REMOVED lines=176> */
[----:B------:R-:W-:Y:S02]  /*8300*/  FSEL R59, |R158|, R59, P4 ;  /* 0x0000003b9e3b7208 */ /* 0x000fe40002000200 */
[----:B------:R-:W-:-:S02]  /*8310*/  FSEL R64, R3, 8.4834944573231041431e-05, P4 ;  /* 0x38b1e96a03407808 */ /* 0x000fc40002000000 */
[----:B------:R-:W-:Y:S02]  /*8320*/  FSEL R66, -R12, -0.00082130916416645050049, P4 ;  /* 0xba574d200c427808 */ /* 0x000fe40002000100 */
[C---:B------:R-:W-:Y:S02]  /*8330*/  FSEL R60, R13.reuse, 0.0052134888246655464172, P3 ;  /* 0x3baad5ea0d3c7808 */ /* 0x040fe40001800000 */
[----:B------:R-:W-:Y:S01]  /*8340*/  FSEL R68, R13, 0.0052134888246655464172, P4 ;  /* 0x3baad5ea0d447808 */ /* 0x000fe20002000000 */
[----:B------:R-:W-:Y:S01]  /*8350*/  FFMA R64, R59, R64, R66 ;  /* 0x000000403b407223 */ /* 0x000fe20000000042 */
[----:B------:R-:W-:Y:S01]  /*8360*/  FSEL R66, -R14, -0.026868773624300956726, P4 ;  /* 0xbcdc1be70e427808 */ /* 0x000fe20002000100 */
[----:B------:R-:W-:Y:S01]  /*8370*/  FFMA R58, R55, R58, R60 ;  /* 0x0000003a373a7223 */ /* 0x000fe2000000003c */
[----:B------:R-:W-:Y:S01]  /*8380*/  FSEL R60, R15, 0.11284004896879196167, P3 ;  /* 0x3de718af0f3c7808 */ /* 0x000fe20001800000 */
[----:B------:R-:W-:Y:S01]  /*8390*/  FFMA R64, R59, R64, R68 ;  /* 0x000000403b407223 */ /* 0x000fe20000000044 */
[----:B------:R-:W-:Y:S01]  /*83a0*/  FSEL R68, R15, 0.11284004896879196167, P4 ;  /* 0x3de718af0f447808 */ /* 0x000fe20002000000 */
[----:B------:R-:W-:Y:S01]  /*83b0*/  FFMA R58, R55, R58, R62 ;  /* 0x0000003a373a7223 */ /* 0x000fe2000000003e */
[----:B------:R-:W-:Y:S01]  /*83c0*/  FSEL R62, R19, -0.37612664699554443359, P3 ;  /* 0xbec093ac133e7808 */ /* 0x000fe20001800000 */
[----:B------:R-:W-:Y:S01]  /*83d0*/  FFMA R64, R59, R64, R66 ;  /* 0x000000403b407223 */ /* 0x000fe20000000042 */
[----:B------:R-:W-:Y:S01]  /*83e0*/  FSEL R66, R19, -0.37612664699554443359, P4 ;  /* 0xbec093ac13427808 */ /* 0x000fe20002000000 */
[----:B------:R-:W-:Y:S01]  /*83f0*/  FFMA R58, R55, R58, R60 ;  /* 0x0000003a373a7223 */ /* 0x000fe2000000003c */
[C---:B------:R-:W-:Y:S01]  /*8400*/  FSEL R60, R20.reuse, 0.12837915122509002686, P3 ;  /* 0x3e0375d3143c7808 */ /* 0x040fe20001800000 */
[----:B------:R-:W-:Y:S01]  /*8410*/  FFMA R64, R59, R64, R68 ;  /* 0x000000403b407223 */ /* 0x000fe20000000044 */
[----:B------:R-:W-:Y:S01]  /*8420*/  FSEL R61, R20, 0.12837915122509002686, P4 ;  /* 0x3e0375d3143d7808 */ /* 0x000fe20002000000 */
[----:B------:R-:W-:Y:S01]  /*8430*/  FFMA R58, R55, R58, R62 ;  /* 0x0000003a373a7223 */ /* 0x000fe2000000003e */
[----:B------:R-:W-:Y:S01]  /*8440*/  FSEL R62, -|R70|, R70, P3 ;  /* 0x00000046463e7208 */ /* 0x000fe20001800300 */
[----:B------:R-:W-:-:S02]  /*8450*/  FFMA R64, R59, R64, R66 ;  /* 0x000000403b407223 */ /* 0x000fc40000000042 */
[----:B------:R-:W-:Y:S01]  /*8460*/  FFMA R55, R55, R58, R60 ;  /* 0x0000003a37377223 */ /* 0x000fe2000000003c */
[----:B------:R-:W-:Y:S01]  /*8470*/  FSEL R58, -|R158|, R158, P4 ;  /* 0x0000009e9e3a7208 */ /* 0x000fe20002000300 */
[----:B------:R-:W-:Y:S01]  /*8480*/  FFMA R61, R59, R64, R61 ;  /* 0x000000403b3d7223 */ /* 0x000fe2000000003d */
[----:B------:R-:W-:Y:S01]  /*8490*/  FMUL R60, R154, R57 ;  /* 0x000000399a3c7220 */ /* 0x000fe20000400000 */
[----:B------:R-:W-:Y:S01]  /*84a0*/  FFMA R55, R55, R62, R62 ;  /* 0x0000003e37377223 */ /* 0x000fe2000000003e */
[--C-:B------:R-:W-:Y:S02]  /*84b0*/  HADD2.F32 R62, -RZ, R4.reuse.H1_H1 ;  /* 0x30000004ff3e7230 */ /* 0x100fe40000004100 */
[----:B------:R-:W-:Y:S01]  /*84c0*/  FFMA R58, R61, R58, R58 ;  /* 0x0000003a3d3a7223 */ /* 0x000fe2000000003a */
[----:B------:R-:W1:Y:S02]  /*84d0*/  @P3 MUFU.EX2 R59, R55 ;  /* 0x00000037003b3308 */ /* 0x000e640000000800 */
[----:B------:R-:W-:Y:S01]  /*84e0*/  FFMA R57, R153, R62, R60 ;  /* 0x0000003e99397223 */ /* 0x000fe2000000003c */
[----:B------:R-:W-:-:S03]  /*84f0*/  HADD2.F32 R60, -RZ, R4.H0_H0 ;  /* 0x20000004ff3c7230 */ /* 0x000fc60000004100 */
[C---:B------:R-:W-:Y:S01]  /*8500*/  FMUL R160, R57.reuse, 0.70710676908493041992 ;  /* 0x3f3504f339a07820 */ /* 0x040fe20000400000 */
[----:B------:R-:W-:Y:S01]  /*8510*/  FMUL R57, R57, 0.5 ;  /* 0x3f00000039397820 */ /* 0x000fe20000400000 */
[----:B------:R-:W2:Y:S01]  /*8520*/  @P4 MUFU.EX2 R61, R58 ;  /* 0x0000003a003d4308 */ /* 0x000ea20000000800 */
[----:B------:R-:W-:Y:S01]  /*8530*/  FFMA R56, R153, R60, R56 ;  /* 0x0000003c99387223 */ /* 0x000fe20000000038 */
[----:B-1----:R-:W-:-:S05]  /*8540*/  @P3 FADD R59, -R59, 1 ;  /* 0x3f8000003b3b3421 */ /* 0x002fca0000000100 */
[----:B------:R-:W-:Y:S01]  /*8550*/  @P3 LOP3.LUT R55, R59, 0x80000000, R70, 0xb8, !PT ;  /* 0x800000003b373812 */ /* 0x000fe200078eb846 */
[C---:B------:R-:W-:Y:S01]  /*8560*/  FMUL R59, R160.reuse, R160 ;  /* 0x000000a0a03b7220 */ /* 0x040fe20000400000 */
[----:B------:R-:W-:Y:S01]  /*8570*/  FSETP.GE.AND P3, PT, |R160|, 1.0029599666595458984, PT ;  /* 0x3f8060fea000780b */ /* 0x000fe20003f66200 */
[----:B--2---:R-:W-:Y:S02]  /*8580*/  @P4 FADD R61, -R61, 1 ;  /* 0x3f8000003d3d4421 */ /* 0x004fe40000000100 */
[----:B------:R-:W-:Y:S01]  /*8590*/  FADD R55, R55, 1 ;  /* 0x3f80000037377421 */ /* 0x000fe20000000000 */
[----:B------:R-:W-:Y:S02]  /*85a0*/  FSEL R60, R3, 8.4834944573231041431e-05, P3 ;  /* 0x38b1e96a033c7808 */ /* 0x000fe40001800000 */
[----:B------:R-:W-:Y:S01]  /*85b0*/  @P4 LOP3.LUT R58, R61, 0x80000000, R158, 0xb8, !PT ;  /* 0x800000003d3a4812 */ /* 0x000fe200078eb89e */
[----:B------:R-:W-:Y:S01]  /*85c0*/  FMUL R158, R56, 0.70710676908493041992 ;  /* 0x3f3504f3389e7820 */ /* 0x000fe20000400000 */
[----:B------:R-:W-:-:S02]  /*85d0*/  FSEL R61, |R160|, R59, P3 ;  /* 0x0000003ba03d7208 */ /* 0x000fc40001800200 */
[----:B------:R-:W-:Y:S01]  /*85e0*/  FSEL R62, -R12, -0.00082130916416645050049, P3 ;  /* 0xba574d200c3e7808 */ /* 0x000fe20001800100 */
[C---:B------:R-:W-:Y:S01]  /*85f0*/  FMUL R59, R158.reuse, R158 ;  /* 0x0000009e9e3b7220 */ /* 0x040fe20000400000 */
[----:B------:R-:W-:Y:S01]  /*8600*/  FSETP.GE.AND P4, PT, |R158|, 1.0029599666595458984, PT ;  /* 0x3f8060fe9e00780b */ /* 0x000fe20003f86200 */
[----:B------:R-:W-:Y:S01]  /*8610*/  FADD R58, R58, 1 ;  /* 0x3f8000003a3a7421 */ /* 0x000fe20000000000 */
[----:B------:R-:W-:Y:S01]  /*8620*/  FSEL R66, R13, 0.0052134888246655464172, P3 ;  /* 0x3baad5ea0d427808 */ /* 0x000fe20001800000 */
[----:B------:R-:W-:Y:S01]  /*8630*/  FFMA R64, R61, R60, R62 ;  /* 0x0000003c3d407223 */ /* 0x000fe2000000003e */
        /* <DEDUP_REMOVED lines=27> */
[----:B------:R-:W-:Y:S01]  /*87f0*/  FMUL R35, R35, R62 ;  /* 0x0000003e23237220 */ /* 0x000fe20000400000 */
[----:B------:R-:W1:Y:S02]  /*8800*/  @P3 MUFU.EX2 R61, R66 ;  /* 0x00000042003d3308 */ /* 0x000e640000000800 */
[----:B------:R-:W-:-:S06]  /*8810*/  FFMA R60, R60, R63, R63 ;  /* 0x0000003f3c3c7223 */ /* 0x000fcc000000003f */
[----:B------:R-:W2:Y:S01]  /*8820*/  @P4 MUFU.EX2 R59, R60 ;  /* 0x0000003c003b4308 */ /* 0x000ea20000000800 */
[----:B-1----:R-:W-:-:S05]  /*8830*/  @P3 FADD R61, -R61, 1 ;  /* 0x3f8000003d3d3421 */ /* 0x002fca0000000100 */
[----:B------:R-:W-:Y:S01]  /*8840*/  @P3 LOP3.LUT R66, R61, 0x80000000, R160, 0xb8, !PT ;  /* 0x800000003d423812 */ /* 0x000fe200078eb8a0 */
[----:B--2---:R-:W-:-:S04]  /*8850*/  @P4 FADD R59, -R59, 1 ;  /* 0x3f8000003b3b4421 */ /* 0x004fc80000000100 */
[----:B------:R-:W-:Y:S01]  /*8860*/  FADD R66, R66, 1 ;  /* 0x3f80000042427421 */ /* 0x000fe20000000000 */
[----:B------:R-:W-:Y:S01]  /*8870*/  @P4 LOP3.LUT R60, R59, 0x80000000, R158, 0xb8, !PT ;  /* 0x800000003b3c4812 */ /* 0x000fe200078eb89e */
[----:B------:R-:W-:Y:S01]  /*8880*/  FMUL R59, R28, 0.5 ;  /* 0x3f0000001c3b7820 */ /* 0x000fe20000400000 */
[----:B------:R-:W-:Y:S01]  /*8890*/  FMUL R28, R29, 0.5 ;  /* 0x3f0000001d1c7820 */ /* 0x000fe20000400000 */
[----:B------:R-:W-:Y:S01]  /*88a0*/  FMUL R29, R34, 0.5 ;  /* 0x3f000000221d7820 */ /* 0x000fe20000400000 */
[----:B------:R-:W-:Y:S01]  /*88b0*/  FMUL R57, R66, R57 ;  /* 0x0000003942397220 */ /* 0x000fe20000400000 */
[----:B------:R-:W-:Y:S01]  /*88c0*/  FMUL R59, R30, R59 ;  /* 0x0000003b1e3b7220 */ /* 0x000fe20000400000 */
[----:B------:R-:W-:Y:S01]  /*88d0*/  FMUL R34, R31, R28 ;  /* 0x0000001c1f227220 */ /* 0x000fe20000400000 */
[----:B------:R-:W-:Y:S01]  /*88e0*/  FMUL R36, R36, R29 ;  /* 0x0000001d24247220 */ /* 0x000fe20000400000 */
[----:B------:R-:W-:Y:S01]  /*88f0*/  FMUL R28, R37, 0.5 ;  /* 0x3f000000251c7820 */ /* 0x000fe20000400000 */
[----:B------:R-:W-:Y:S01]  /*8900*/  FMUL R29, R38, 0.5 ;  /* 0x3f000000261d7820 */ /* 0x000fe20000400000 */
[----:B------:R-:W-:Y:S01]  /*8910*/  FMUL R31, R42, 0.5 ;  /* 0x3f0000002a1f7820 */ /* 0x000fe20000400000 */
[----:B------:R-:W-:Y:S01]  /*8920*/  FMUL R30, R41, 0.5 ;  /* 0x3f000000291e7820 */ /* 0x000fe20000400000 */
[----:B------:R-:W-:Y:S01]  /*8930*/  FMUL R33, R39, R28 ;  /* 0x0000001c27217220 */ /* 0x000fe20000400000 */
[----:B------:R-:W-:Y:S01]  /*8940*/  FMUL R40, R40, R29 ;  /* 0x0000001d28287220 */ /* 0x000fe20000400000 */
[----:B------:R-:W-:Y:S01]  /*8950*/  FMUL R28, R45, 0.5 ;  /* 0x3f0000002d1c7820 */ /* 0x000fe20000400000 */
[----:B------:R-:W-:Y:S01]  /*8960*/  FMUL R44, R44, R31 ;  /* 0x0000001f2c2c7220 */ /* 0x000fe20000400000 */
[----:B------:R-:W-:Y:S01]  /*8970*/  FMUL R29, R46, 0.5 ;  /* 0x3f0000002e1d7820 */ /* 0x000fe20000400000 */
[----:B------:R-:W-:Y:S01]  /*8980*/  FMUL R31, R50, 0.5 ;  /* 0x3f000000321f7820 */ /* 0x000fe20000400000 */
[----:B------:R-:W-:Y:S01]  /*8990*/  FMUL R37, R47, R28 ;  /* 0x0000001c2f257220 */ /* 0x000fe20000400000 */
[----:B------:R-:W-:Y:S01]  /*89a0*/  FMUL R28, R53, 0.5 ;  /* 0x3f000000351c7820 */ /* 0x000fe20000400000 */
[----:B------:R-:W-:Y:S01]  /*89b0*/  FMUL R48, R48, R29 ;  /* 0x0000001d30307220 */ /* 0x000fe20000400000 */
[----:B------:R-:W-:Y:S01]  /*89c0*/  FMUL R43, R43, R30 ;  /* 0x0000001e2b2b7220 */ /* 0x000fe20000400000 */
[----:B------:R-:W-:Y:S01]  /*89d0*/  FMUL R41, R52, R31 ;  /* 0x0000001f34297220 */ /* 0x000fe20000400000 */
[----:B------:R-:W-:Y:S01]  /*89e0*/  FMUL R29, R56, 0.5 ;  /* 0x3f000000381d7820 */ /* 0x000fe20000400000 */
[----:B------:R-:W-:Y:S01]  /*89f0*/  FADD R60, R60, 1 ;  /* 0x3f8000003c3c7421 */ /* 0x000fe20000000000 */
[----:B------:R-:W-:Y:S01]  /*8a00*/  FMUL R30, R49, 0.5 ;  /* 0x3f000000311e7820 */ /* 0x000fe20000400000 */
[----:B------:R-:W-:Y:S01]  /*8a10*/  FMUL R31, R54, 0.5 ;  /* 0x3f000000361f7820 */ /* 0x000fe20000400000 */
[----:B------:R-:W-:Y:S01]  /*8a20*/  FMUL R42, R55, R28 ;  /* 0x0000001c372a7220 */ /* 0x000fe20000400000 */
[----:B------:R-:W-:Y:S01]  /*8a30*/  FMUL R28, R60, R29 ;  /* 0x0000001d3c1c7220 */ /* 0x000fe20000400000 */
[----:B------:R-:W-:Y:S01]  /*8a40*/  FMUL R38, R51, R30 ;  /* 0x0000001e33267220 */ /* 0x000fe20000400000 */
[----:B------:R-:W-:Y:S01]  /*8a50*/  FMUL R39, R58, R31 ;  /* 0x0000001f3a277220 */ /* 0x000fe20000400000 */
[----:B------:R-:W-:-:S02]  /*8a60*/  F2FP.F16.F32.PACK_AB R29, R34, R59 ;  /* 0x0000003b221d723e */ /* 0x000fc400000000ff */
[----:B------:R-:W-:Y:S02]  /*8a70*/  F2FP.F16.F32.PACK_AB R30, R36, R35 ;  /* 0x00000023241e723e */ /* 0x000fe400000000ff */
[----:B------:R-:W-:Y:S02]  /*8a80*/  F2FP.F16.F32.PACK_AB R31, R40, R33 ;  /* 0x00000021281f723e */ /* 0x000fe400000000ff */
[----:B------:R-:W-:Y:S02]  /*8a90*/  F2FP.F16.F32.PACK_AB R28, R57, R28 ;  /* 0x0000001c391c723e */ /* 0x000fe400000000ff */
[----:B------:R-:W-:Y:S02]  /*8aa0*/  F2FP.F16.F32.PACK_AB R36, R44, R43 ;  /* 0x0000002b2c24723e */ /* 0x000fe400000000ff */
[----:B------:R-:W-:Y:S01]  /*8ab0*/  F2FP.F16.F32.PACK_AB R37, R48, R37 ;  /* 0x000000253025723e */ /* 0x000fe200000000ff */
[----:B------:R1:W-:Y:S01]  /*8ac0*/  STSM.16.M88.4 [R21+0x4200], R28 ;  /* 0x0042001c15007844 */ /* 0x0003e20000000200 */
[----:B------:R-:W-:-:S02]  /*8ad0*/  F2FP.F16.F32.PACK_AB R38, R41, R38 ;  /* 0x000000262926723e */ /* 0x000fc400000000ff */
[----:B------:R-:W-:-:S05]  /*8ae0*/  F2FP.F16.F32.PACK_AB R39, R39, R42 ;  /* 0x0000002a2727723e */ /* 0x000fca00000000ff */
        /* <DEDUP_REMOVED lines=18> */
.L_x_76:
[----:B------:R-:W-:Y:S05]  /*8c10*/  BSYNC B0 ;  /* 0x0000000000007941 */ /* 0x000fea0003800000 */
.L_x_75:
[----:B-1----:R-:W-:Y:S01]  /*8c20*/  IADD3 R29, R21, 0x4200, RZ ;  /* 0x00004200151d7810 */ /* 0x002fe20007ffe0ff */
        /* <DEDUP_REMOVED lines=8> */
.L_x_79:
[----:B------:R-:W-:-:S04]  /*8cb0*/  ULEA UR4, UR58, UR51, 0x3 ;  /* 0x000000333a047291 */ /* 0x000fc8000f8e183f */
[----:B------:R-:W-:-:S04]  /*8cc0*/  UIADD3 UR4, UR4, 0x60, URZ ;  /* 0x0000006004047890 */ /* 0x000fc8000fffe03f */
[----:B------:R-:W-:-:S09]  /*8cd0*/  UPRMT UR4, UR50, 0x654, UR4 ;  /* 0x0000065432047896 */ /* 0x000fd20008000004 */
[----:B------:R-:W-:Y:S03]  /*8ce0*/  SYNCS.ARRIVE.TRANS64.RED.A1T0 RZ, [UR4], RZ ;  /* 0x000000ffffff79a7 */ /* 0x000fe60008100404 */
.L_x_78:
[----:B------:R-:W-:Y:S05]  /*8cf0*/  BSYNC B0 ;  /* 0x0000000000007941 */ /* 0x000fea0003800000 */
.L_x_77:
[----:B------:R-:W-:Y:S01]  /*8d00*/  UIADD3 UR4, UR58, 0x1, URZ ;  /* 0x000000013a047890 */ /* 0x000fe2000fffe03f */
[----:B------:R-:W-:Y:S03]  /*8d10*/  BSSY B0, `(.L_x_80) ;  /* 0x0000018000007945 */ /* 0x000fe60003800000 */
[----:B------:R-:W-:-:S04]  /*8d20*/  UISETP.NE.AND UP0, UPT, UR4, 0x4, UPT ;  /* 0x000000040400788c */ /* 0x000fc8000bf05270 */
[----:B------:R-:W-:Y:S01]  /*8d30*/  USEL UR8, UR4, URZ, UP0 ;  /* 0x0000003f04087287 */ /* 0x000fe20008000000 */
[----:B------:R-:W-:Y:S11]  /*8d40*/  @P0 BRA `(.L_x_81) ;  /* 0x0000000000500947 */ /* 0x000ff60003800000 */
[----:B------:R-:W-:-:S06]  /*8d50*/  UISETP.NE.AND UP0, UPT, UR49, 0x3, UPT ;  /* 0x000000033100788c */ /* 0x000fcc000bf05270 */
[----:B------:R-:W-:-:S13]  /*8d60*/  PLOP3.LUT P3, PT, PT, PT, UP0, 0x80, 0x0 ;  /* 0x000000000000781c */ /* 0x000fda0003f6f008 */
[----:B------:R-:W-:Y:S05]  /*8d70*/  @!P3 BRA `(.L_x_82) ;  /* 0x000000000004b947 */ /* 0x000fea0003800000 */
[----:B------:R-:W-:Y:S01]  /*8d80*/  BPT.TRAP 0x1 ;  /* 0x000000040000795c */ /* 0x000fe20000300000 */
.L_x_82:
[----:B------:R-:W-:Y:S01]  /*8d90*/  LEA R30, R0, UR51, 0x3 ;  /* 0x00000033001e7c11 */ /* 0x000fe2000f8e18ff */
[----:B------:R-:W-:Y:S01]  /*8da0*/  BSSY B1, `(.L_x_83) ;  /* 0x0000006000017945 */ /* 0x000fe20003800000 */
[----:B------:R-:W-:Y:S02]  /*8db0*/  SHF.L.U32 R29, R26, 0x1f, RZ ;  /* 0x0000001f1a1d7819 */ /* 0x000fe400000006ff */
[----:B------:R-:W-:Y:S02]  /*8dc0*/  @!P2 LEA R31, R0, R25, 0xd ;  /* 0x00000019001fa211 */ /* 0x000fe400078e68ff */
[----:B------:R-:W1:Y:S02]  /*8dd0*/  SYNCS.PHASECHK.TRANS64.TRYWAIT P3, [R30+URZ+0x40], R29 ;  /* 0x0000401d1e0075a7 */ /* 0x000e64000806017f */
[----:B------:R-:W-:Y:S01]  /*8de0*/  @!P2 LEA R33, R156, R31, 0x1 ;  /* 0x0000001f9c21a211 */ /* 0x000fe200078e08ff */
[----:B-1----:R-:W-:Y:S06]  /*8df0*/  @!P3 BRA `(.L_x_84) ;  /* 0x000000d80058b947 */ /* 0x002fec0003800000 */
.L_x_233:
[----:B------:R-:W-:Y:S05]  /*8e00*/  BSYNC B1 ;  /* 0x0000000000017941 */ /* 0x000fea0003800000 */
.L_x_83:
[----:B------:R-:W-:Y:S05]  /*8e10*/  @!P2 WARPSYNC.ALL ;  /* 0x000000000000a948 */ /* 0x000fea0003800000 */
[----:B------:R2:W3:Y:S01]  /*8e20*/  @!P2 LDSM.16.M88.4 R4, [R31] ;  /* 0x000000001f04a83b */ /* 0x0004e20000000200 */
[----:B------:R-:W-:-:S03]  /*8e30*/  VIADD R0, R0, 0x1 ;  /* 0x0000000100007836 */ /* 0x000fc60000000000 */
[----:B------:R2:W4:Y:S02]  /*8e40*/  @!P2 LDSM.16.M88.4 R8, [R33] ;  /* 0x000000002108a83b */ /* 0x0005240000000200 */
[----:B------:R-:W-:-:S04]  /*8e50*/  ISETP.NE.AND P3, PT, R0, 0x4, PT ;  /* 0x000000040000780c */ /* 0x000fc80003f65270 */
[----:B-1----:R-:W-:Y:S02]  /*8e60*/  SEL R29, RZ, 0x1, P3 ;  /* 0x00000001ff1d7807 */ /* 0x002fe40001800000 */
[----:B------:R-:W-:Y:S02]  /*8e70*/  SEL R0, R0, RZ, P3 ;  /* 0x000000ff00007207 */ /* 0x000fe40001800000 */
[----:B--2---:R-:W-:-:S07]  /*8e80*/  LOP3.LUT R26, R26, R29, RZ, 0x3c, !PT ;  /* 0x0000001d1a1a7212 */ /* 0x004fce00078e3cff */
.L_x_81:
[----:B------:R-:W-:Y:S05]  /*8e90*/  BSYNC B0 ;  /* 0x0000000000007941 */ /* 0x000fea0003800000 */
.L_x_80:
[--C-:B---3--:R-:W-:Y:S02]  /*8ea0*/  HADD2.F32 R29, -RZ, R5.reuse.H0_H0 ;  /* 0x20000005ff1d7230 */ /* 0x108fe40000004100 */
[C---:B------:R-:W-:Y:S01]  /*8eb0*/  FMUL R74, R154.reuse, R74 ;  /* 0x0000004a9a4a7220 */ /* 0x040fe20000400000 */
[----:B------:R-:W-:Y:S02]  /*8ec0*/  HADD2.F32 R31, -RZ, R5.H1_H1 ;  /* 0x30000005ff1f7230 */ /* 0x000fe40000004100 */
[C---:B------:R-:W-:Y:S01]  /*8ed0*/  FMUL R30, R154.reuse, R75 ;  /* 0x0000004b9a1e7220 */ /* 0x040fe20000400000 */
[----:B------:R-:W-:Y:S02]  /*8ee0*/  HADD2.F32 R66, -RZ, R4.H1_H1 ;  /* 0x30000004ff427230 */ /* 0x000fe40000004100 */
[C---:B------:R-:W-:Y:S01]  /*8ef0*/  FFMA R29, R153.reuse, R29, R74 ;  /* 0x0000001d991d7223 */ /* 0x040fe2000000004a */
[----:B------:R-:W-:Y:S01]  /*8f00*/  FMUL R72, R154, R72 ;  /* 0x000000489a487220 */ /* 0x000fe20000400000 */
[----:B------:R-:W-:Y:S01]  /*8f10*/  FFMA R30, R153, R31, R30 ;  /* 0x0000001f991e7223 */ /* 0x000fe2000000001e */
[----:B------:R-:W-:Y:S05]  /*8f20*/  WARPSYNC.ALL ;  /* 0x0000000000007948 */ /* 0x000fea0003800000 */
[----:B------:R-:W-:Y:S01]  /*8f30*/  FMUL R46, R29, 0.70710676908493041992 ;  /* 0x3f3504f31d2e7820 */ /* 0x000fe20000400000 */
[C---:B------:R-:W-:Y:S01]  /*8f40*/  FMUL R39, R30.reuse, 0.70710676908493041992 ;  /* 0x3f3504f31e277820 */ /* 0x040fe20000400000 */
[----:B------:R-:W-:Y:S01]  /*8f50*/  FMUL R30, R30, 0.5 ;  /* 0x3f0000001e1e7820 */ /* 0x000fe20000400000 */
[----:B------:R-:W-:Y:S01]  /*8f60*/  BSSY B0, `(.L_x_85) ;  /* 0x00001d1000007945 */ /* 0x000fe20003800000 */
[C---:B------:R-:W-:Y:S01]  /*8f70*/  FMUL R31, R46.reuse, R46 ;  /* 0x0000002e2e1f7220 */ /* 0x040fe20000400000 */
[----:B------:R-:W-:Y:S01]  /*8f80*/  FSETP.GE.AND P3, PT, |R46|, 1.0029599666595458984, PT ;  /* 0x3f8060fe2e00780b */ /* 0x000fe20003f66200 */
[C---:B------:R-:W-:Y:S01]  /*8f90*/  FMUL R33, R39.reuse, R39 ;  /* 0x0000002727217220 */ /* 0x040fe20000400000 */
[----:B------:R-:W-:-:S02]  /*8fa0*/  FSETP.GE.AND P4, PT, |R39|, 1.0029599666595458984, PT ;  /* 0x3f8060fe2700780b */ /* 0x000fc40003f86200 */
[----:B------:R-:W-:Y:S02]  /*8fb0*/  FSEL R31, |R46|, R31, P3 ;  /* 0x0000001f2e1f7208 */ /* 0x000fe40001800200 */
[----:B------:R-:W-:Y:S02]  /*8fc0*/  FSEL R34, R3, 8.4834944573231041431e-05, P3 ;  /* 0x38b1e96a03227808 */ /* 0x000fe40001800000 */
[----:B------:R-:W-:Y:S02]  /*8fd0*/  FSEL R36, -R12, -0.00082130916416645050049, P3 ;  /* 0xba574d200c247808 */ /* 0x000fe40001800100 */
[----:B------:R-:W-:Y:S02]  /*8fe0*/  FSEL R33, |R39|, R33, P4 ;  /* 0x0000002127217208 */ /* 0x000fe40002000200 */
[----:B------:R-:W-:Y:S01]  /*8ff0*/  FSEL R38, R13, 0.0052134888246655464172, P3 ;  /* 0x3baad5ea0d267808 */ /* 0x000fe20001800000 */
[----:B------:R-:W-:Y:S01]  /*9000*/  FFMA R34, R31, R34, R36 ;  /* 0x000000221f227223 */ /* 0x000fe20000000024 */
[----:B------:R-:W-:-:S02]  /*9010*/  FSEL R40, R3, 8.4834944573231041431e-05, P4 ;  /* 0x38b1e96a03287808 */ /* 0x000fc40002000000 */
[----:B------:R-:W-:Y:S01]  /*9020*/  FSEL R42, -R12, -0.00082130916416645050049, P4 ;  /* 0xba574d200c2a7808 */ /* 0x000fe20002000100 */
[----:B------:R-:W-:Y:S01]  /*9030*/  FFMA R34, R31, R34, R38 ;  /* 0x000000221f227223 */ /* 0x000fe20000000026 */
        /* <DEDUP_REMOVED lines=26> */
[----:B------:R-:W-:-:S04]  /*91e0*/  FMUL R34, R154, R76 ;  /* 0x0000004c9a227220 */ /* 0x000fc80000400000 */
[----:B------:R-:W-:Y:S01]  /*91f0*/  FFMA R34, R153, R36, R34 ;  /* 0x0000002499227223 */ /* 0x000fe20000000022 */
[----:B------:R-:W2:Y:S01]  /*9200*/  @P4 MUFU.EX2 R38, R33 ;  /* 0x0000002100264308 */ /* 0x000ea20000000800 */
[----:B------:R-:W-:Y:S02]  /*9210*/  FMUL R36, R154, R77 ;  /* 0x0000004d9a247220 */ /* 0x000fe40000400000 */
[----:B------:R-:W-:Y:S01]  /*9220*/  FMUL R44, R34, 0.70710676908493041992 ;  /* 0x3f3504f3222c7820 */ /* 0x000fe20000400000 */
[----:B-1----:R-:W-:Y:S01]  /*9230*/  @P3 FADD R37, -R35, 1 ;  /* 0x3f80000023253421 */ /* 0x002fe20000000100 */
[----:B------:R-:W-:Y:S02]  /*9240*/  FFMA R35, R153, R40, R36 ;  /* 0x0000002899237223 */ /* 0x000fe40000000024 */
[C---:B------:R-:W-:Y:S02]  /*9250*/  FMUL R36, R44.reuse, R44 ;  /* 0x0000002c2c247220 */ /* 0x040fe40000400000 */
[----:B------:R-:W-:Y:S01]  /*9260*/  @P3 LOP3.LUT R31, R37, 0x80000000, R46, 0xb8, !PT ;  /* 0x80000000251f3812 */ /* 0x000fe200078eb82e */
[----:B------:R-:W-:Y:S01]  /*9270*/  FMUL R49, R35, 0.70710676908493041992 ;  /* 0x3f3504f323317820 */ /* 0x000fe20000400000 */
[----:B------:R-:W-:Y:S01]  /*9280*/  FSETP.GE.AND P3, PT, |R44|, 1.0029599666595458984, PT ;  /* 0x3f8060fe2c00780b */ /* 0x000fe20003f66200 */
[----:B--2---:R-:W-:-:S02]  /*9290*/  @P4 FADD R38, -R38, 1 ;  /* 0x3f80000026264421 */ /* 0x004fc40000000100 */
[----:B------:R-:W-:Y:S01]  /*92a0*/  FADD R31, R31, 1 ;  /* 0x3f8000001f1f7421 */ /* 0x000fe20000000000 */
[----:B------:R-:W-:Y:S02]  /*92b0*/  FSEL R36, |R44|, R36, P3 ;  /* 0x000000242c247208 */ /* 0x000fe40001800200 */
[----:B------:R-:W-:Y:S01]  /*92c0*/  @P4 LOP3.LUT R33, R38, 0x80000000, R39, 0xb8, !PT ;  /* 0x8000000026214812 */ /* 0x000fe200078eb827 */
[----:B------:R-:W-:Y:S01]  /*92d0*/  FMUL R38, R49, R49 ;  /* 0x0000003131267220 */ /* 0x000fe20000400000 */
[----:B------:R-:W-:Y:S02]  /*92e0*/  FSEL R37, R3, 8.4834944573231041431e-05, P3 ;  /* 0x38b1e96a03257808 */ /* 0x000fe40001800000 */
[----:B------:R-:W-:Y:S01]  /*92f0*/  FSEL R39, -R12, -0.00082130916416645050049, P3 ;  /* 0xba574d200c277808 */ /* 0x000fe20001800100 */
[----:B------:R-:W-:Y:S01]  /*9300*/  FADD R33, R33, 1 ;  /* 0x3f80000021217421 */ /* 0x000fe20000000000 */
[----:B------:R-:W-:Y:S02]  /*9310*/  FSETP.GE.AND P4, PT, |R49|, 1.0029599666595458984, PT ;  /* 0x3f8060fe3100780b */ /* 0x000fe40003f86200 */
[----:B------:R-:W-:Y:S01]  /*9320*/  FSEL R41, -R14, -0.026868773624300956726, P3 ;  /* 0xbcdc1be70e297808 */ /* 0x000fe20001800100 */
[----:B------:R-:W-:Y:S01]  /*9330*/  FFMA R37, R36, R37, R39 ;  /* 0x0000002524257223 */ /* 0x000fe20000000027 */
[----:B------:R-:W-:Y:S01]  /*9340*/  FSEL R39, R13, 0.0052134888246655464172, P3 ;  /* 0x3baad5ea0d277808 */ /* 0x000fe20001800000 */
[----:B------:R-:W-:Y:S01]  /*9350*/  FMUL R33, R33, R30 ;  /* 0x0000001e21217220 */ /* 0x000fe20000400000 */
[----:B------:R-:W-:-:S02]  /*9360*/  FSEL R38, |R49|, R38, P4 ;  /* 0x0000002631267208 */ /* 0x000fc40002000200 */
[----:B------:R-:W-:Y:S01]  /*9370*/  FSEL R43, R3, 8.4834944573231041431e-05, P4 ;  /* 0x38b1e96a032b7808 */ /* 0x000fe20002000000 */
[----:B------:R-:W-:Y:S01]  /*9380*/  FFMA R37, R36, R37, R39 ;  /* 0x0000002524257223 */ /* 0x000fe20000000027 */
[----:B------:R-:W-:Y:S02]  /*9390*/  FSEL R45, -R12, -0.00082130916416645050049, P4 ;  /* 0xba574d200c2d7808 */ /* 0x000fe40002000100 */
[----:B------:R-:W-:Y:S01]  /*93a0*/  FSEL R39, R15, 0.11284004896879196167, P3 ;  /* 0x3de718af0f277808 */ /* 0x000fe20001800000 */
[----:B------:R-:W-:Y:S01]  /*93b0*/  FFMA R37, R36, R37, R41 ;  /* 0x0000002524257223 */ /* 0x000fe20000000029 */
[----:B------:R-:W-:Y:S01]  /*93c0*/  FSEL R47, R13, 0.0052134888246655464172, P4 ;  /* 0x3baad5ea0d2f7808 */ /* 0x000fe20002000000 */
[----:B------:R-:W-:Y:S01]  /*93d0*/  FFMA R43, R38, R43, R45 ;  /* 0x0000002b262b7223 */ /* 0x000fe2000000002d */
[----:B------:R-:W-:Y:S01]  /*93e0*/  FSEL R41, R19, -0.37612664699554443359, P3 ;  /* 0xbec093ac13297808 */ /* 0x000fe20001800000 */
[----:B------:R-:W-:Y:S01]  /*93f0*/  FFMA R37, R36, R37, R39 ;  /* 0x0000002524257223 */ /* 0x000fe20000000027 */
[----:B------:R-:W-:Y:S01]  /*9400*/  FSEL R45, -R14, -0.026868773624300956726, P4 ;  /* 0xbcdc1be70e2d7808 */ /* 0x000fe20002000100 */
[----:B------:R-:W-:Y:S01]  /*9410*/  FFMA R43, R38, R43, R47 ;  /* 0x0000002b262b7223 */ /* 0x000fe2000000002f */
[----:B------:R-:W-:Y:S01]  /*9420*/  FSEL R39, R20, 0.12837915122509002686, P3 ;  /* 0x3e0375d314277808 */ /* 0x000fe20001800000 */
[----:B------:R-:W-:Y:S01]  /*9430*/  FFMA R37, R36, R37, R41 ;  /* 0x0000002524257223 */ /* 0x000fe20000000029 */
[----:B------:R-:W-:Y:S01]  /*9440*/  FSEL R47, R15, 0.11284004896879196167, P4 ;  /* 0x3de718af0f2f7808 */ /* 0x000fe20002000000 */
[----:B------:R-:W-:Y:S01]  /*9450*/  FFMA R43, R38, R43, R45 ;  /* 0x0000002b262b7223 */ /* 0x000fe2000000002d */
[----:B------:R-:W-:Y:S01]  /*9460*/  FSEL R41, -|R44|, R44, P3 ;  /* 0x0000002c2c297208 */ /* 0x000fe20001800300 */
[----:B------:R-:W-:Y:S01]  /*9470*/  FFMA R36, R36, R37, R39 ;  /* 0x0000002524247223 */ /* 0x000fe20000000027 */
[----:B------:R-:W-:Y:S01]  /*9480*/  FSEL R45, R19, -0.37612664699554443359, P4 ;  /* 0xbec093ac132d7808 */ /* 0x000fe20002000000 */
[----:B------:R-:W-:Y:S01]  /*9490*/  FFMA R43, R38, R43, R47 ;  /* 0x0000002b262b7223 */ /* 0x000fe2000000002f */
[----:B------:R-:W-:Y:S01]  /*94a0*/  FSEL R40, R20, 0.12837915122509002686, P4 ;  /* 0x3e0375d314287808 */ /* 0x000fe20002000000 */
[----:B------:R-:W-:Y:S01]  /*94b0*/  FFMA R36, R36, R41, R41 ;  /* 0x0000002924247223 */ /* 0x000fe20000000029 */
[----:B------:R-:W-:Y:S01]  /*94c0*/  FSEL R37, -|R49|, R49, P4 ;  /* 0x0000003131257208 */ /* 0x000fe20002000300 */
[----:B------:R-:W-:-:S02]  /*94d0*/  FFMA R43, R38, R43, R45 ;  /* 0x0000002b262b7223 */ /* 0x000fc4000000002d */
[----:B------:R-:W1:Y:S02]  /*94e0*/  @P3 MUFU.EX2 R39, R36 ;  /* 0x0000002400273308 */ /* 0x000e640000000800 */
[----:B------:R-:W-:Y:S01]  /*94f0*/  FFMA R40, R38, R43, R40 ;  /* 0x0000002b26287223 */ /* 0x000fe20000000028 */
[----:B------:R-:W-:Y:S01]  /*9500*/  FMUL R38, R154, R78 ;  /* 0x0000004e9a267220 */ /* 0x000fe20000400000 */
[--C-:B------:R-:W-:Y:S02]  /*9510*/  HADD2.F32 R43, -RZ, R7.reuse.H1_H1 ;  /* 0x30000007ff2b7230 */ /* 0x100fe40000004100 */
[----:B------:R-:W-:Y:S01]  /*9520*/  FFMA R37, R40, R37, R37 ;  /* 0x0000002528257223 */ /* 0x000fe20000000025 */
[----:B------:R-:W-:-:S03]  /*9530*/  HADD2.F32 R40, -RZ, R7.H0_H0 ;  /* 0x20000007ff287230 */ /* 0x000fc60000004100 */
[----:B------:R-:W2:Y:S02]  /*9540*/  @P4 MUFU.EX2 R42, R37 ;  /* 0x00000025002a4308 */ /* 0x000ea40000000800 */
[----:B------:R-:W-:Y:S01]  /*9550*/  FFMA R38, R153, R40, R38 ;  /* 0x0000002899267223 */ /* 0x000fe20000000026 */
[----:B------:R-:W-:-:S03]  /*9560*/  FMUL R40, R154, R79 ;  /* 0x0000004f9a287220 */ /* 0x000fc60000400000 */
[----:B------:R-:W-:Y:S01]  /*9570*/  FMUL R48, R38, 0.70710676908493041992 ;  /* 0x3f3504f326307820 */ /* 0x000fe20000400000 */
[----:B-1----:R-:W-:Y:S01]  /*9580*/  @P3 FADD R41, -R39, 1 ;  /* 0x3f80000027293421 */ /* 0x002fe20000000100 */
[----:B------:R-:W-:Y:S02]  /*9590*/  FFMA R39, R153, R43, R40 ;  /* 0x0000002b99277223 */ /* 0x000fe40000000028 */
[C---:B------:R-:W-:Y:S02]  /*95a0*/  FMUL R40, R48.reuse, R48 ;  /* 0x0000003030287220 */ /* 0x040fe40000400000 */
[----:B------:R-:W-:Y:S01]  /*95b0*/  @P3 LOP3.LUT R36, R41, 0x80000000, R44, 0xb8, !PT ;  /* 0x8000000029243812 */ /* 0x000fe200078eb82c */
[C---:B------:R-:W-:Y:S01]  /*95c0*/  FMUL R53, R39.reuse, 0.70710676908493041992 ;  /* 0x3f3504f327357820 */ /* 0x040fe20000400000 */
[----:B------:R-:W-:Y:S01]  /*95d0*/  FSETP.GE.AND P3, PT, |R48|, 1.0029599666595458984, PT ;  /* 0x3f8060fe3000780b */ /* 0x000fe20003f66200 */
[----:B------:R-:W-:Y:S01]  /*95e0*/  FMUL R30, R39, 0.5 ;  /* 0x3f000000271e7820 */ /* 0x000fe20000400000 */
[----:B--2---:R-:W-:-:S02]  /*95f0*/  @P4 FADD R42, -R42, 1 ;  /* 0x3f8000002a2a4421 */ /* 0x004fc40000000100 */
[----:B------:R-:W-:Y:S01]  /*9600*/  FSEL R40, |R48|, R40, P3 ;  /* 0x0000002830287208 */ /* 0x000fe20001800200 */
[----:B------:R-:W-:Y:S01]  /*9610*/  FADD R36, R36, 1 ;  /* 0x3f80000024247421 */ /* 0x000fe20000000000 */
[----:B------:R-:W-:Y:S02]  /*9620*/  FSEL R41, R3, 8.4834944573231041431e-05, P3 ;  /* 0x38b1e96a03297808 */ /* 0x000fe40001800000 */
[----:B------:R-:W-:Y:S02]  /*9630*/  FSEL R43, -R12, -0.00082130916416645050049, P3 ;  /* 0xba574d200c2b7808 */ /* 0x000fe40001800100 */
[----:B------:R-:W-:Y:S01]  /*9640*/  @P4 LOP3.LUT R37, R42, 0x80000000, R49, 0xb8, !PT ;  /* 0x800000002a254812 */ /* 0x000fe200078eb831 */
[C---:B------:R-:W-:Y:S01]  /*9650*/  FMUL R42, R53.reuse, R53 ;  /* 0x00000035352a7220 */ /* 0x040fe20000400000 */
[----:B------:R-:W-:Y:S01]  /*9660*/  FSETP.GE.AND P4, PT, |R53|, 1.0029599666595458984, PT ;  /* 0x3f8060fe3500780b */ /* 0x000fe20003f86200 */
[----:B------:R-:W-:Y:S01]  /*9670*/  FFMA R41, R40, R41, R43 ;  /* 0x0000002928297223 */ /* 0x000fe2000000002b */
[----:B------:R-:W-:Y:S01]  /*9680*/  FSEL R43, R13, 0.0052134888246655464172, P3 ;  /* 0x3baad5ea0d2b7808 */ /* 0x000fe20001800000 */
[----:B------:R-:W-:Y:S01]  /*9690*/  FADD R37, R37, 1 ;  /* 0x3f80000025257421 */ /* 0x000fe20000000000 */
[----:B------:R-:W-:-:S02]  /*96a0*/  FSEL R45, -R14, -0.026868773624300956726, P3 ;  /* 0xbcdc1be70e2d7808 */ /* 0x000fc40001800100 */
[----:B------:R-:W-:Y:S01]  /*96b0*/  FSEL R42, |R53|, R42, P4 ;  /* 0x0000002a352a7208 */ /* 0x000fe20002000200 */
[----:B------:R-:W-:Y:S01]  /*96c0*/  FFMA R41, R40, R41, R43 ;  /* 0x0000002928297223 */ /* 0x000fe2000000002b */
[----:B------:R-:W-:Y:S02]  /*96d0*/  FSEL R47, R3, 8.4834944573231041431e-05, P4 ;  /* 0x38b1e96a032f7808 */ /* 0x000fe40002000000 */
[----:B------:R-:W-:Y:S01]  /*96e0*/  FSEL R49, -R12, -0.00082130916416645050049, P4 ;  /* 0xba574d200c317808 */ /* 0x000fe20002000100 */
[----:B------:R-:W-:Y:S01]  /*96f0*/  FFMA R41, R40, R41, R45 ;  /* 0x0000002928297223 */ /* 0x000fe2000000002d */
[----:B------:R-:W-:Y:S02]  /*9700*/  FSEL R43, R15, 0.11284004896879196167, P3 ;  /* 0x3de718af0f2b7808 */ /* 0x000fe40001800000 */
        /* <DEDUP_REMOVED lines=21> */
[--C-:B----4-:R-:W-:Y:S02]  /*9860*/  HADD2.F32 R47, -RZ, R8.reuse.H1_H1 ;  /* 0x30000008ff2f7230 */ /* 0x110fe40000004100 */
        /* <DEDUP_REMOVED lines=10> */
[----:B------:R-:W-:Y:S01]  /*9910*/  FMUL R57, R43, 0.70710676908493041992 ;  /* 0x3f3504f32b397820 */ /* 0x000fe20000400000 */
[----:B------:R-:W-:Y:S01]  /*9920*/  FSETP.GE.AND P3, PT, |R52|, 1.0029599666595458984, PT ;  /* 0x3f8060fe3400780b */ /* 0x000fe20003f66200 */
[----:B--2---:R-:W-:-:S03]  /*9930*/  @P4 FADD R46, -R46, 1 ;  /* 0x3f8000002e2e4421 */ /* 0x004fc60000000100 */
        /* <DEDUP_REMOVED lines=86> */
[----:B------:R-:W-:-:S02]  /*9ea0*/  FFMA R48, R48, R53, R53 ;  /* 0x0000003530307223 */ /* 0x000fc40000000035 */
[----:B------:R-:W-:Y:S01]  /*9eb0*/  FFMA R52, R50, R55, R52 ;  /* 0x0000003732347223 */ /* 0x000fe20000000034 */
[----:B------:R-:W-:Y:S01]  /*9ec0*/  FMUL R50, R154, R84 ;  /* 0x000000549a327220 */ /* 0x000fe20000400000 */
[----:B------:R-:W1:Y:S01]  /*9ed0*/  @P3 MUFU.EX2 R51, R48 ;  /* 0x0000003000333308 */ /* 0x000e620000000800 */
[--C-:B------:R-:W-:Y:S02]  /*9ee0*/  HADD2.F32 R55, -RZ, R10.reuse.H1_H1 ;  /* 0x3000000aff377230 */ /* 0x100fe40000004100 */
[----:B------:R-:W-:Y:S01]  /*9ef0*/  FFMA R49, R52, R49, R49 ;  /* 0x0000003134317223 */ /* 0x000fe20000000031 */
[----:B------:R-:W-:-:S04]  /*9f00*/  HADD2.F32 R52, -RZ, R10.H0_H0 ;  /* 0x2000000aff347230 */ /* 0x000fc80000004100 */
[----:B------:R-:W2:Y:S01]  /*9f10*/  @P4 MUFU.EX2 R54, R49 ;  /* 0x0000003100364308 */ /* 0x000ea20000000800 */
        /* <DEDUP_REMOVED lines=9> */
[----:B--2---:R-:W-:Y:S02]  /*9fb0*/  @P4 FADD R54, -R54, 1 ;  /* 0x3f80000036364421 */ /* 0x004fe40000000100 */
[----:B------:R-:W-:Y:S01]  /*9fc0*/  FADD R48, R48, 1 ;  /* 0x3f80000030307421 */ /* 0x000fe20000000000 */
[----:B------:R-:W-:-:S02]  /*9fd0*/  FSEL R52, |R60|, R52, P3 ;  /* 0x000000343c347208 */ /* 0x000fc40001800200 */
        /* <DEDUP_REMOVED lines=49> */
[----:B--2---:R-:W-:Y:S01]  /*a2f0*/  @P4 FADD R58, -R58, 1 ;  /* 0x3f8000003a3a4421 */ /* 0x004fe20000000100 */
[----:B------:R-:W-:Y:S01]  /*a300*/  FMUL R55, R55, 0.5 ;  /* 0x3f00000037377820 */ /* 0x000fe20000400000 */
        /* <DEDUP_REMOVED lines=35> */
[----:B------:R-:W-:Y:S02]  /*a540*/  FFMA R56, R60, R61, R56 ;  /* 0x0000003d3c387223 */ /* 0x000fe40000000038 */
[----:B------:R-:W1:Y:S02]  /*a550*/  @P3 MUFU.EX2 R57, R62 ;  /* 0x0000003e00393308 */ /* 0x000e640000000800 */
[----:B------:R-:W-:Y:S01]  /*a560*/  FFMA R64, R56, R59, R59 ;  /* 0x0000003b38407223 */ /* 0x000fe2000000003b */
[----:B------:R-:W-:-:S04]  /*a570*/  FMUL R56, R154, R73 ;  /* 0x000000499a387220 */ /* 0x000fc80000400000 */
[----:B------:R-:W-:Y:S01]  /*a580*/  FFMA R66, R153, R66, R56 ;  /* 0x0000004299427223 */ /* 0x000fe20000000038 */
[----:B------:R-:W2:Y:S01]  /*a590*/  @P4 MUFU.EX2 R58, R64 ;  /* 0x00000040003a4308 */ /* 0x000ea20000000800 */
[----:B------:R-:W-:Y:S02]  /*a5a0*/  HADD2.F32 R56, -RZ, R4.H0_H0 ;  /* 0x20000004ff387230 */ /* 0x000fe40000004100 */
[----:B------:R-:W-:-:S03]  /*a5b0*/  FMUL R71, R66, 0.70710676908493041992 ;  /* 0x3f3504f342477820 */ /* 0x000fc60000400000 */
[----:B------:R-:W-:Y:S01]  /*a5c0*/  FFMA R72, R153, R56, R72 ;  /* 0x0000003899487223 */ /* 0x000fe20000000048 */
[----:B------:R-:W-:Y:S01]  /*a5d0*/  FMUL R56, R71, R71 ;  /* 0x0000004747387220 */ /* 0x000fe20000400000 */
[----:B-1----:R-:W-:-:S05]  /*a5e0*/  @P3 FADD R57, -R57, 1 ;  /* 0x3f80000039393421 */ /* 0x002fca0000000100 */
[----:B------:R-:W-:Y:S02]  /*a5f0*/  @P3 LOP3.LUT R62, R57, 0x80000000, R68, 0xb8, !PT ;  /* 0x80000000393e3812 */ /* 0x000fe400078eb844 */
        /* <DEDUP_REMOVED lines=12> */
[C---:B------:R-:W-:Y:S01]  /*a6c0*/  FFMA R61, R58.reuse, R57, R59 ;  /* 0x000000393a3d7223 */ /* 0x040fe2000000003b */
[----:B------:R-:W-:Y:S02]  /*a6d0*/  FSEL R56, |R69|, R56, P4 ;  /* 0x0000003845387208 */ /* 0x000fe40002000200 */
        /* <DEDUP_REMOVED lines=21> */
[----:B------:R-:W-:-:S02]  /*a830*/  FFMA R57, R56, R57, R59 ;  /* 0x0000003938397223 */ /* 0x000fc4000000003b */
[----:B------:R-:W-:Y:S01]  /*a840*/  FFMA R63, R63, R60, R60 ;  /* 0x0000003c3f3f7223 */ /* 0x000fe2000000003c */
[----:B------:R-:W-:Y:S01]  /*a850*/  FSEL R60, -|R69|, R69, P4 ;  /* 0x00000045453c7208 */ /* 0x000fe20002000300 */
[----:B------:R-:W-:Y:S02]  /*a860*/  FFMA R57, R56, R57, R58 ;  /* 0x0000003938397223 */ /* 0x000fe4000000003a */
        /* <DEDUP_REMOVED lines=10> */
[----:B------:R-:W-:Y:S02]  /*a910*/  FMUL R34, R35, 0.5 ;  /* 0x3f00000023227820 */ /* 0x000fe40000400000 */
[----:B------:R-:W-:Y:S01]  /*a920*/  FMUL R56, R31, R56 ;  /* 0x000000381f387220 */ /* 0x000fe20000400000 */
[----:B------:R-:W-:Y:S01]  /*a930*/  FMUL R36, R36, R29 ;  /* 0x0000001d24247220 */ /* 0x000fe20000400000 */
[----:B------:R-:W-:Y:S01]  /*a940*/  FMUL R35, R37, R34 ;  /* 0x0000002225237220 */ /* 0x000fe20000400000 */
[----:B------:R-:W-:Y:S01]  /*a950*/  FMUL R29, R38, 0.5 ;  /* 0x3f000000261d7820 */ /* 0x000fe20000400000 */
[----:B------:R-:W-:Y:S01]  /*a960*/  FMUL R34, R43, 0.5 ;  /* 0x3f0000002b227820 */ /* 0x000fe20000400000 */
[----:B------:R-:W-:Y:S01]  /*a970*/  FMUL R31, R42, 0.5 ;  /* 0x3f0000002a1f7820 */ /* 0x000fe20000400000 */
[----:B------:R-:W-:Y:S01]  /*a980*/  FADD R57, R57, 1 ;  /* 0x3f80000039397421 */ /* 0x000fe20000000000 */
[----:B------:R-:W-:Y:S01]  /*a990*/  FMUL R39, R40, R29 ;  /* 0x0000001d28277220 */ /* 0x000fe20000400000 */
[----:B------:R-:W-:Y:S01]  /*a9a0*/  FMUL R40, R41, R30 ;  /* 0x0000001e29287220 */ /* 0x000fe20000400000 */
[----:B------:R-:W-:Y:S01]  /*a9b0*/  FMUL R45, R45, R34 ;  /* 0x000000222d2d7220 */ /* 0x000fe20000400000 */
        /* <DEDUP_REMOVED lines=21> */
[----:B------:R-:W-:Y:S02]  /*ab10*/  F2FP.F16.F32.PACK_AB R40, R45, R44 ;  /* 0x0000002c2d28723e */ /* 0x000fe400000000ff */
[----:B------:R-:W-:Y:S01]  /*ab20*/  F2FP.F16.F32.PACK_AB R42, R46, R31 ;  /* 0x0000001f2e2a723e */ /* 0x000fe200000000ff */
[----:B------:R1:W-:Y:S01]  /*ab30*/  STSM.16.M88.4 [R21+0x6200], R36 ;  /* 0x0062002415007844 */ /* 0x0003e20000000200 */
        /* <DEDUP_REMOVED lines=19> */
.L_x_86:
[----:B------:R-:W-:Y:S05]  /*ac70*/  BSYNC B0 ;  /* 0x0000000000007941 */ /* 0x000fea0003800000 */
.L_x_85:
        /* <DEDUP_REMOVED lines=9> */
.L_x_89:
[----:B------:R-:W-:-:S04]  /*ad10*/  ULEA UR4, UR8, UR51, 0x3 ;  /* 0x0000003308047291 */ /* 0x000fc8000f8e183f */
[----:B------:R-:W-:-:S04]  /*ad20*/  UIADD3 UR4, UR4, 0x60, URZ ;  /* 0x0000006004047890 */ /* 0x000fc8000fffe03f */
[----:B------:R-:W-:-:S09]  /*ad30*/  UPRMT UR4, UR50, 0x654, UR4 ;  /* 0x0000065432047896 */ /* 0x000fd20008000004 */
[----:B------:R-:W-:Y:S03]  /*ad40*/  SYNCS.ARRIVE.TRANS64.RED.A1T0 RZ, [UR4], RZ ;  /* 0x000000ffffff79a7 */ /* 0x000fe60008100404 */
.L_x_88:
[----:B------:R-:W-:Y:S05]  /*ad50*/  BSYNC B0 ;  /* 0x0000000000007941 */ /* 0x000fea0003800000 */
.L_x_87:
        /* <DEDUP_REMOVED lines=9> */
.L_x_92:
[----:B------:R-:W-:Y:S01]  /*adf0*/  LEA R30, R0, UR51, 0x3 ;  /* 0x00000033001e7c11 */ /* 0x000fe2000f8e18ff */
[----:B------:R-:W-:Y:S01]  /*ae00*/  BSSY B1, `(.L_x_93) ;  /* 0x0000006000017945 */ /* 0x000fe20003800000 */
[----:B------:R-:W-:Y:S02]  /*ae10*/  SHF.L.U32 R31, R26, 0x1f, RZ ;  /* 0x0000001f1a1f7819 */ /* 0x000fe400000006ff */
[----:B------:R-:W-:Y:S02]  /*ae20*/  @!P2 LEA R33, R0, R25, 0xd ;  /* 0x000000190021a211 */ /* 0x000fe400078e68ff */
[----:B------:R-:W2:Y:S02]  /*ae30*/  SYNCS.PHASECHK.TRANS64.TRYWAIT P3, [R30+URZ+0x40], R31 ;  /* 0x0000401f1e0075a7 */ /* 0x000ea4000806017f */
[----:B-1----:R-:W-:Y:S01]  /*ae40*/  @!P2 LEA R32, R156, R33, 0x1 ;  /* 0x000000219c20a211 */ /* 0x002fe200078e08ff */
[----:B--2---:R-:W-:Y:S06]  /*ae50*/  @!P3 BRA `(.L_x_94) ;  /* 0x000000b80054b947 */ /* 0x004fec0003800000 */
.L_x_234:
[----:B------:R-:W-:Y:S05]  /*ae60*/  BSYNC B1 ;  /* 0x0000000000017941 */ /* 0x000fea0003800000 */
.L_x_93:
[----:B------:R-:W-:Y:S05]  /*ae70*/  @!P2 WARPSYNC.ALL ;  /* 0x000000000000a948 */ /* 0x000fea0003800000 */
[----:B------:R2:W3:Y:S01]  /*ae80*/  @!P2 LDSM.16.M88.4 R4, [R33] ;  /* 0x000000002104a83b */ /* 0x0004e20000000200 */
[----:B------:R-:W-:-:S03]  /*ae90*/  IADD3 R0, R0, 0x1, RZ ;  /* 0x0000000100007810 */ /* 0x000fc60007ffe0ff */
[----:B------:R2:W4:Y:S01]  /*aea0*/  @!P2 LDSM.16.M88.4 R8, [R32] ;  /* 0x000000002008a83b */ /* 0x0005220000000200 */
[----:B------:R-:W-:-:S04]  /*aeb0*/  ISETP.NE.AND P3, PT, R0, 0x4, PT ;  /* 0x000000040000780c */ /* 0x000fc80003f65270 */
[----:B-1----:R-:W-:Y:S02]  /*aec0*/  SEL R31, RZ, 0x1, P3 ;  /* 0x00000001ff1f7807 */ /* 0x002fe40001800000 */
[----:B------:R-:W-:Y:S02]  /*aed0*/  SEL R0, R0, RZ, P3 ;  /* 0x000000ff00007207 */ /* 0x000fe40001800000 */
[----:B--2---:R-:W-:-:S07]  /*aee0*/  LOP3.LUT R26, R26, R31, RZ, 0x3c, !PT ;  /* 0x0000001f1a1a7212 */ /* 0x004fce00078e3cff */
.L_x_91:
[----:B------:R-:W-:Y:S05]  /*aef0*/  BSYNC B0 ;  /* 0x0000000000007941 */ /* 0x000fea0003800000 */
.L_x_90:
[--C-:B---3--:R-:W-:Y:S02]  /*af00*/  HADD2.F32 R31, -RZ, R5.reuse.H0_H0 ;  /* 0x20000005ff1f7230 */ /* 0x108fe40000004100 */
[C---:B------:R-:W-:Y:S01]  /*af10*/  FMUL R30, R154.reuse, R90 ;  /* 0x0000005a9a1e7220 */ /* 0x040fe20000400000 */
[----:B------:R-:W-:Y:S02]  /*af20*/  HADD2.F32 R33, -RZ, R5.H1_H1 ;  /* 0x30000005ff217230 */ /* 0x000fe40000004100 */
[C---:B-1----:R-:W-:Y:S01]  /*af30*/  FMUL R32, R154.reuse, R91 ;  /* 0x0000005b9a207220 */ /* 0x042fe20000400000 */
[----:B------:R-:W-:Y:S02]  /*af40*/  HADD2.F32 R66, -RZ, R4.H1_H1 ;  /* 0x30000004ff427230 */ /* 0x000fe40000004100 */
[C---:B------:R-:W-:Y:S01]  /*af50*/  FFMA R30, R153.reuse, R31, R30 ;  /* 0x0000001f991e7223 */ /* 0x040fe2000000001e */
[----:B------:R-:W-:Y:S01]  /*af60*/  FMUL R88, R154, R88 ;  /* 0x000000589a587220 */ /* 0x000fe20000400000 */
[----:B------:R-:W-:Y:S01]  /*af70*/  FFMA R31, R153, R33, R32 ;  /* 0x00000021991f7223 */ /* 0x000fe20000000020 */
[----:B------:R-:W-:Y:S05]  /*af80*/  WARPSYNC.ALL ;  /* 0x0000000000007948 */ /* 0x000fea0003800000 */
[----:B------:R-:W-:Y:S01]  /*af90*/  FMUL R40, R30, 0.70710676908493041992 ;  /* 0x3f3504f31e287820 */ /* 0x000fe20000400000 */
[----:B------:R-:W-:Y:S01]  /*afa0*/  FMUL R45, R31, 0.70710676908493041992 ;  /* 0x3f3504f31f2d7820 */ /* 0x000fe20000400000 */
[----:B------:R-:W-:Y:S02]  /*afb0*/  BSSY B0, `(.L_x_95) ;  /* 0x00001d2000007945 */ /* 0x000fe40003800000 */
[C---:B------:R-:W-:Y:S01]  /*afc0*/  FMUL R32, R40.reuse, R40 ;  /* 0x0000002828207220 */ /* 0x040fe20000400000 */
[----:B------:R-:W-:Y:S01]  /*afd0*/  FSETP.GE.AND P3, PT, |R40|, 1.0029599666595458984, PT ;  /* 0x3f8060fe2800780b */ /* 0x000fe20003f66200 */
[C---:B------:R-:W-:Y:S01]  /*afe0*/  FMUL R34, R45.reuse, R45 ;  /* 0x0000002d2d227220 */ /* 0x040fe20000400000 */
[----:B------:R-:W-:-:S02]  /*aff0*/  FSETP.GE.AND P4, PT, |R45|, 1.0029599666595458984, PT ;  /* 0x3f8060fe2d00780b */ /* 0x000fc40003f86200 */
[----:B------:R-:W-:Y:S02]  /*b000*/  FSEL R32, |R40|, R32, P3 ;  /* 0x0000002028207208 */ /* 0x000fe40001800200 */
[----:B------:R-:W-:Y:S02]  /*b010*/  FSEL R33, R3, 8.4834944573231041431e-05, P3 ;  /* 0x38b1e96a03217808 */ /* 0x000fe40001800000 */
[----:B------:R-:W-:Y:S02]  /*b020*/  FSEL R35, -R12, -0.00082130916416645050049, P3 ;  /* 0xba574d200c237808 */ /* 0x000fe40001800100 */
[----:B------:R-:W-:Y:S02]  /*b030*/  FSEL R37, R13, 0.0052134888246655464172, P3 ;  /* 0x3baad5ea0d257808 */ /* 0x000fe40001800000 */
[----:B------:R-:W-:Y:S01]  /*b040*/  FSEL R34, |R45|, R34, P4 ;  /* 0x000000222d227208 */ /* 0x000fe20002000200 */
[----:B------:R-:W-:Y:S01]  /*b050*/  FFMA R33, R32, R33, R35 ;  /* 0x0000002120217223 */ /* 0x000fe20000000023 */
[----:B------:R-:W-:-:S02]  /*b060*/  FSEL R35, -R14, -0.026868773624300956726, P3 ;  /* 0xbcdc1be70e237808 */ /* 0x000fc40001800100 */
        /* <DEDUP_REMOVED lines=361> */
[----:B------:R-:W-:Y:S01]  /*c700*/  FSEL R56, |R69|, R56, P4 ;  /* 0x0000003845387208 */ /* 0x000fe20002000200 */
[----:B------:R-:W-:Y:S01]  /*c710*/  FMUL R55, R64, R55 ;  /* 0x0000003740377220 */ /* 0x000fe20000400000 */
        /* <DEDUP_REMOVED lines=28> */
[----:B------:R-:W-:Y:S01]  /*c8e0*/  FMUL R31, R34, 0.5 ;  /* 0x3f000000221f7820 */ /* 0x000fe20000400000 */
[----:B------:R-:W-:Y:S01]  /*c8f0*/  FFMA R57, R57, R60, R60 ;  /* 0x0000003c39397223 */ /* 0x000fe2000000003c */
[----:B------:R-:W-:Y:S01]  /*c900*/  FMUL R59, R32, R59 ;  /* 0x0000003b203b7220 */ /* 0x000fe20000400000 */
[----:B------:R-:W-:Y:S01]  /*c910*/  FMUL R32, R43, 0.5 ;  /* 0x3f0000002b207820 */ /* 0x000fe20000400000 */
[----:B------:R-:W-:Y:S01]  /*c920*/  FMUL R36, R36, R31 ;  /* 0x0000001f24247220 */ /* 0x000fe20000400000 */
[----:B------:R-:W-:Y:S01]  /*c930*/  FMUL R31, R38, 0.5 ;  /* 0x3f000000261f7820 */ /* 0x000fe20000400000 */
[----:B------:R-:W-:Y:S01]  /*c940*/  FMUL R34, R35, 0.5 ;  /* 0x3f00000023227820 */ /* 0x000fe20000400000 */
[----:B------:R-:W2:Y:S01]  /*c950*/  @P4 MUFU.EX2 R56, R57 ;  /* 0x0000003900384308 */ /* 0x000ea20000000800 */
[----:B------:R-:W-:Y:S01]  /*c960*/  FMUL R45, R45, R32 ;  /* 0x000000202d2d7220 */ /* 0x000fe20000400000 */
[----:B------:R-:W-:Y:S01]  /*c970*/  FMUL R35, R40, R31 ;  /* 0x0000001f28237220 */ /* 0x000fe20000400000 */
[----:B------:R-:W-:Y:S01]  /*c980*/  FMUL R32, R51, 0.5 ;  /* 0x3f00000033207820 */ /* 0x000fe20000400000 */
[----:B------:R-:W-:Y:S01]  /*c990*/  FMUL R31, R46, 0.5 ;  /* 0x3f0000002e1f7820 */ /* 0x000fe20000400000 */
[----:B------:R-:W-:-:S02]  /*c9a0*/  FMUL R37, R37, R34 ;  /* 0x0000002225257220 */ /* 0x000fc40000400000 */
[----:B------:R-:W-:Y:S01]  /*c9b0*/  FMUL R40, R53, R32 ;  /* 0x0000002035287220 */ /* 0x000fe20000400000 */
[----:B------:R-:W-:Y:S01]  /*c9c0*/  FMUL R48, R48, R31 ;  /* 0x0000001f30307220 */ /* 0x000fe20000400000 */
[----:B-1----:R-:W-:Y:S01]  /*c9d0*/  @P3 FADD R58, -R58, 1 ;  /* 0x3f8000003a3a3421 */ /* 0x002fe20000000100 */
[----:B------:R-:W-:Y:S01]  /*c9e0*/  FMUL R32, R66, 0.5 ;  /* 0x3f00000042207820 */ /* 0x000fe20000400000 */
[----:B------:R-:W-:Y:S01]  /*c9f0*/  FMUL R31, R54, 0.5 ;  /* 0x3f000000361f7820 */ /* 0x000fe20000400000 */
[----:B------:R-:W-:Y:S02]  /*ca00*/  F2FP.F16.F32.PACK_AB R34, R37, R36 ;  /* 0x000000242522723e */ /* 0x000fe400000000ff */
[----:B------:R-:W-:Y:S01]  /*ca10*/  @P3 LOP3.LUT R63, R58, 0x80000000, R71, 0xb8, !PT ;  /* 0x800000003a3f3812 */ /* 0x000fe200078eb847 */
[----:B------:R-:W-:Y:S01]  /*ca20*/  FMUL R62, R62, R31 ;  /* 0x0000001f3e3e7220 */ /* 0x000fe20000400000 */
[----:B--2---:R-:W-:-:S03]  /*ca30*/  @P4 FADD R56, -R56, 1 ;  /* 0x3f80000038384421 */ /* 0x004fc60000000100 */
[----:B------:R-:W-:Y:S01]  /*ca40*/  FADD R63, R63, 1 ;  /* 0x3f8000003f3f7421 */ /* 0x000fe20000000000 */
[----:B------:R-:W-:Y:S02]  /*ca50*/  F2FP.F16.F32.PACK_AB R55, R55, R62 ;  /* 0x0000003e3737723e */ /* 0x000fe400000000ff */
[----:B------:R-:W-:Y:S01]  /*ca60*/  @P4 LOP3.LUT R57, R56, 0x80000000, R69, 0xb8, !PT ;  /* 0x8000000038394812 */ /* 0x000fe200078eb845 */
[----:B------:R-:W-:Y:S01]  /*ca70*/  FMUL R56, R33, R30 ;  /* 0x0000001e21387220 */ /* 0x000fe20000400000 */
[----:B------:R-:W-:Y:S01]  /*ca80*/  FMUL R30, R39, 0.5 ;  /* 0x3f000000271e7820 */ /* 0x000fe20000400000 */
[----:B------:R-:W-:Y:S01]  /*ca90*/  FMUL R33, R42, 0.5 ;  /* 0x3f0000002a217820 */ /* 0x000fe20000400000 */
[----:B------:R-:W-:Y:S01]  /*caa0*/  FMUL R63, R63, R32 ;  /* 0x000000203f3f7220 */ /* 0x000fe20000400000 */
[----:B------:R-:W-:Y:S01]  /*cab0*/  FADD R57, R57, 1 ;  /* 0x3f80000039397421 */ /* 0x000fe20000000000 */
[----:B------:R-:W-:Y:S01]  /*cac0*/  FMUL R38, R41, R30 ;  /* 0x0000001e29267220 */ /* 0x000fe20000400000 */
[----:B------:R-:W-:Y:S01]  /*cad0*/  FMUL R30, R47, 0.5 ;  /* 0x3f0000002f1e7820 */ /* 0x000fe20000400000 */
[----:B------:R-:W-:Y:S01]  /*cae0*/  FMUL R44, R44, R33 ;  /* 0x000000212c2c7220 */ /* 0x000fe20000400000 */
[----:B------:R-:W-:-:S02]  /*caf0*/  FMUL R33, R50, 0.5 ;  /* 0x3f00000032217820 */ /* 0x000fc40000400000 */
[----:B------:R-:W-:Y:S01]  /*cb00*/  FMUL R49, R49, R30 ;  /* 0x0000001e31317220 */ /* 0x000fe20000400000 */
[----:B------:R-:W-:Y:S01]  /*cb10*/  FMUL R30, R88, 0.5 ;  /* 0x3f000000581e7820 */ /* 0x000fe20000400000 */
[----:B------:R-:W-:Y:S01]  /*cb20*/  FMUL R39, R52, R33 ;  /* 0x0000002134277220 */ /* 0x000fe20000400000 */
[----:B------:R-:W-:Y:S02]  /*cb30*/  F2FP.F16.F32.PACK_AB R33, R56, R59 ;  /* 0x0000003b3821723e */ /* 0x000fe400000000ff */
[----:B------:R-:W-:Y:S01]  /*cb40*/  FMUL R30, R57, R30 ;  /* 0x0000001e391e7220 */ /* 0x000fe20000400000 */
[----:B------:R-:W-:Y:S02]  /*cb50*/  F2FP.F16.F32.PACK_AB R35, R38, R35 ;  /* 0x000000232623723e */ /* 0x000fe400000000ff */
[----:B------:R-:W-:Y:S02]  /*cb60*/  F2FP.F16.F32.PACK_AB R52, R45, R44 ;  /* 0x0000002c2d34723e */ /* 0x000fe400000000ff */
[----:B------:R-:W-:-:S02]  /*cb70*/  F2FP.F16.F32.PACK_AB R32, R63, R30 ;  /* 0x0000001e3f20723e */ /* 0x000fc400000000ff */
[----:B------:R-:W-:Y:S02]  /*cb80*/  F2FP.F16.F32.PACK_AB R53, R49, R48 ;  /* 0x000000303135723e */ /* 0x000fe400000000ff */
[----:B------:R-:W-:Y:S01]  /*cb90*/  F2FP.F16.F32.PACK_AB R54, R40, R39 ;  /* 0x000000272836723e */ /* 0x000fe200000000ff */
[----:B------:R1:W-:Y:S04]  /*cba0*/  STSM.16.M88.4 [R21+0x200], R32 ;  /* 0x0002002015007844 */ /* 0x0003e80000000200 */
[----:B------:R1:W-:Y:S01]  /*cbb0*/  STSM.16.M88.4 [R24], R52 ;  /* 0x0000003418007844 */ /* 0x0003e20000000200 */
        /* <DEDUP_REMOVED lines=17> */
.L_x_96:
[----:B------:R-:W-:Y:S05]  /*ccd0*/  BSYNC B0 ;  /* 0x0000000000007941 */ /* 0x000fea0003800000 */
.L_x_95:
[----:B------:R-:W-:Y:S06]  /*cce0*/  BAR.SYNC.DEFER_BLOCKING 0x1, 0x100 ;  /* 0x0044000000007b1d */ /* 0x000fec0000010000 */
[----:B------:R-:W-:Y:S04]  /*ccf0*/  BSSY B0, `(.L_x_97) ;  /* 0x000000a000007945 */ /* 0x000fe80003800000 */
[----:B------:R-:W-:Y:S05]  /*cd00*/  @P0 BRA `(.L_x_98) ;  /* 0x0000000000200947 */ /* 0x000fea0003800000 */
[----:B------:R-:W-:-:S06]  /*cd10*/  UISETP.NE.AND UP0, UPT, UR49, 0x3, UPT ;  /* 0x000000033100788c */ /* 0x000fcc000bf05270 */
[----:B------:R-:W-:-:S13]  /*cd20*/  PLOP3.LUT P3, PT, PT, PT, UP0, 0x80, 0x0 ;  /* 0x000000000000781c */ /* 0x000fda0003f6f008 */
[----:B------:R-:W-:Y:S05]  /*cd30*/  @!P3 BRA `(.L_x_99) ;  /* 0x000000000004b947 */ /* 0x000fea0003800000 */
[----:B------:R-:W-:Y:S01]  /*cd40*/  BPT.TRAP 0x1 ;  /* 0x000000040000795c */ /* 0x000fe20000300000 */
.L_x_99:
[----:B------:R-:W-:-:S04]  /*cd50*/  ULEA UR4, UR8, UR51, 0x3 ;  /* 0x0000003308047291 */ /* 0x000fc8000f8e183f */
[----:B------:R-:W-:-:S04]  /*cd60*/  UIADD3 UR4, UR4, 0x60, URZ ;  /* 0x0000006004047890 */ /* 0x000fc8000fffe03f */
[----:B------:R-:W-:-:S09]  /*cd70*/  UPRMT UR4, UR50, 0x654, UR4 ;  /* 0x0000065432047896 */ /* 0x000fd20008000004 */
[----:B------:R-:W-:Y:S03]  /*cd80*/  SYNCS.ARRIVE.TRANS64.RED.A1T0 RZ, [UR4], RZ ;  /* 0x000000ffffff79a7 */ /* 0x000fe60008100404 */
.L_x_98:
[----:B------:R-:W-:Y:S05]  /*cd90*/  BSYNC B0 ;  /* 0x0000000000007941 */ /* 0x000fea0003800000 */
.L_x_97:
        /* <DEDUP_REMOVED lines=9> */
.L_x_102:
[C---:B-1----:R-:W-:Y:S01]  /*ce30*/  LEA R24, R0.reuse, UR51, 0x3 ;  /* 0x0000003300187c11 */ /* 0x042fe2000f8e18ff */
[----:B------:R-:W-:Y:S01]  /*ce40*/  @!P2 IMAD R33, R0, 0x2000, R25 ;  /* 0x000020000021a824 */ /* 0x000fe200078e0219 */
[----:B------:R-:W-:Y:S01]  /*ce50*/  SHF.L.U32 R31, R26, 0x1f, RZ ;  /* 0x0000001f1a1f7819 */ /* 0x000fe200000006ff */
[----:B------:R-:W-:Y:S03]  /*ce60*/  BSSY B1, `(.L_x_103) ;  /* 0x0000004000017945 */ /* 0x000fe60003800000 */
[----:B------:R-:W1:Y:S01]  /*ce70*/  SYNCS.PHASECHK.TRANS64.TRYWAIT P3, [R24+URZ+0x40], R31 ;  /* 0x0000401f180075a7 */ /* 0x000e62000806017f */
[----:B------:R-:W-:Y:S01]  /*ce80*/  @!P2 LEA R30, R156, R33, 0x1 ;  /* 0x000000219c1ea211 */ /* 0x000fe200078e08ff */
[----:B-1----:R-:W-:Y:S06]  /*ce90*/  @!P3 BRA `(.L_x_104) ;  /* 0x000000980058b947 */ /* 0x002fec0003800000 */
.L_x_235:
[----:B------:R-:W-:Y:S05]  /*cea0*/  BSYNC B1 ;  /* 0x0000000000017941 */ /* 0x000fea0003800000 */
.L_x_103:
        /* <DEDUP_REMOVED lines=8> */
.L_x_101:
[----:B------:R-:W-:Y:S05]  /*cf30*/  BSYNC B0 ;  /* 0x0000000000007941 */ /* 0x000fea0003800000 */
.L_x_100:
[--C-:B---3--:R-:W-:Y:S02]  /*cf40*/  HADD2.F32 R31, -RZ, R5.reuse.H0_H0 ;  /* 0x20000005ff1f7230 */ /* 0x108fe40000004100 */
[C---:B-1----:R-:W-:Y:S01]  /*cf50*/  FMUL R24, R154.reuse, R106 ;  /* 0x0000006a9a187220 */ /* 0x042fe20000400000 */
        /* <DEDUP_REMOVED lines=8> */
[----:B------:R-:W-:Y:S01]  /*cfe0*/  FMUL R114, R154, R114 ;  /* 0x000000729a727220 */ /* 0x000fe20000400000 */
        /* <DEDUP_REMOVED lines=8> */
[----:B----4-:R-:W-:Y:S01]  /*d070*/  HADD2.F32 R65, -RZ, R11.H1_H1 ;  /* 0x3000000bff417230 */ /* 0x010fe20000004100 */
[----:B------:R-:W-:Y:S01]  /*d080*/  FSEL R32, R3, 8.4834944573231041431e-05, P3 ;  /* 0x38b1e96a03207808 */ /* 0x000fe20001800000 */
[----:B------:R-:W-:Y:S01]  /*d090*/  FMUL R104, R154, R104 ;  /* 0x000000689a687220 */ /* 0x000fe20000400000 */
[----:B------:R-:W-:Y:S01]  /*d0a0*/  FSEL R34, -R12, -0.00082130916416645050049, P3 ;  /* 0xba574d200c227808 */ /* 0x000fe20001800100 */
[----:B------:R-:W-:Y:S01]  /*d0b0*/  FMUL R24, R24, 0.5 ;  /* 0x3f00000018187820 */ /* 0x000fe20000400000 */
[----:B------:R-:W-:Y:S01]  /*d0c0*/  FSEL R36, R13, 0.0052134888246655464172, P3 ;  /* 0x3baad5ea0d247808 */ /* 0x000fe20001800000 */
[----:B------:R-:W-:Y:S05]  /*d0d0*/  WARPSYNC.ALL ;  /* 0x0000000000007948 */ /* 0x000fea0003800000 */
[----:B------:R-:W-:Y:S01]  /*d0e0*/  FSEL R33, |R39|, R33, P4 ;  /* 0x0000002127217208 */ /* 0x000fe20002000200 */
[----:B------:R-:W-:Y:S01]  /*d0f0*/  FFMA R32, R31, R32, R34 ;  /* 0x000000201f207223 */ /* 0x000fe20000000022 */
[----:B------:R-:W-:Y:S01]  /*d100*/  FSEL R38, R3, 8.4834944573231041431e-05, P4 ;  /* 0x38b1e96a03267808 */ /* 0x000fe20002000000 */
[----:B------:R-:W-:Y:S01]  /*d110*/  BSSY B0, `(.L_x_105) ;  /* 0x00001c0000007945 */ /* 0x000fe20003800000 */
[----:B------:R-:W-:Y:S01]  /*d120*/  FSEL R40, -R12, -0.00082130916416645050049, P4 ;  /* 0xba574d200c287808 */ /* 0x000fe20002000100 */
[----:B------:R-:W-:Y:S01]  /*d130*/  FFMA R32, R31, R32, R36 ;  /* 0x000000201f207223 */ /* 0x000fe20000000024 */
[----:B------:R-:W-:-:S02]  /*d140*/  FSEL R34, -R14, -0.026868773624300956726, P3 ;  /* 0xbcdc1be70e227808 */ /* 0x000fc40001800100 */
        /* <DEDUP_REMOVED lines=278> */
[----:B------:R-:W-:-:S05]  /*e2b0*/  HADD2.F32 R52, -RZ, R11.H0_H0 ;  /* 0x2000000bff347230 */ /* 0x000fca0000004100 */
[----:B------:R-:W2:Y:S01]  /*e2c0*/  @P4 MUFU.EX2 R54, R58 ;  /* 0x0000003a00364308 */ /* 0x000ea20000000800 */
[----:B------:R-:W-:Y:S01]  /*e2d0*/  FFMA R118, R153, R52, R118 ;  /* 0x0000003499767223 */ /* 0x000fe20000000076 */
[----:B------:R-:W-:-:S03]  /*e2e0*/  FMUL R52, R154, R119 ;  /* 0x000000779a347220 */ /* 0x000fc60000400000 */
[----:B------:R-:W-:Y:S01]  /*e2f0*/  FMUL R66, R118, 0.70710676908493041992 ;  /* 0x3f3504f376427820 */ /* 0x000fe20000400000 */
[----:B------:R-:W-:Y:S01]  /*e300*/  FFMA R65, R153, R65, R52 ;  /* 0x0000004199417223 */ /* 0x000fe20000000034 */
[----:B-1----:R-:W-:Y:S02]  /*e310*/  @P3 FADD R53, -R53, 1 ;  /* 0x3f80000035353421 */ /* 0x002fe40000000100 */
[C---:B------:R-:W-:Y:S01]  /*e320*/  FMUL R52, R66.reuse, R66 ;  /* 0x0000004242347220 */ /* 0x040fe20000400000 */
[----:B------:R-:W-:Y:S02]  /*e330*/  FMUL R67, R65, 0.70710676908493041992 ;  /* 0x3f3504f341437820 */ /* 0x000fe40000400000 */
[----:B------:R-:W-:Y:S01]  /*e340*/  @P3 LOP3.LUT R51, R53, 0x80000000, R64, 0xb8, !PT ;  /* 0x8000000035333812 */ /* 0x000fe200078eb840 */
[----:B------:R-:W-:Y:S01]  /*e350*/  HADD2.F32 R64, -RZ, R4.H1_H1 ;  /* 0x30000004ff407230 */ /* 0x000fe20000004100 */
[----:B------:R-:W-:Y:S01]  /*e360*/  FSETP.GE.AND P3, PT, |R66|, 1.0029599666595458984, PT ;  /* 0x3f8060fe4200780b */ /* 0x000fe20003f66200 */
[----:B--2---:R-:W-:-:S02]  /*e370*/  @P4 FADD R54, -R54, 1 ;  /* 0x3f80000036364421 */ /* 0x004fc40000000100 */
[----:B------:R-:W-:Y:S01]  /*e380*/  FADD R51, R51, 1 ;  /* 0x3f80000033337421 */ /* 0x000fe20000000000 */
[----:B------:R-:W-:Y:S02]  /*e390*/  FSEL R52, |R66|, R52, P3 ;  /* 0x0000003442347208 */ /* 0x000fe40001800200 */
        /* <DEDUP_REMOVED lines=90> */
[----:B------:R-:W-:Y:S01]  /*e940*/  FMUL R35, R35, R30 ;  /* 0x0000001e23237220 */ /* 0x000fe20000400000 */
[----:B------:R-:W-:Y:S01]  /*e950*/  FMUL R36, R36, R33 ;  /* 0x0000002124247220 */ /* 0x000fe20000400000 */
[----:B------:R-:W-:Y:S01]  /*e960*/  FMUL R24, R37, 0.5 ;  /* 0x3f00000025187820 */ /* 0x000fe20000400000 */
[----:B------:R-:W-:Y:S01]  /*e970*/  FMUL R30, R41, 0.5 ;  /* 0x3f000000291e7820 */ /* 0x000fe20000400000 */
[----:B------:R-:W2:Y:S01]  /*e980*/  @P4 MUFU.EX2 R52, R53 ;  /* 0x0000003500344308 */ /* 0x000ea20000000800 */
        /* <DEDUP_REMOVED lines=8> */
[----:B-1----:R-:W-:Y:S01]  /*ea10*/  @P3 FADD R54, -R54, 1 ;  /* 0x3f80000036363421 */ /* 0x002fe20000000100 */
[----:B------:R-:W-:Y:S01]  /*ea20*/  FMUL R31, R46, 0.5 ;  /* 0x3f0000002e1f7820 */ /* 0x000fe20000400000 */
[----:B------:R-:W-:Y:S01]  /*ea30*/  FMUL R33, R50, 0.5 ;  /* 0x3f00000032217820 */ /* 0x000fe20000400000 */
[----:B------:R-:W-:Y:S01]  /*ea40*/  FMUL R41, R47, R24 ;  /* 0x000000182f297220 */ /* 0x000fe20000400000 */
[----:B------:R-:W-:Y:S01]  /*ea50*/  FMUL R42, R51, R30 ;  /* 0x0000001e332a7220 */ /* 0x000fe20000400000 */
[----:B------:R-:W-:Y:S01]  /*ea60*/  @P3 LOP3.LUT R59, R54, 0x80000000, R69, 0xb8, !PT ;  /* 0x80000000363b3812 */ /* 0x000fe200078eb845 */
[----:B------:R-:W-:Y:S01]  /*ea70*/  FMUL R48, R48, R31 ;  /* 0x0000001f30307220 */ /* 0x000fe20000400000 */
[----:B------:R-:W-:Y:S01]  /*ea80*/  FMUL R45, R58, R33 ;  /* 0x000000213a2d7220 */ /* 0x000fe20000400000 */
[----:B--2---:R-:W-:Y:S01]  /*ea90*/  @P4 FADD R52, -R52, 1 ;  /* 0x3f80000034344421 */ /* 0x004fe20000000100 */
[----:B------:R-:W-:Y:S01]  /*eaa0*/  FMUL R30, R64, 0.5 ;  /* 0x3f000000401e7820 */ /* 0x000fe20000400000 */
[----:B------:R-:W-:Y:S01]  /*eab0*/  FMUL R24, R104, 0.5 ;  /* 0x3f00000068187820 */ /* 0x000fe20000400000 */
[----:B------:R-:W-:Y:S01]  /*eac0*/  FADD R59, R59, 1 ;  /* 0x3f8000003b3b7421 */ /* 0x000fe20000000000 */
[----:B------:R-:W-:Y:S01]  /*ead0*/  FMUL R31, R118, 0.5 ;  /* 0x3f000000761f7820 */ /* 0x000fe20000400000 */
[----:B------:R-:W-:Y:S01]  /*eae0*/  @P4 LOP3.LUT R53, R52, 0x80000000, R67, 0xb8, !PT ;  /* 0x8000000034354812 */ /* 0x000fe200078eb843 */
[----:B------:R-:W-:Y:S01]  /*eaf0*/  FMUL R33, R65, 0.5 ;  /* 0x3f00000041217820 */ /* 0x000fe20000400000 */
[----:B------:R-:W-:Y:S01]  /*eb00*/  FMUL R55, R32, R55 ;  /* 0x0000003720377220 */ /* 0x000fe20000400000 */
[----:B------:R-:W-:Y:S01]  /*eb10*/  FMUL R59, R59, R30 ;  /* 0x0000001e3b3b7220 */ /* 0x000fe20000400000 */
[----:B------:R-:W-:Y:S01]  /*eb20*/  FMUL R60, R60, R31 ;  /* 0x0000001f3c3c7220 */ /* 0x000fe20000400000 */
[----:B------:R-:W-:Y:S01]  /*eb30*/  FADD R53, R53, 1 ;  /* 0x3f80000035357421 */ /* 0x000fe20000000000 */
[----:B------:R-:W-:Y:S01]  /*eb40*/  FMUL R33, R62, R33 ;  /* 0x000000213e217220 */ /* 0x000fe20000400000 */
[----:B------:R-:W-:-:S02]  /*eb50*/  F2FP.F16.F32.PACK_AB R38, R36, R35 ;  /* 0x000000232426723e */ /* 0x000fc400000000ff */
[----:B------:R-:W-:Y:S01]  /*eb60*/  FMUL R24, R53, R24 ;  /* 0x0000001835187220 */ /* 0x000fe20000400000 */
        /* <DEDUP_REMOVED lines=26> */
.L_x_106:
[----:B------:R-:W-:Y:S05]  /*ed10*/  BSYNC B0 ;  /* 0x0000000000007941 */ /* 0x000fea0003800000 */
.L_x_105:
[----:B------:R-:W-:Y:S06]  /*ed20*/  BAR.SYNC.DEFER_BLOCKING 0x1, 0x100 ;  /* 0x0044000000007b1d */ /* 0x000fec0000010000 */
[----:B------:R-:W-:Y:S04]  /*ed30*/  BSSY B0, `(.L_x_107) ;  /* 0x000000a000007945 */ /* 0x000fe80003800000 */
[----:B------:R-:W-:Y:S05]  /*ed40*/  @P0 BRA `(.L_x_108) ;  /* 0x0000000000200947 */ /* 0x000fea0003800000 */
[----:B------:R-:W-:-:S06]  /*ed50*/  UISETP.NE.AND UP0, UPT, UR49, 0x3, UPT ;  /* 0x000000033100788c */ /* 0x000fcc000bf05270 */
[----:B------:R-:W-:-:S13]  /*ed60*/  PLOP3.LUT P3, PT, PT, PT, UP0, 0x80, 0x0 ;  /* 0x000000000000781c */ /* 0x000fda0003f6f008 */
[----:B------:R-:W-:Y:S05]  /*ed70*/  @!P3 BRA `(.L_x_109) ;  /* 0x000000000004b947 */ /* 0x000fea0003800000 */
[----:B------:R-:W-:Y:S01]  /*ed80*/  BPT.TRAP 0x1 ;  /* 0x000000040000795c */ /* 0x000fe20000300000 */
.L_x_109:
[----:B------:R-:W-:-:S04]  /*ed90*/  ULEA UR4, UR8, UR51, 0x3 ;  /* 0x0000003308047291 */ /* 0x000fc8000f8e183f */
[----:B------:R-:W-:-:S04]  /*eda0*/  UIADD3 UR4, UR4, 0x60, URZ ;  /* 0x0000006004047890 */ /* 0x000fc8000fffe03f */
[----:B------:R-:W-:-:S09]  /*edb0*/  UPRMT UR4, UR50, 0x654, UR4 ;  /* 0x0000065432047896 */ /* 0x000fd20008000004 */
[----:B------:R-:W-:Y:S03]  /*edc0*/  SYNCS.ARRIVE.TRANS64.RED.A1T0 RZ, [UR4], RZ ;  /* 0x000000ffffff79a7 */ /* 0x000fe60008100404 */
.L_x_108:
[----:B------:R-:W-:Y:S05]  /*edd0*/  BSYNC B0 ;  /* 0x0000000000007941 */ /* 0x000fea0003800000 */
.L_x_107:
        /* <DEDUP_REMOVED lines=9> */
.L_x_112:
[----:B------:R-:W-:Y:S01]  /*ee70*/  LEA R24, R0, UR51, 0x3 ;  /* 0x0000003300187c11 */ /* 0x000fe2000f8e18ff */
[----:B------:R-:W-:Y:S01]  /*ee80*/  BSSY B1, `(.L_x_113) ;  /* 0x0000006000017945 */ /* 0x000fe20003800000 */
[----:B-1----:R-:W-:Y:S02]  /*ee90*/  SHF.L.U32 R27, R26, 0x1f, RZ ;  /* 0x0000001f1a1b7819 */ /* 0x002fe400000006ff */
[----:B------:R-:W-:Y:S02]  /*eea0*/  @!P2 LEA R31, R0, R25, 0xd ;  /* 0x00000019001fa211 */ /* 0x000fe400078e68ff */
[----:B------:R-:W1:Y:S02]  /*eeb0*/  SYNCS.PHASECHK.TRANS64.TRYWAIT P3, [R24+URZ+0x40], R27 ;  /* 0x0000401b180075a7 */ /* 0x000e64000806017f */
[----:B------:R-:W-:Y:S01]  /*eec0*/  @!P2 LEA R30, R156, R31, 0x1 ;  /* 0x0000001f9c1ea211 */ /* 0x000fe200078e08ff */
[----:B-1----:R-:W-:Y:S06]  /*eed0*/  @!P3 BRA `(.L_x_114) ;  /* 0x00000078005cb947 */ /* 0x002fec0003800000 */
.L_x_236:
[----:B------:R-:W-:Y:S05]  /*eee0*/  BSYNC B1 ;  /* 0x0000000000017941 */ /* 0x000fea0003800000 */
.L_x_113:
        /* <DEDUP_REMOVED lines=8> */
.L_x_111:
[----:B------:R-:W-:Y:S05]  /*ef70*/  BSYNC B0 ;  /* 0x0000000000007941 */ /* 0x000fea0003800000 */
.L_x_110:
[--C-:B-1-3--:R-:W-:Y:S02]  /*ef80*/  HADD2.F32 R27, -RZ, R5.reuse.H0_H0 ;  /* 0x20000005ff1b7230 */ /* 0x10afe40000004100 */
[C---:B------:R-:W-:Y:S01]  /*ef90*/  FMUL R24, R154.reuse, R122 ;  /* 0x0000007a9a187220 */ /* 0x040fe20000400000 */
[----:B------:R-:W-:Y:S02]  /*efa0*/  HADD2.F32 R31, -RZ, R5.H1_H1 ;  /* 0x30000005ff1f7230 */ /* 0x000fe40000004100 */
[C---:B------:R-:W-:Y:S01]  /*efb0*/  FMUL R30, R154.reuse, R123 ;  /* 0x0000007b9a1e7220 */ /* 0x040fe20000400000 */
[C---:B------:R-:W-:Y:S01]  /*efc0*/  FMUL R134, R154.reuse, R134 ;  /* 0x000000869a867220 */ /* 0x040fe20000400000 */
[C---:B------:R-:W-:Y:S01]  /*efd0*/  FFMA R24, R153.reuse, R27, R24 ;  /* 0x0000001b99187223 */ /* 0x040fe20000000018 */
[----:B----4-:R-:W-:Y:S02]  /*efe0*/  HADD2.F32 R64, -RZ, R11.H1_H1 ;  /* 0x3000000bff407230 */ /* 0x010fe40000004100 */
[----:B------:R-:W-:Y:S01]  /*eff0*/  FFMA R27, R153, R31, R30 ;  /* 0x0000001f991b7223 */ /* 0x000fe2000000001e */
[----:B------:R-:W-:Y:S01]  /*f000*/  FMUL R120, R154, R120 ;  /* 0x000000789a787220 */ /* 0x000fe20000400000 */
[----:B------:R-:W-:Y:S01]  /*f010*/  FMUL R38, R24, 0.70710676908493041992 ;  /* 0x3f3504f318267820 */ /* 0x000fe20000400000 */
[----:B------:R-:W-:Y:S05]  /*f020*/  WARPSYNC.ALL ;  /* 0x0000000000007948 */ /* 0x000fea0003800000 */
[C---:B------:R-:W-:Y:S01]  /*f030*/  FMUL R30, R38.reuse, R38 ;  /* 0x00000026261e7220 */ /* 0x040fe20000400000 */
[C---:B------:R-:W-:Y:S01]  /*f040*/  FSETP.GE.AND P3, PT, |R38|.reuse, 1.0029599666595458984, PT ;  /* 0x3f8060fe2600780b */ /* 0x040fe20003f66200 */
[----:B------:R-:W-:Y:S01]  /*f050*/  FMUL R43, R27, 0.70710676908493041992 ;  /* 0x3f3504f31b2b7820 */ /* 0x000fe20000400000 */
[----:B------:R-:W-:Y:S02]  /*f060*/  BSSY B0, `(.L_x_115) ;  /* 0x00001cf000007945 */ /* 0x000fe40003800000 */
[----:B------:R-:W-:Y:S01]  /*f070*/  FSEL R30, |R38|, R30, P3 ;  /* 0x0000001e261e7208 */ /* 0x000fe20001800200 */
[----:B------:R-:W-:Y:S01]  /*f080*/  FMUL R32, R43, R43 ;  /* 0x0000002b2b207220 */ /* 0x000fe20000400000 */
[----:B------:R-:W-:-:S02]  /*f090*/  FSEL R31, R3, 8.4834944573231041431e-05, P3 ;  /* 0x38b1e96a031f7808 */ /* 0x000fc40001800000 */
[----:B------:R-:W-:Y:S02]  /*f0a0*/  FSEL R33, -R12, -0.00082130916416645050049, P3 ;  /* 0xba574d200c217808 */ /* 0x000fe40001800100 */
[----:B------:R-:W-:Y:S02]  /*f0b0*/  FSEL R35, R13, 0.0052134888246655464172, P3 ;  /* 0x3baad5ea0d237808 */ /* 0x000fe40001800000 */
[C---:B------:R-:W-:Y:S01]  /*f0c0*/  FSETP.GE.AND P4, PT, |R43|.reuse, 1.0029599666595458984, PT ;  /* 0x3f8060fe2b00780b */ /* 0x040fe20003f86200 */
[----:B------:R-:W-:Y:S01]  /*f0d0*/  FFMA R31, R30, R31, R33 ;  /* 0x0000001f1e1f7223 */ /* 0x000fe20000000021 */
[----:B------:R-:W-:Y:S02]  /*f0e0*/  FSEL R33, -R14, -0.026868773624300956726, P3 ;  /* 0xbcdc1be70e217808 */ /* 0x000fe40001800100 */
[----:B------:R-:W-:Y:S01]  /*f0f0*/  FSEL R32, |R43|, R32, P4 ;  /* 0x000000202b207208 */ /* 0x000fe20002000200 */
[----:B------:R-:W-:Y:S01]  /*f100*/  FFMA R31, R30, R31, R35 ;  /* 0x0000001f1e1f7223 */ /* 0x000fe20000000023 */
[----:B------:R-:W-:-:S02]  /*f110*/  FSEL R37, R3, 8.4834944573231041431e-05, P4 ;  /* 0x38b1e96a03257808 */ /* 0x000fc40002000000 */
        /* <DEDUP_REMOVED lines=292> */
[----:B------:R-:W-:Y:S01]  /*10360*/  FMUL R50, R65, R65 ;  /* 0x0000004141327220 */ /* 0x000fe20000400000 */
[----:B------:R-:W-:Y:S02]  /*10370*/  FMUL R69, R64, 0.70710676908493041992 ;  /* 0x3f3504f340457820 */ /* 0x000fe40000400000 */
[----:B------:R-:W-:Y:S02]  /*10380*/  @P3 LOP3.LUT R56, R51, 0x80000000, R60, 0xb8, !PT ;  /* 0x8000000033383812 */ /* 0x000fe400078eb83c */
        /* <DEDUP_REMOVED lines=11> */
[----:B------:R-:W-:Y:S01]  /*10440*/  HADD2.F32 R63, -RZ, R4.H1_H1 ;  /* 0x30000004ff3f7230 */ /* 0x000fe20000004100 */
[----:B------:R-:W-:Y:S01]  /*10450*/  FSEL R54, |R69|, R52, P4 ;  /* 0x0000003445367208 */ /* 0x000fe20002000200 */
[----:B------:R-:W-:Y:S01]  /*10460*/  FADD R58, R58, 1 ;  /* 0x3f8000003a3a7421 */ /* 0x000fe20000000000 */
[----:B------:R-:W-:Y:S01]  /*10470*/  FSEL R57, R3, 8.4834944573231041431e-05, P4 ;  /* 0x38b1e96a03397808 */ /* 0x000fe20002000000 */
[----:B------:R-:W-:Y:S01]  /*10480*/  FFMA R51, R50, R51, R53 ;  /* 0x0000003332337223 */ /* 0x000fe20000000035 */
[----:B------:R-:W-:Y:S01]  /*10490*/  FSEL R59, -R12, -0.00082130916416645050049, P4 ;  /* 0xba574d200c3b7808 */ /* 0x000fe20002000100 */
[----:B------:R-:W-:Y:S01]  /*104a0*/  FMUL R49, R58, R49 ;  /* 0x000000313a317220 */ /* 0x000fe20000400000 */
        /* <DEDUP_REMOVED lines=32> */
[----:B------:R-:W-:Y:S01]  /*106b0*/  @P3 LOP3.LUT R60, R51, 0x80000000, R65, 0xb8, !PT ;  /* 0x80000000333c3812 */ /* 0x000fe200078eb841 */
[----:B------:R-:W-:Y:S01]  /*106c0*/  FMUL R65, R120, 0.70710676908493041992 ;  /* 0x3f3504f378417820 */ /* 0x000fe20000400000 */
[----:B------:R-:W-:Y:S01]  /*106d0*/  FSETP.GE.AND P3, PT, |R67|, 1.0029599666595458984, PT ;  /* 0x3f8060fe4300780b */ /* 0x000fe20003f66200 */
[----:B--2---:R-:W-:Y:S02]  /*106e0*/  @P4 FADD R52, -R52, 1 ;  /* 0x3f80000034344421 */ /* 0x004fe40000000100 */
[----:B------:R-:W-:Y:S01]  /*106f0*/  FADD R60, R60, 1 ;  /* 0x3f8000003c3c7421 */ /* 0x000fe20000000000 */
[----:B------:R-:W-:Y:S02]  /*10700*/  FSEL R51, R3, 8.4834944573231041431e-05, P3 ;  /* 0x38b1e96a03337808 */ /* 0x000fe40001800000 */
[----:B------:R-:W-:Y:S02]  /*10710*/  @P4 LOP3.LUT R62, R52, 0x80000000, R69, 0xb8, !PT ;  /* 0x80000000343e4812 */ /* 0x000fe400078eb845 */
[----:B------:R-:W-:Y:S01]  /*10720*/  FSEL R52, |R67|, R50, P3 ;  /* 0x0000003243347208 */ /* 0x000fe20001800200 */
[C---:B------:R-:W-:Y:S01]  /*10730*/  FMUL R50, R65.reuse, R65 ;  /* 0x0000004141327220 */ /* 0x040fe20000400000 */
[----:B------:R-:W-:Y:S01]  /*10740*/  FSEL R53, -R12, -0.00082130916416645050049, P3 ;  /* 0xba574d200c357808 */ /* 0x000fe20001800100 */
[----:B------:R-:W-:Y:S01]  /*10750*/  FADD R62, R62, 1 ;  /* 0x3f8000003e3e7421 */ /* 0x000fe20000000000 */
[----:B------:R-:W-:-:S02]  /*10760*/  FSETP.GE.AND P4, PT, |R65|, 1.0029599666595458984, PT ;  /* 0x3f8060fe4100780b */ /* 0x000fc40003f86200 */
[----:B------:R-:W-:Y:S01]  /*10770*/  FSEL R57, R13, 0.0052134888246655464172, P3 ;  /* 0x3baad5ea0d397808 */ /* 0x000fe20001800000 */
[C---:B------:R-:W-:Y:S01]  /*10780*/  FFMA R55, R52.reuse, R51, R53 ;  /* 0x0000003334377223 */ /* 0x040fe20000000035 */
[----:B------:R-:W-:Y:S02]  /*10790*/  FSEL R50, |R65|, R50, P4 ;  /* 0x0000003241327208 */ /* 0x000fe40002000200 */
        /* <DEDUP_REMOVED lines=30> */
[----:B------:R-:W-:Y:S01]  /*10980*/  FMUL R32, R33, 0.5 ;  /* 0x3f00000021207820 */ /* 0x000fe20000400000 */
[----:B------:R-:W-:Y:S01]  /*10990*/  FMUL R33, R30, R53 ;  /* 0x000000351e217220 */ /* 0x000fe20000400000 */
[----:B------:R-:W-:Y:S01]  /*109a0*/  FMUL R34, R34, R27 ;  /* 0x0000001b22227220 */ /* 0x000fe20000400000 */
[----:B------:R-:W-:Y:S01]  /*109b0*/  FMUL R27, R36, 0.5 ;  /* 0x3f000000241b7820 */ /* 0x000fe20000400000 */
[----:B------:R-:W-:Y:S01]  /*109c0*/  FMUL R30, R41, 0.5 ;  /* 0x3f000000291e7820 */ /* 0x000fe20000400000 */
[----:B------:R-:W2:Y:S01]  /*109d0*/  @P4 MUFU.EX2 R50, R51 ;  /* 0x0000003300324308 */ /* 0x000ea20000000800 */
[----:B------:R-:W-:Y:S01]  /*109e0*/  FMUL R35, R35, R32 ;  /* 0x0000002023237220 */ /* 0x000fe20000400000 */
[----:B------:R-:W-:Y:S01]  /*109f0*/  FMUL R38, R38, R27 ;  /* 0x0000001b26267220 */ /* 0x000fe20000400000 */
[----:B------:R-:W-:Y:S01]  /*10a00*/  FMUL R27, R44, 0.5 ;  /* 0x3f0000002c1b7820 */ /* 0x000fe20000400000 */
[----:B------:R-:W-:Y:S01]  /*10a10*/  FMUL R43, R43, R30 ;  /* 0x0000001e2b2b7220 */ /* 0x000fe20000400000 */
[----:B------:R-:W-:Y:S01]  /*10a20*/  FMUL R30, R63, 0.5 ;  /* 0x3f0000003f1e7820 */ /* 0x000fe20000400000 */
        /* <DEDUP_REMOVED lines=19> */
[----:B------:R-:W-:Y:S01]  /*10b60*/  FMUL R24, R120, 0.5 ;  /* 0x3f00000078187820 */ /* 0x000fe20000400000 */
[----:B------:R-:W-:Y:S01]  /*10b70*/  FMUL R31, R64, 0.5 ;  /* 0x3f000000401f7820 */ /* 0x000fe20000400000 */
[----:B------:R-:W-:Y:S01]  /*10b80*/  FMUL R60, R60, R27 ;  /* 0x0000001b3c3c7220 */ /* 0x000fe20000400000 */
[----:B------:R-:W-:Y:S01]  /*10b90*/  F2FP.F16.F32.PACK_AB R37, R32, R37 ;  /* 0x000000252025723e */ /* 0x000fe200000000ff */
[----:B------:R-:W-:Y:S01]  /*10ba0*/  FMUL R24, R51, R24 ;  /* 0x0000001833187220 */ /* 0x000fe20000400000 */
[----:B------:R-:W-:Y:S01]  /*10bb0*/  FMUL R31, R62, R31 ;  /* 0x0000001f3e1f7220 */ /* 0x000fe20000400000 */
[----:B------:R-:W-:-:S02]  /*10bc0*/  F2FP.F16.F32.PACK_AB R33, R50, R33 ;  /* 0x000000213221723e */ /* 0x000fc400000000ff */
        /* <DEDUP_REMOVED lines=24> */
.L_x_116:
[----:B------:R-:W-:Y:S05]  /*10d50*/  BSYNC B0 ;  /* 0x0000000000007941 */ /* 0x000fea0003800000 */
.L_x_115:
[----:B------:R-:W-:Y:S06]  /*10d60*/  BAR.SYNC.DEFER_BLOCKING 0x1, 0x100 ;  /* 0x0044000000007b1d */ /* 0x000fec0000010000 */
[----:B------:R-:W-:Y:S04]  /*10d70*/  BSSY B0, `(.L_x_117) ;  /* 0x000000a000007945 */ /* 0x000fe80003800000 */
[----:B------:R-:W-:Y:S05]  /*10d80*/  @P0 BRA `(.L_x_118) ;  /* 0x0000000000200947 */ /* 0x000fea0003800000 */
[----:B------:R-:W-:-:S06]  /*10d90*/  UISETP.NE.AND UP0, UPT, UR49, 0x3, UPT ;  /* 0x000000033100788c */ /* 0x000fcc000bf05270 */
[----:B------:R-:W-:-:S13]  /*10da0*/  PLOP3.LUT P3, PT, PT, PT, UP0, 0x80, 0x0 ;  /* 0x000000000000781c */ /* 0x000fda0003f6f008 */
[----:B------:R-:W-:Y:S05]  /*10db0*/  @!P3 BRA `(.L_x_119) ;  /* 0x000000000004b947 */ /* 0x000fea0003800000 */
[----:B------:R-:W-:Y:S01]  /*10dc0*/  BPT.TRAP 0x1 ;  /* 0x000000040000795c */ /* 0x000fe20000300000 */
.L_x_119:
[----:B------:R-:W-:-:S04]  /*10dd0*/  ULEA UR4, UR8, UR51, 0x3 ;  /* 0x0000003308047291 */ /* 0x000fc8000f8e183f */
[----:B------:R-:W-:-:S04]  /*10de0*/  UIADD3 UR4, UR4, 0x60, URZ ;  /* 0x0000006004047890 */ /* 0x000fc8000fffe03f */
[----:B------:R-:W-:-:S09]  /*10df0*/  UPRMT UR4, UR50, 0x654, UR4 ;  /* 0x0000065432047896 */ /* 0x000fd20008000004 */
[----:B------:R-:W-:Y:S03]  /*10e00*/  SYNCS.ARRIVE.TRANS64.RED.A1T0 RZ, [UR4], RZ ;  /* 0x000000ffffff79a7 */ /* 0x000fe60008100404 */
.L_x_118:
[----:B------:R-:W-:Y:S05]  /*10e10*/  BSYNC B0 ;  /* 0x0000000000007941 */ /* 0x000fea0003800000 */
.L_x_117:
        /* <DEDUP_REMOVED lines=9> */
.L_x_122:
[----:B------:R-:W-:Y:S01]  /*10eb0*/  SHF.L.U32 R26, R26, 0x1f, RZ ;  /* 0x0000001f1a1a7819 */ /* 0x000fe200000006ff */
[C---:B------:R-:W-:Y:S01]  /*10ec0*/  @!P2 IMAD R25, R0.reuse, 0x2000, R25 ;  /* 0x000020000019a824 */ /* 0x040fe200078e0219 */
[----:B------:R-:W-:Y:S01]  /*10ed0*/  LEA R27, R0, UR51, 0x3 ;  /* 0x00000033001b7c11 */ /* 0x000fe2000f8e18ff */
[----:B------:R-:W-:Y:S03]  /*10ee0*/  BSSY B1, `(.L_x_123) ;  /* 0x0000004000017945 */ /* 0x000fe60003800000 */
[----:B------:R-:W2:Y:S01]  /*10ef0*/  SYNCS.PHASECHK.TRANS64.TRYWAIT P3, [R27+URZ+0x40], R26 ;  /* 0x0000401a1b0075a7 */ /* 0x000ea2000806017f */
[----:B------:R-:W-:Y:S01]  /*10f00*/  @!P2 LEA R0, R156, R25, 0x1 ;  /* 0x000000199c00a211 */ /* 0x000fe200078e08ff */
[----:B--2---:R-:W-:Y:S06]  /*10f10*/  @!P3 BRA `(.L_x_124) ;  /* 0x000000580060b947 */ /* 0x004fec0003800000 */
.L_x_237:
[----:B------:R-:W-:Y:S05]  /*10f20*/  BSYNC B1 ;  /* 0x0000000000017941 */ /* 0x000fea0003800000 */
.L_x_123:
[----:B------:R-:W-:Y:S05]  /*10f30*/  @!P2 WARPSYNC.ALL ;  /* 0x000000000000a948 */ /* 0x000fea0003800000 */
[----:B------:R3:W4:Y:S04]  /*10f40*/  @!P2 LDSM.16.M88.4 R4, [R25] ;  /* 0x000000001904a83b */ /* 0x0007280000000200 */
[----:B------:R3:W1:Y:S02]  /*10f50*/  @!P2 LDSM.16.M88.4 R8, [R0] ;  /* 0x000000000008a83b */ /* 0x0006640000000200 */
.L_x_121:
[----:B------:R-:W-:Y:S05]  /*10f60*/  BSYNC B0 ;  /* 0x0000000000007941 */ /* 0x000fea0003800000 */
.L_x_120:
[----:B-1----:R-:W-:Y:S02]  /*10f70*/  HADD2.F32 R24, -RZ, R11.H1_H1 ;  /* 0x3000000bff187230 */ /* 0x002fe40000004100 */
[C---:B---3--:R-:W-:Y:S01]  /*10f80*/  FMUL R0, R154.reuse, R151 ;  /* 0x000000979a007220 */ /* 0x048fe20000400000 */
[C---:B------:R-:W-:Y:S01]  /*10f90*/  FMUL R138, R154.reuse, R138 ;  /* 0x0000008a9a8a7220 */ /* 0x040fe20000400000 */
[--C-:B----4-:R-:W-:Y:S02]  /*10fa0*/  HADD2.F32 R30, -RZ, R6.reuse.H0_H0 ;  /* 0x20000006ff1e7230 */ /* 0x110fe40000004100 */
[C---:B------:R-:W-:Y:S01]  /*10fb0*/  FMUL R143, R154.reuse, R143 ;  /* 0x0000008f9a8f7220 */ /* 0x040fe20000400000 */
[----:B------:R-:W-:Y:S01]  /*10fc0*/  FFMA R24, R153, R24, R0 ;  /* 0x0000001899187223 */ /* 0x000fe20000000000 */
[----:B------:R-:W-:Y:S02]  /*10fd0*/  HADD2.F32 R6, -RZ, R6.H1_H1 ;  /* 0x30000006ff067230 */ /* 0x000fe40000004100 */
[C---:B------:R-:W-:Y:S01]  /*10fe0*/  FMUL R144, R154.reuse, R144 ;  /* 0x000000909a907220 */ /* 0x040fe20000400000 */
[----:B------:R-:W-:Y:S01]  /*10ff0*/  FMUL R145, R154, R145 ;  /* 0x000000919a917220 */ /* 0x000fe20000400000 */
[----:B------:R-:W-:Y:S01]  /*11000*/  FMUL R32, R24, 0.70710676908493041992 ;  /* 0x3f3504f318207820 */ /* 0x000fe20000400000 */
[C---:B------:R-:W-:Y:S01]  /*11010*/  FMUL R149, R154.reuse, R149 ;  /* 0x000000959a957220 */ /* 0x040fe20000400000 */
[C---:B------:R-:W-:Y:S01]  /*11020*/  FMUL R150, R154.reuse, R150 ;  /* 0x000000969a967220 */ /* 0x040fe20000400000 */
[----:B------:R-:W-:Y:S01]  /*11030*/  FMUL R137, R154, R137 ;  /* 0x000000899a897220 */ /* 0x000fe20000400000 */
[C---:B------:R-:W-:Y:S01]  /*11040*/  FMUL R0, R32.reuse, R32 ;  /* 0x0000002020007220 */ /* 0x040fe20000400000 */
[C---:B------:R-:W-:Y:S01]  /*11050*/  FSETP.GE.AND P2, PT, |R32|.reuse, 1.0029599666595458984, PT ;  /* 0x3f8060fe2000780b */ /* 0x040fe20003f46200 */
[----:B------:R-:W-:Y:S05]  /*11060*/  WARPSYNC.ALL ;  /* 0x0000000000007948 */ /* 0x000fea0003800000 */
[----:B------:R-:W-:Y:S01]  /*11070*/  FSEL R0, |R32|, R0, P2 ;  /* 0x0000000020007208 */ /* 0x000fe20001000200 */
[----:B------:R-:W-:Y:S01]  /*11080*/  BSSY B0, `(.L_x_125) ;  /* 0x00001cc000007945 */ /* 0x000fe20003800000 */
[----:B------:R-:W-:-:S02]  /*11090*/  FSEL R25, R3, 8.4834944573231041431e-05, P2 ;  /* 0x38b1e96a03197808 */ /* 0x000fc40001000000 */
[----:B--2---:R-:W-:Y:S02]  /*110a0*/  FSEL R27, -R12, -0.00082130916416645050049, P2 ;  /* 0xba574d200c1b7808 */ /* 0x004fe40001000100 */
[----:B------:R-:W-:Y:S02]  /*110b0*/  FSEL R26, R13, 0.0052134888246655464172, P2 ;  /* 0x3baad5ea0d1a7808 */ /* 0x000fe40001000000 */
[----:B------:R-:W-:Y:S01]  /*110c0*/  FSEL R28, -R14, -0.026868773624300956726, P2 ;  /* 0xbcdc1be70e1c7808 */ /* 0x000fe20001000100 */
[----:B------:R-:W-:Y:S01]  /*110d0*/  FFMA R25, R0, R25, R27 ;  /* 0x0000001900197223 */ /* 0x000fe2000000001b */
[----:B------:R-:W-:-:S03]  /*110e0*/  FSEL R27, -|R32|, R32, P2 ;  /* 0x00000020201b7208 */ /* 0x000fc60001000300 */
[----:B------:R-:W-:Y:S01]  /*110f0*/  FFMA R25, R0, R25, R26 ;  /* 0x0000001900197223 */ /* 0x000fe2000000001a */
[----:B------:R-:W-:-:S03]  /*11100*/  FSEL R26, R15, 0.11284004896879196167, P2 ;  /* 0x3de718af0f1a7808 */ /* 0x000fc60001000000 */
[----:B------:R-:W-:Y:S01]  /*11110*/  FFMA R25, R0, R25, R28 ;  /* 0x0000001900197223 */ /* 0x000fe2000000001c */
[----:B------:R-:W-:-:S03]  /*11120*/  FSEL R28, R19, -0.37612664699554443359, P2 ;  /* 0xbec093ac131c7808 */ /* 0x000fc60001000000 */
[----:B------:R-:W-:Y:S01]  /*11130*/  FFMA R25, R0, R25, R26 ;  /* 0x0000001900197223 */ /* 0x000fe2000000001a */
[----:B------:R-:W-:-:S03]  /*11140*/  FSEL R26, R20, 0.12837915122509002686, P2 ;  /* 0x3e0375d3141a7808 */ /* 0x000fc60001000000 */
[----:B------:R-:W-:Y:S01]  /*11150*/  FFMA R25, R0, R25, R28 ;  /* 0x0000001900197223 */ /* 0x000fe2000000001c */
[----:B------:R-:W-:-:S03]  /*11160*/  HADD2.F32 R28, -RZ, R5.H1_H1 ;  /* 0x30000005ff1c7230 */ /* 0x000fc60000004100 */
[----:B------:R-:W-:Y:S01]  /*11170*/  FFMA R0, R0, R25, R26 ;  /* 0x0000001900007223 */ /* 0x000fe2000000001a */
[----:B------:R-:W-:Y:S02]  /*11180*/  HADD2.F32 R26, -RZ, R5.H0_H0 ;  /* 0x20000005ff1a7230 */ /* 0x000fe40000004100 */
[----:B------:R-:W-:Y:S01]  /*11190*/  FMUL R25, R154, R139 ;  /* 0x0000008b9a197220 */ /* 0x000fe20000400000 */
[----:B------:R-:W-:Y:S01]  /*111a0*/  FFMA R0, R0, R27, R27 ;  /* 0x0000001b00007223 */ /* 0x000fe2000000001b */
[----:B------:R-:W-:Y:S01]  /*111b0*/  FMUL R27, R154, R140 ;  /* 0x0000008c9a1b7220 */ /* 0x000fe20000400000 */
[C---:B------:R-:W-:Y:S01]  /*111c0*/  FFMA R5, R153.reuse, R26, R138 ;  /* 0x0000001a99057223 */ /* 0x040fe2000000008a */
[C---:B------:R-:W-:Y:S01]  /*111d0*/  FFMA R25, R153.reuse, R28, R25 ;  /* 0x0000001c99197223 */ /* 0x040fe20000000019 */
[----:B------:R-:W1:Y:S01]  /*111e0*/  @P2 MUFU.EX2 R31, R0 ;  /* 0x00000000001f2308 */ /* 0x000e620000000800 */
[----:B------:R-:W-:Y:S01]  /*111f0*/  FFMA R26, R153, R30, R27 ;  /* 0x0000001e991a7223 */ /* 0x000fe2000000001b */
[----:B------:R-:W-:Y:S01]  /*11200*/  FMUL R44, R5, 0.70710676908493041992 ;  /* 0x3f3504f3052c7820 */ /* 0x000fe20000400000 */
[C---:B------:R-:W-:Y:S01]  /*11210*/  FMUL R46, R25.reuse, 0.70710676908493041992 ;  /* 0x3f3504f3192e7820 */ /* 0x040fe20000400000 */
[----:B------:R-:W-:Y:S01]  /*11220*/  FMUL R25, R25, 0.5 ;  /* 0x3f00000019197820 */ /* 0x000fe20000400000 */
[----:B------:R-:W-:Y:S01]  /*11230*/  FMUL R48, R26, 0.70710676908493041992 ;  /* 0x3f3504f31a307820 */ /* 0x000fe20000400000 */
[----:B------:R-:W-:-:S02]  /*11240*/  FMUL R27, R44, R44 ;  /* 0x0000002c2c1b7220 */ /* 0x000fc40000400000 */
[----:B------:R-:W-:Y:S01]  /*11250*/  FSETP.GE.AND P3, PT, |R46|, 1.0029599666595458984, PT ;  /* 0x3f8060fe2e00780b */ /* 0x000fe20003f66200 */
[C---:B------:R-:W-:Y:S01]  /*11260*/  FMUL R33, R48.reuse, R48 ;  /* 0x0000003030217220 */ /* 0x040fe20000400000 */
[----:B------:R-:W-:Y:S02]  /*11270*/  FSETP.GE.AND P4, PT, |R48|, 1.0029599666595458984, PT ;  /* 0x3f8060fe3000780b */ /* 0x000fe40003f86200 */
[----:B------:R-:W-:Y:S02]  /*11280*/  FSEL R34, -R12, -0.00082130916416645050049, P3 ;  /* 0xba574d200c227808 */ /* 0x000fe40001800100 */
[----:B------:R-:W-:Y:S02]  /*11290*/  FSEL R35, |R48|, R33, P4 ;  /* 0x0000002130237208 */ /* 0x000fe40002000200 */
[----:B------:R-:W-:Y:S01]  /*112a0*/  FSEL R38, R3, 8.4834944573231041431e-05, P4 ;  /* 0x38b1e96a03267808 */ /* 0x000fe20002000000 */
[----:B-1----:R-:W-:Y:S01]  /*112b0*/  @P2 FADD R31, -R31, 1 ;  /* 0x3f8000001f1f2421 */ /* 0x002fe20000000100 */
[----:B------:R-:W-:-:S02]  /*112c0*/  FSEL R40, -R12, -0.00082130916416645050049, P4 ;  /* 0xba574d200c287808 */ /* 0x000fc40002000100 */
[----:B------:R-:W-:Y:S02]  /*112d0*/  FSEL R36, R13, 0.0052134888246655464172, P3 ;  /* 0x3baad5ea0d247808 */ /* 0x000fe40001800000 */
[----:B------:R-:W-:Y:S01]  /*112e0*/  @P2 LOP3.LUT R0, R31, 0x80000000, R32, 0xb8, !PT ;  /* 0x800000001f002812 */ /* 0x000fe200078eb820 */
[----:B------:R-:W-:Y:S01]  /*112f0*/  FMUL R31, R46, R46 ;  /* 0x0000002e2e1f7220 */ /* 0x000fe20000400000 */
[----:B------:R-:W-:Y:S01]  /*11300*/  FSETP.GE.AND P2, PT, |R44|, 1.0029599666595458984, PT ;  /* 0x3f8060fe2c00780b */ /* 0x000fe20003f46200 */
[----:B------:R-:W-:Y:S01]  /*11310*/  FFMA R38, R35, R38, R40 ;  /* 0x0000002623267223 */ /* 0x000fe20000000028 */
[C---:B------:R-:W-:Y:S01]  /*11320*/  FSEL R32, R3.reuse, 8.4834944573231041431e-05, P3 ;  /* 0x38b1e96a03207808 */ /* 0x040fe20001800000 */
[----:B------:R-:W-:Y:S01]  /*11330*/  FADD R0, R0, 1 ;  /* 0x3f80000000007421 */ /* 0x000fe20000000000 */
[----:B------:R-:W-:Y:S02]  /*11340*/  FSEL R27, |R44|, R27, P2 ;  /* 0x0000001b2c1b7208 */ /* 0x000fe40001000200 */
[----:B------:R-:W-:-:S02]  /*11350*/  FSEL R28, R3, 8.4834944573231041431e-05, P2 ;  /* 0x38b1e96a031c7808 */ /* 0x000fc40001000000 */
[----:B------:R-:W-:Y:S02]  /*11360*/  FSEL R30, -R12, -0.00082130916416645050049, P2 ;  /* 0xba574d200c1e7808 */ /* 0x000fe40001000100 */
[----:B------:R-:W-:Y:S02]  /*11370*/  FSEL R31, |R46|, R31, P3 ;  /* 0x0000001f2e1f7208 */ /* 0x000fe40001800200 */
[----:B------:R-:W-:Y:S01]  /*11380*/  FSEL R42, R13, 0.0052134888246655464172, P4 ;  /* 0x3baad5ea0d2a7808 */ /* 0x000fe20002000000 */
        /* <DEDUP_REMOVED lines=9> */
[----:B------:R-:W-:Y:S01]  /*11420*/  FSEL R36, -R14, -0.026868773624300956726, P3 ;  /* 0xbcdc1be70e247808 */ /* 0x000fe20001800100 */
[----:B------:R-:W-:Y:S01]  /*11430*/  FFMA R28, R27, R28, R32 ;  /* 0x0000001c1b1c7223 */ /* 0x000fe20000000020 */
[----:B------:R-:W-:-:S02]  /*11440*/  FSEL R32, R19, -0.37612664699554443359, P2 ;  /* 0xbec093ac13207808 */ /* 0x000fc40001000000 */
[----:B------:R-:W-:Y:S01]  /*11450*/  FSEL R40, -R14, -0.026868773624300956726, P4 ;  /* 0xbcdc1be70e287808 */ /* 0x000fe20002000100 */
[----:B------:R-:W-:Y:S01]  /*11460*/  FFMA R28, R27, R28, R30 ;  /* 0x0000001c1b1c7223 */ /* 0x000fe2000000001e */
[----:B------:R-:W-:Y:S01]  /*11470*/  FFMA R34, R31, R34, R36 ;  /* 0x000000221f227223 */ /* 0x000fe20000000024 */
[C---:B------:R-:W-:Y:S02]  /*11480*/  FSEL R30, R20.reuse, 0.12837915122509002686, P2 ;  /* 0x3e0375d3141e7808 */ /* 0x040fe40001000000 */
[----:B------:R-:W-:Y:S01]  /*11490*/  FFMA R28, R27, R28, R32 ;  /* 0x0000001c1b1c7223 */ /* 0x000fe20000000020 */
[----:B------:R-:W-:Y:S01]  /*114a0*/  FSEL R36, R19, -0.37612664699554443359, P3 ;  /* 0xbec093ac13247808 */ /* 0x000fe20001800000 */
[----:B------:R-:W-:Y:S01]  /*114b0*/  FFMA R34, R31, R34, R38 ;  /* 0x000000221f227223 */ /* 0x000fe20000000026 */
[----:B------:R-:W-:Y:S01]  /*114c0*/  FSEL R38, R15, 0.11284004896879196167, P4 ;  /* 0x3de718af0f267808 */ /* 0x000fe20002000000 */
[----:B------:R-:W-:Y:S01]  /*114d0*/  FFMA R27, R27, R28, R30 ;  /* 0x0000001c1b1b7223 */ /* 0x000fe2000000001e */
[----:B------:R-:W-:Y:S01]  /*114e0*/  FSEL R28, R20, 0.12837915122509002686, P3 ;  /* 0x3e0375d3141c7808 */ /* 0x000fe20001800000 */
[----:B------:R-:W-:Y:S01]  /*114f0*/  FFMA R40, R35, R42, R40 ;  /* 0x0000002a23287223 */ /* 0x000fe20000000028 */
[----:B------:R-:W-:Y:S01]  /*11500*/  FFMA R34, R31, R34, R36 ;  /* 0x000000221f227223 */ /* 0x000fe20000000024 */
[----:B------:R-:W-:Y:S01]  /*11510*/  FSEL R32, -|R44|, R44, P2 ;  /* 0x0000002c2c207208 */ /* 0x000fe20001000300 */
[----:B------:R-:W-:Y:S01]  /*11520*/  FMUL R36, R154, R141 ;  /* 0x0000008d9a247220 */ /* 0x000fe20000400000 */
[----:B------:R-:W-:Y:S01]  /*11530*/  FSEL R30, R19, -0.37612664699554443359, P4 ;  /* 0xbec093ac131e7808 */ /* 0x000fe20002000000 */
[----:B------:R-:W-:Y:S01]  /*11540*/  FFMA R38, R35, R40, R38 ;  /* 0x0000002823267223 */ /* 0x000fe20000000026 */
[----:B------:R-:W-:Y:S01]  /*11550*/  FFMA R28, R31, R34, R28 ;  /* 0x000000221f1c7223 */ /* 0x000fe2000000001c */
[----:B------:R-:W-:Y:S01]  /*11560*/  FSEL R31, -|R46|, R46, P3 ;  /* 0x0000002e2e1f7208 */ /* 0x000fe20001800300 */
[----:B------:R-:W-:Y:S01]  /*11570*/  FFMA R27, R27, R32, R32 ;  /* 0x000000201b1b7223 */ /* 0x000fe20000000020 */
[----:B------:R-:W-:Y:S01]  /*11580*/  FSEL R37, R20, 0.12837915122509002686, P4 ;  /* 0x3e0375d314257808 */ /* 0x000fe20002000000 */
[----:B------:R-:W-:Y:S01]  /*11590*/  FFMA R30, R35, R38, R30 ;  /* 0x00000026231e7223 */ /* 0x000fe2000000001e */
[----:B------:R-:W-:-:S02]  /*115a0*/  HADD2.F32 R32, -RZ, R7.H0_H0 ;  /* 0x20000007ff207230 */ /* 0x000fc40000004100 */
[----:B------:R-:W-:Y:S01]  /*115b0*/  FFMA R28, R28, R31, R31 ;  /* 0x0000001f1c1c7223 */ /* 0x000fe2000000001f */
[----:B------:R-:W1:Y:S01]  /*115c0*/  @P2 MUFU.EX2 R33, R27 ;  /* 0x0000001b00212308 */ /* 0x000e620000000800 */
[----:B------:R-:W-:Y:S01]  /*115d0*/  FSEL R31, -|R48|, R48, P4 ;  /* 0x00000030301f7208 */ /* 0x000fe20002000300 */
[----:B------:R-:W-:Y:S01]  /*115e0*/  FFMA R30, R35, R30, R37 ;  /* 0x0000001e231e7223 */ /* 0x000fe20000000025 */
[----:B------:R-:W-:Y:S01]  /*115f0*/  FFMA R6, R153, R6, R36 ;  /* 0x0000000699067223 */ /* 0x000fe20000000024 */
[----:B------:R-:W-:Y:S02]  /*11600*/  HADD2.F32 R34, -RZ, R7.H1_H1 ;  /* 0x30000007ff227230 */ /* 0x000fe40000004100 */
[----:B------:R-:W-:Y:S01]  /*11610*/  FFMA R30, R30, R31, R31 ;  /* 0x0000001f1e1e7223 */ /* 0x000fe2000000001f */
[----:B------:R-:W-:Y:S01]  /*11620*/  FMUL R31, R154, R142 ;  /* 0x0000008e9a1f7220 */ /* 0x000fe20000400000 */
[----:B------:R-:W2:Y:S01]  /*11630*/  @P3 MUFU.EX2 R35, R28 ;  /* 0x0000001c00233308 */ /* 0x000ea20000000800 */
[----:B------:R-:W-:-:S02]  /*11640*/  FMUL R42, R6, 0.70710676908493041992 ;  /* 0x3f3504f3062a7820 */ /* 0x000fc40000400000 */
[C---:B------:R-:W-:Y:S01]  /*11650*/  FFMA R7, R153.reuse, R32, R31 ;  /* 0x0000002099077223 */ /* 0x040fe2000000001f */
[----:B------:R-:W-:Y:S01]  /*11660*/  FFMA R31, R153, R34, R143 ;  /* 0x00000022991f7223 */ /* 0x000fe2000000008f */
[----:B------:R-:W-:-:S03]  /*11670*/  FMUL R32, R42, R42 ;  /* 0x0000002a2a207220 */ /* 0x000fc60000400000 */
[----:B------:R-:W3:Y:S01]  /*11680*/  @P4 MUFU.EX2 R37, R30 ;  /* 0x0000001e00254308 */ /* 0x000ee20000000800 */
[----:B-1----:R-:W-:Y:S01]  /*11690*/  @P2 FADD R33, -R33, 1 ;  /* 0x3f80000021212421 */ /* 0x002fe20000000100 */
[C---:B------:R-:W-:Y:S01]  /*116a0*/  FMUL R49, R31.reuse, 0.70710676908493041992 ;  /* 0x3f3504f31f317820 */ /* 0x040fe20000400000 */
[----:B------:R-:W-:-:S03]  /*116b0*/  FMUL R31, R31, 0.5 ;  /* 0x3f0000001f1f7820 */ /* 0x000fc60000400000 */
[----:B------:R-:W-:Y:S01]  /*116c0*/  @P2 LOP3.LUT R27, R33, 0x80000000, R44, 0xb8, !PT ;  /* 0x80000000211b2812 */ /* 0x000fe200078eb82c */
[----:B------:R-:W-:Y:S01]  /*116d0*/  FMUL R44, R7, 0.70710676908493041992 ;  /* 0x3f3504f3072c7820 */ /* 0x000fe20000400000 */
[----:B------:R-:W-:Y:S01]  /*116e0*/  FSETP.GE.AND P2, PT, |R42|, 1.0029599666595458984, PT ;  /* 0x3f8060fe2a00780b */ /* 0x000fe20003f46200 */
[----:B--2---:R-:W-:Y:S01]  /*116f0*/  @P3 FADD R35, -R35, 1 ;  /* 0x3f80000023233421 */ /* 0x004fe20000000100 */
[----:B------:R-:W-:Y:S01]  /*11700*/  FMUL R36, R49, R49 ;  /* 0x0000003131247220 */ /* 0x000fe20000400000 */
[----:B------:R-:W-:Y:S01]  /*11710*/  FMUL R34, R44, R44 ;  /* 0x0000002c2c227220 */ /* 0x000fe20000400000 */
[----:B------:R-:W-:Y:S01]  /*11720*/  FSEL R32, |R42|, R32, P2 ;  /* 0x000000202a207208 */ /* 0x000fe20001000200 */
[----:B------:R-:W-:Y:S01]  /*11730*/  FADD R27, R27, 1 ;  /* 0x3f8000001b1b7421 */ /* 0x000fe20000000000 */
[----:B------:R-:W-:Y:S02]  /*11740*/  @P3 LOP3.LUT R28, R35, 0x80000000, R46, 0xb8, !PT ;  /* 0x80000000231c3812 */ /* 0x000fe400078eb82e */
[----:B------:R-:W-:Y:S01]  /*11750*/  FSETP.GE.AND P3, PT, |R44|, 1.0029599666595458984, PT ;  /* 0x3f8060fe2c00780b */ /* 0x000fe20003f66200 */
[----:B---3--:R-:W-:Y:S01]  /*11760*/  @P4 FADD R37, -R37, 1 ;  /* 0x3f80000025254421 */ /* 0x008fe20000000100 */
[----:B------:R-:W-:Y:S01]  /*11770*/  FSEL R33, R3, 8.4834944573231041431e-05, P2 ;  /* 0x38b1e96a03217808 */ /* 0x000fe20001000000 */
[----:B------:R-:W-:Y:S01]  /*11780*/  FADD R28, R28, 1 ;  /* 0x3f8000001c1c7421 */ /* 0x000fe20000000000 */
[----:B------:R-:W-:-:S02]  /*11790*/  FSEL R35, -R12, -0.00082130916416645050049, P2 ;  /* 0xba574d200c237808 */ /* 0x000fc40001000100 */
[----:B------:R-:W-:Y:S01]  /*117a0*/  @P4 LOP3.LUT R30, R37, 0x80000000, R48, 0xb8, !PT ;  /* 0x80000000251e4812 */ /* 0x000fe200078eb830 */
[----:B------:R-:W-:Y:S01]  /*117b0*/  FMUL R28, R28, R25 ;  /* 0x000000191c1c7220 */ /* 0x000fe20000400000 */
[----:B------:R-:W-:Y:S01]  /*117c0*/  FSEL R34, |R44|, R34, P3 ;  /* 0x000000222c227208 */ /* 0x000fe20001800200 */
[----:B------:R-:W-:Y:S01]  /*117d0*/  FFMA R33, R32, R33, R35 ;  /* 0x0000002120217223 */ /* 0x000fe20000000023 */
[----:B------:R-:W-:Y:S01]  /*117e0*/  FSEL R37, R3, 8.4834944573231041431e-05, P3 ;  /* 0x38b1e96a03257808 */ /* 0x000fe20001800000 */
[----:B------:R-:W-:Y:S01]  /*117f0*/  FADD R30, R30, 1 ;  /* 0x3f8000001e1e7421 */ /* 0x000fe20000000000 */
[----:B------:R-:W-:Y:S02]  /*11800*/  FSEL R39, -R12, -0.00082130916416645050049, P3 ;  /* 0xba574d200c277808 */ /* 0x000fe40001800100 */
[----:B------:R-:W-:Y:S02]  /*11810*/  FSETP.GE.AND P4, PT, |R49|, 1.0029599666595458984, PT ;  /* 0x3f8060fe3100780b */ /* 0x000fe40003f86200 */
[----:B------:R-:W-:Y:S01]  /*11820*/  FSEL R35, R13, 0.0052134888246655464172, P2 ;  /* 0x3baad5ea0d237808 */ /* 0x000fe20001000000 */
[----:B------:R-:W-:Y:S01]  /*11830*/  FFMA R39, R34, R37, R39 ;  /* 0x0000002522277223 */ /* 0x000fe20000000027 */
[----:B------:R-:W-:-:S02]  /*11840*/  FSEL R36, |R49|, R36, P4 ;  /* 0x0000002431247208 */ /* 0x000fc40002000200 */
[----:B------:R-:W-:Y:S01]  /*11850*/  FSEL R43, R3, 8.4834944573231041431e-05, P4 ;  /* 0x38b1e96a032b7808 */ /* 0x000fe20002000000 */
[----:B------:R-:W-:Y:S01]  /*11860*/  FFMA R33, R32, R33, R35 ;  /* 0x0000002120217223 */ /* 0x000fe20000000023 */
[----:B------:R-:W-:Y:S02]  /*11870*/  FSEL R45, -R12, -0.00082130916416645050049, P4 ;  /* 0xba574d200c2d7808 */ /* 0x000fe40002000100 */
[C---:B------:R-:W-:Y:S02]  /*11880*/  FSEL R41, R13.reuse, 0.0052134888246655464172, P3 ;  /* 0x3baad5ea0d297808 */ /* 0x040fe40001800000 */
[----:B------:R-:W-:Y:S01]  /*11890*/  FSEL R37, -R14, -0.026868773624300956726, P2 ;  /* 0xbcdc1be70e257808 */ /* 0x000fe20001000100 */
[----:B------:R-:W-:Y:S01]  /*118a0*/  FFMA R43, R36, R43, R45 ;  /* 0x0000002b242b7223 */ /* 0x000fe2000000002d */
        /* <DEDUP_REMOVED lines=24> */
[----:B------:R-:W-:Y:S01]  /*11a30*/  FSEL R34, -|R44|, R44, P3 ;  /* 0x0000002c2c227208 */ /* 0x000fe20001800300 */
[----:B------:R-:W-:Y:S01]  /*11a40*/  FFMA R35, R36, R43, R35 ;  /* 0x0000002b24237223 */ /* 0x000fe20000000023 */
[----:B------:R-:W-:Y:S01]  /*11a50*/  FSEL R38, R20, 0.12837915122509002686, P4 ;  /* 0x3e0375d314267808 */ /* 0x000fe20002000000 */
[----:B------:R-:W-:-:S02]  /*11a60*/  FFMA R32, R32, R37, R37 ;  /* 0x0000002520207223 */ /* 0x000fc40000000025 */
[----:B------:R-:W-:Y:S01]  /*11a70*/  FFMA R33, R33, R34, R34 ;  /* 0x0000002221217223 */ /* 0x000fe20000000022 */
[----:B------:R-:W-:Y:S01]  /*11a80*/  FSEL R34, -|R49|, R49, P4 ;  /* 0x0000003131227208 */ /* 0x000fe20002000300 */
[----:B------:R-:W-:Y:S01]  /*11a90*/  FFMA R35, R36, R35, R38 ;  /* 0x0000002324237223 */ /* 0x000fe20000000026 */
[----:B------:R-:W1:Y:S01]  /*11aa0*/  @P2 MUFU.EX2 R37, R32 ;  /* 0x0000002000252308 */ /* 0x000e620000000800 */
[--C-:B------:R-:W-:Y:S02]  /*11ab0*/  HADD2.F32 R36, -RZ, R8.reuse.H0_H0 ;  /* 0x20000008ff247230 */ /* 0x100fe40000004100 */
[----:B------:R-:W-:Y:S01]  /*11ac0*/  FFMA R34, R35, R34, R34 ;  /* 0x0000002223227223 */ /* 0x000fe20000000022 */
[----:B------:R-:W-:Y:S02]  /*11ad0*/  HADD2.F32 R8, -RZ, R8.H1_H1 ;  /* 0x30000008ff087230 */ /* 0x000fe40000004100 */
[----:B------:R-:W-:Y:S01]  /*11ae0*/  FMUL R35, R154, R146 ;  /* 0x000000929a237220 */ /* 0x000fe20000400000 */
[C---:B------:R-:W-:Y:S01]  /*11af0*/  FFMA R36, R153.reuse, R36, R144 ;  /* 0x0000002499247223 */ /* 0x040fe20000000090 */
[----:B------:R-:W-:Y:S01]  /*11b00*/  HADD2.F32 R38, -RZ, R9.H0_H0 ;  /* 0x20000009ff267230 */ /* 0x000fe20000004100 */
[----:B------:R-:W2:Y:S01]  /*11b10*/  @P3 MUFU.EX2 R39, R33 ;  /* 0x0000002100273308 */ /* 0x000ea20000000800 */
[----:B------:R-:W-:Y:S01]  /*11b20*/  FFMA R8, R153, R8, R145 ;  /* 0x0000000899087223 */ /* 0x000fe20000000091 */
[----:B------:R-:W-:-:S02]  /*11b30*/  FMUL R54, R36, 0.70710676908493041992 ;  /* 0x3f3504f324367820 */ /* 0x000fc40000400000 */
[----:B------:R-:W-:Y:S01]  /*11b40*/  FFMA R35, R153, R38, R35 ;  /* 0x0000002699237223 */ /* 0x000fe20000000023 */
[C---:B------:R-:W-:Y:S01]  /*11b50*/  FMUL R56, R8.reuse, 0.70710676908493041992 ;  /* 0x3f3504f308387820 */ /* 0x040fe20000400000 */
[----:B------:R-:W-:Y:S02]  /*11b60*/  FMUL R8, R8, 0.5 ;  /* 0x3f00000008087820 */ /* 0x000fe40000400000 */
[----:B------:R-:W3:Y:S01]  /*11b70*/  @P4 MUFU.EX2 R40, R34 ;  /* 0x0000002200284308 */ /* 0x000ee20000000800 */
[----:B-1----:R-:W-:Y:S01]  /*11b80*/  @P2 FADD R37, -R37, 1 ;  /* 0x3f80000025252421 */ /* 0x002fe20000000100 */
[----:B------:R-:W-:-:S04]  /*11b90*/  FMUL R58, R35, 0.70710676908493041992 ;  /* 0x3f3504f3233a7820 */ /* 0x000fc80000400000 */
[----:B------:R-:W-:Y:S01]  /*11ba0*/  @P2 LOP3.LUT R32, R37, 0x80000000, R42, 0xb8, !PT ;  /* 0x8000000025202812 */ /* 0x000fe200078eb82a */
[C---:B------:R-:W-:Y:S01]  /*11bb0*/  FMUL R37, R54.reuse, R54 ;  /* 0x0000003636257220 */ /* 0x040fe20000400000 */
[----:B------:R-:W-:Y:S01]  /*11bc0*/  FSETP.GE.AND P2, PT, |R54|, 1.0029599666595458984, PT ;  /* 0x3f8060fe3600780b */ /* 0x000fe20003f46200 */
[----:B--2---:R-:W-:Y:S01]  /*11bd0*/  @P3 FADD R39, -R39, 1 ;  /* 0x3f80000027273421 */ /* 0x004fe20000000100 */
[----:B------:R-:W-:Y:S01]  /*11be0*/  FMUL R43, R58, R58 ;  /* 0x0000003a3a2b7220 */ /* 0x000fe20000400000 */
[----:B------:R-:W-:Y:S01]  /*11bf0*/  FADD R32, R32, 1 ;  /* 0x3f80000020207421 */ /* 0x000fe20000000000 */
[----:B------:R-:W-:Y:S02]  /*11c00*/  FSEL R37, |R54|, R37, P2 ;  /* 0x0000002536257208 */ /* 0x000fe40001000200 */
[----:B------:R-:W-:Y:S01]  /*11c10*/  @P3 LOP3.LUT R33, R39, 0x80000000, R44, 0xb8, !PT ;  /* 0x8000000027213812 */ /* 0x000fe200078eb82c */
[C---:B------:R-:W-:Y:S01]  /*11c20*/  FMUL R39, R56.reuse, R56 ;  /* 0x0000003838277220 */ /* 0x040fe20000400000 */
[----:B------:R-:W-:Y:S01]  /*11c30*/  FSETP.GE.AND P3, PT, |R56|, 1.0029599666595458984, PT ;  /* 0x3f8060fe3800780b */ /* 0x000fe20003f66200 */
[----:B---3--:R-:W-:Y:S01]  /*11c40*/  @P4 FADD R40, -R40, 1 ;  /* 0x3f80000028284421 */ /* 0x008fe20000000100 */
[----:B------:R-:W-:Y:S01]  /*11c50*/  FSEL R38, R3, 8.4834944573231041431e-05, P2 ;  /* 0x38b1e96a03267808 */ /* 0x000fe20001000000 */
[----:B------:R-:W-:Y:S01]  /*11c60*/  FADD R33, R33, 1 ;  /* 0x3f80000021217421 */ /* 0x000fe20000000000 */
[----:B------:R-:W-:-:S02]  /*11c70*/  FSEL R41, |R56|, R39, P3 ;  /* 0x0000002738297208 */ /* 0x000fc40001800200 */
[----:B------:R-:W-:Y:S02]  /*11c80*/  @P4 LOP3.LUT R34, R40, 0x80000000, R49, 0xb8, !PT ;  /* 0x8000000028224812 */ /* 0x000fe400078eb831 */
[----:B------:R-:W-:Y:S02]  /*11c90*/  FSEL R40, -R12, -0.00082130916416645050049, P2 ;  /* 0xba574d200c287808 */ /* 0x000fe40001000100 */
[----:B------:R-:W-:Y:S01]  /*11ca0*/  FSEL R42, R3, 8.4834944573231041431e-05, P3 ;  /* 0x38b1e96a032a7808 */ /* 0x000fe20001800000 */
[----:B------:R-:W-:Y:S01]  /*11cb0*/  FADD R34, R34, 1 ;  /* 0x3f80000022227421 */ /* 0x000fe20000000000 */
[----:B------:R-:W-:Y:S01]  /*11cc0*/  FSEL R44, -R12, -0.00082130916416645050049, P3 ;  /* 0xba574d200c2c7808 */ /* 0x000fe20001800100 */
[----:B------:R-:W-:Y:S01]  /*11cd0*/  FFMA R38, R37, R38, R40 ;  /* 0x0000002625267223 */ /* 0x000fe20000000028 */
[----:B------:R-:W-:Y:S01]  /*11ce0*/  FSETP.GE.AND P4, PT, |R58|, 1.0029599666595458984, PT ;  /* 0x3f8060fe3a00780b */ /* 0x000fe20003f86200 */
[----:B------:R-:W-:Y:S01]  /*11cf0*/  FMUL R34, R34, R31 ;  /* 0x0000001f22227220 */ /* 0x000fe20000400000 */
[----:B------:R-:W-:Y:S01]  /*11d00*/  FSEL R40, R13, 0.0052134888246655464172, P2 ;  /* 0x3baad5ea0d287808 */ /* 0x000fe20001000000 */
[----:B------:R-:W-:Y:S01]  /*11d10*/  FFMA R44, R41, R42, R44 ;  /* 0x0000002a292c7223 */ /* 0x000fe2000000002c */
[----:B------:R-:W-:-:S02]  /*11d20*/  FSEL R43, |R58|, R43, P4 ;  /* 0x0000002b3a2b7208 */ /* 0x000fc40002000200 */
[----:B------:R-:W-:Y:S01]  /*11d30*/  FSEL R48, R3, 8.4834944573231041431e-05, P4 ;  /* 0x38b1e96a03307808 */ /* 0x000fe20002000000 */
[----:B------:R-:W-:Y:S01]  /*11d40*/  FFMA R38, R37, R38, R40 ;  /* 0x0000002625267223 */ /* 0x000fe20000000028 */
[----:B------:R-:W-:Y:S02]  /*11d50*/  FSEL R50, -R12, -0.00082130916416645050049, P4 ;  /* 0xba574d200c327808 */ /* 0x000fe40002000100 */
[----:B------:R-:W-:Y:S02]  /*11d60*/  FSEL R46, R13, 0.0052134888246655464172, P3 ;  /* 0x3baad5ea0d2e7808 */ /* 0x000fe40001800000 */
[C---:B------:R-:W-:Y:S01]  /*11d70*/  FSEL R42, -R14.reuse, -0.026868773624300956726, P2 ;  /* 0xbcdc1be70e2a7808 */ /* 0x040fe20001000100 */
        /* <DEDUP_REMOVED lines=19> */
[----:B------:R-:W-:Y:S01]  /*11eb0*/  FSEL R39, -|R54|, R54, P2 ;  /* 0x0000003636277208 */ /* 0x000fe20001000300 */
        /* <DEDUP_REMOVED lines=17> */
[----:B------:R-:W-:Y:S02]  /*11fd0*/  HADD2.F32 R40, -RZ, R9.H1_H1 ;  /* 0x30000009ff287230 */ /* 0x000fe40000004100 */
[----:B------:R-:W-:Y:S01]  /*11fe0*/  FMUL R9, R154, R148 ;  /* 0x000000949a097220 */ /* 0x000fe20000400000 */
[----:B------:R-:W-:Y:S02]  /*11ff0*/  HADD2.F32 R10, -RZ, R10.H1_H1 ;  /* 0x3000000aff0a7230 */ /* 0x000fe40000004100 */
[C---:B------:R-:W-:Y:S01]  /*12000*/  FFMA R49, R153.reuse, R40, R44 ;  /* 0x0000002899317223 */ /* 0x040fe2000000002c */
[----:B------:R-:W-:Y:S01]  /*12010*/  FFMA R51, R153, R42, R9 ;  /* 0x0000002a99337223 */ /* 0x000fe20000000009 */
[----:B------:R-:W3:Y:S01]  /*12020*/  @P4 MUFU.EX2 R45, R39 ;  /* 0x00000027002d4308 */ /* 0x000ee20000000800 */
[----:B-1----:R-:W-:Y:S01]  /*12030*/  @P2 FADD R41, -R41, 1 ;  /* 0x3f80000029292421 */ /* 0x002fe20000000100 */
[----:B------:R-:W-:-:S04]  /*12040*/  FFMA R149, R153, R10, R149 ;  /* 0x0000000a99957223 */ /* 0x000fc80000000095 */
[----:B------:R-:W-:Y:S01]  /*12050*/  @P2 LOP3.LUT R38, R41, 0x80000000, R54, 0xb8, !PT ;  /* 0x8000000029262812 */ /* 0x000fe200078eb836 */
[----:B------:R-:W-:Y:S01]  /*12060*/  FMUL R54, R49, 0.70710676908493041992 ;  /* 0x3f3504f331367820 */ /* 0x000fe20000400000 */
[----:B------:R-:W-:Y:S01]  /*12070*/  FMUL R47, R149, 0.70710676908493041992 ;  /* 0x3f3504f3952f7820 */ /* 0x000fe20000400000 */
[----:B--2---:R-:W-:Y:S02]  /*12080*/  @P3 FADD R43, -R43, 1 ;  /* 0x3f8000002b2b3421 */ /* 0x004fe40000000100 */
[C---:B------:R-:W-:Y:S01]  /*12090*/  FMUL R9, R54.reuse, R54 ;  /* 0x0000003636097220 */ /* 0x040fe20000400000 */
[----:B------:R-:W-:Y:S01]  /*120a0*/  FSETP.GE.AND P2, PT, |R54|, 1.0029599666595458984, PT ;  /* 0x3f8060fe3600780b */ /* 0x000fe20003f46200 */
[----:B------:R-:W-:Y:S01]  /*120b0*/  FADD R38, R38, 1 ;  /* 0x3f80000026267421 */ /* 0x000fe20000000000 */
[----:B------:R-:W-:Y:S01]  /*120c0*/  @P3 LOP3.LUT R37, R43, 0x80000000, R56, 0xb8, !PT ;  /* 0x800000002b253812 */ /* 0x000fe200078eb838 */
[----:B------:R-:W-:Y:S01]  /*120d0*/  FMUL R56, R51, 0.70710676908493041992 ;  /* 0x3f3504f333387820 */ /* 0x000fe20000400000 */
[----:B------:R-:W-:Y:S01]  /*120e0*/  FSEL R9, |R54|, R9, P2 ;  /* 0x0000000936097208 */ /* 0x000fe20001000200 */
[----:B---3--:R-:W-:Y:S01]  /*120f0*/  @P4 FADD R45, -R45, 1 ;  /* 0x3f8000002d2d4421 */ /* 0x008fe20000000100 */
[----:B------:R-:W-:Y:S01]  /*12100*/  FSEL R10, R3, 8.4834944573231041431e-05, P2 ;  /* 0x38b1e96a030a7808 */ /* 0x000fe20001000000 */
[C---:B------:R-:W-:Y:S01]  /*12110*/  FMUL R41, R56.reuse, R56 ;  /* 0x0000003838297220 */ /* 0x040fe20000400000 */
[----:B------:R-:W-:Y:S01]  /*12120*/  FSETP.GE.AND P3, PT, |R56|, 1.0029599666595458984, PT ;  /* 0x3f8060fe3800780b */ /* 0x000fe20003f66200 */
[----:B------:R-:W-:Y:S01]  /*12130*/  FADD R37, R37, 1 ;  /* 0x3f80000025257421 */ /* 0x000fe20000000000 */
[----:B------:R-:W-:-:S02]  /*12140*/  FSEL R40, -R12, -0.00082130916416645050049, P2 ;  /* 0xba574d200c287808 */ /* 0x000fc40001000100 */
[----:B------:R-:W-:Y:S01]  /*12150*/  FSEL R43, |R56|, R41, P3 ;  /* 0x00000029382b7208 */ /* 0x000fe20001800200 */
[----:B------:R-:W-:Y:S01]  /*12160*/  FMUL R37, R37, R8 ;  /* 0x0000000825257220 */ /* 0x000fe20000400000 */
[----:B------:R-:W-:Y:S01]  /*12170*/  FSEL R42, R3, 8.4834944573231041431e-05, P3 ;  /* 0x38b1e96a032a7808 */ /* 0x000fe20001800000 */
[----:B------:R-:W-:Y:S01]  /*12180*/  FFMA R10, R9, R10, R40 ;  /* 0x0000000a090a7223 */ /* 0x000fe20000000028 */
[----:B------:R-:W-:Y:S02]  /*12190*/  FSEL R44, -R12, -0.00082130916416645050049, P3 ;  /* 0xba574d200c2c7808 */ /* 0x000fe40001800100 */
[----:B------:R-:W-:Y:S01]  /*121a0*/  @P4 LOP3.LUT R39, R45, 0x80000000, R58, 0xb8, !PT ;  /* 0x800000002d274812 */ /* 0x000fe200078eb83a */
[----:B------:R-:W-:Y:S01]  /*121b0*/  FMUL R45, R47, R47 ;  /* 0x0000002f2f2d7220 */ /* 0x000fe20000400000 */
[----:B------:R-:W-:Y:S01]  /*121c0*/  FSEL R40, R13, 0.0052134888246655464172, P2 ;  /* 0x3baad5ea0d287808 */ /* 0x000fe20001000000 */
[----:B------:R-:W-:Y:S01]  /*121d0*/  FFMA R44, R43, R42, R44 ;  /* 0x0000002a2b2c7223 */ /* 0x000fe2000000002c */
[----:B------:R-:W-:Y:S01]  /*121e0*/  FSETP.GE.AND P4, PT, |R47|, 1.0029599666595458984, PT ;  /* 0x3f8060fe2f00780b */ /* 0x000fe20003f86200 */
[----:B------:R-:W-:Y:S01]  /*121f0*/  FADD R39, R39, 1 ;  /* 0x3f80000027277421 */ /* 0x000fe20000000000 */
[----:B------:R-:W-:Y:S01]  /*12200*/  FSEL R42, -R14, -0.026868773624300956726, P2 ;  /* 0xbcdc1be70e2a7808 */ /* 0x000fe20001000100 */
[----:B------:R-:W-:Y:S01]  /*12210*/  FFMA R10, R9, R10, R40 ;  /* 0x0000000a090a7223 */ /* 0x000fe20000000028 */
[----:B------:R-:W-:-:S02]  /*12220*/  FSEL R45, |R47|, R45, P4 ;  /* 0x0000002d2f2d7208 */ /* 0x000fc40002000200 */
[----:B------:R-:W-:Y:S01]  /*12230*/  FSEL R48, R3, 8.4834944573231041431e-05, P4 ;  /* 0x38b1e96a03307808 */ /* 0x000fe20002000000 */
[----:B------:R-:W-:Y:S01]  /*12240*/  FFMA R10, R9, R10, R42 ;  /* 0x0000000a090a7223 */ /* 0x000fe2000000002a */
[----:B------:R-:W-:Y:S02]  /*12250*/  FSEL R50, -R12, -0.00082130916416645050049, P4 ;  /* 0xba574d200c327808 */ /* 0x000fe40002000100 */
        /* <DEDUP_REMOVED lines=29> */
[----:B------:R-:W1:Y:S01]  /*12430*/  @P2 MUFU.EX2 R41, R42 ;  /* 0x0000002a00292308 */ /* 0x000e620000000800 */
[----:B------:R-:W-:Y:S01]  /*12440*/  FFMA R44, R40, R9, R9 ;  /* 0x00000009282c7223 */ /* 0x000fe20000000009 */
[----:B------:R-:W-:Y:S01]  /*12450*/  FSEL R9, -|R47|, R47, P4 ;  /* 0x0000002f2f097208 */ /* 0x000fe20002000300 */
[----:B------:R-:W-:Y:S01]  /*12460*/  FFMA R10, R45, R10, R43 ;  /* 0x0000000a2d0a7223 */ /* 0x000fe2000000002b */
[----:B------:R-:W-:-:S03]  /*12470*/  HADD2.F32 R40, -RZ, R11.H0_H0 ;  /* 0x2000000bff287230 */ /* 0x000fc60000004100 */
[----:B------:R-:W-:Y:S01]  /*12480*/  FFMA R45, R10, R9, R9 ;  /* 0x000000090a2d7223 */ /* 0x000fe20000000009 */
[----:B------:R-:W2:Y:S01]  /*12490*/  @P3 MUFU.EX2 R43, R44 ;  /* 0x0000002c002b3308 */ /* 0x000ea20000000800 */
[--C-:B------:R-:W-:Y:S02]  /*124a0*/  HADD2.F32 R10, -RZ, R4.reuse.H0_H0 ;  /* 0x20000004ff0a7230 */ /* 0x100fe40000004100 */
[----:B------:R-:W-:Y:S01]  /*124b0*/  FMUL R9, R154, R136 ;  /* 0x000000889a097220 */ /* 0x000fe20000400000 */
[C---:B------:R-:W-:Y:S01]  /*124c0*/  FFMA R150, R153.reuse, R40, R150 ;  /* 0x0000002899967223 */ /* 0x040fe20000000096 */
[----:B------:R-:W-:Y:S02]  /*124d0*/  HADD2.F32 R4, -RZ, R4.H1_H1 ;  /* 0x30000004ff047230 */ /* 0x000fe40000004100 */
[----:B------:R-:W-:Y:S01]  /*124e0*/  FFMA R48, R153, R10, R9 ;  /* 0x0000000a99307223 */ /* 0x000fe20000000009 */
[----:B------:R-:W-:Y:S01]  /*124f0*/  FMUL R52, R150, 0.70710676908493041992 ;  /* 0x3f3504f396347820 */ /* 0x000fe20000400000 */
[----:B------:R-:W3:Y:S01]  /*12500*/  @P4 MUFU.EX2 R46, R45 ;  /* 0x0000002d002e4308 */ /* 0x000ee20000000800 */
[----:B-1----:R-:W-:Y:S01]  /*12510*/  @P2 FADD R41, -R41, 1 ;  /* 0x3f80000029292421 */ /* 0x002fe20000000100 */
[----:B------:R-:W-:Y:S01]  /*12520*/  FFMA R137, R153, R4, R137 ;  /* 0x0000000499897223 */ /* 0x000fe20000000089 */
[----:B------:R-:W-:Y:S01]  /*12530*/  FMUL R53, R48, 0.70710676908493041992 ;  /* 0x3f3504f330357820 */ /* 0x000fe20000400000 */
[----:B------:R-:W-:-:S02]  /*12540*/  FMUL R9, R52, R52 ;  /* 0x0000003434097220 */ /* 0x000fc40000400000 */
[----:B------:R-:W-:Y:S01]  /*12550*/  @P2 LOP3.LUT R42, R41, 0x80000000, R54, 0xb8, !PT ;  /* 0x80000000292a2812 */ /* 0x000fe200078eb836 */
[----:B------:R-:W-:Y:S01]  /*12560*/  FMUL R50, R137, 0.70710676908493041992 ;  /* 0x3f3504f389327820 */ /* 0x000fe20000400000 */
[----:B------:R-:W-:Y:S01]  /*12570*/  FMUL R4, R53, R53 ;  /* 0x0000003535047220 */ /* 0x000fe20000400000 */
[----:B--2---:R-:W-:Y:S01]  /*12580*/  @P3 FADD R43, -R43, 1 ;  /* 0x3f8000002b2b3421 */ /* 0x004fe20000000100 */
[----:B------:R-:W-:Y:S01]  /*12590*/  FSETP.GE.AND P2, PT, |R53|, 1.0029599666595458984, PT ;  /* 0x3f8060fe3500780b */ /* 0x000fe20003f46200 */
[----:B------:R-:W-:Y:S01]  /*125a0*/  FMUL R10, R50, R50 ;  /* 0x00000032320a7220 */ /* 0x000fe20000400000 */
[----:B------:R-:W-:Y:S02]  /*125b0*/  FADD R42, R42, 1 ;  /* 0x3f8000002a2a7421 */ /* 0x000fe40000000000 */
[----:B------:R-:W-:Y:S02]  /*125c0*/  @P3 LOP3.LUT R44, R43, 0x80000000, R56, 0xb8, !PT ;  /* 0x800000002b2c3812 */ /* 0x000fe400078eb838 */
[----:B------:R-:W-:Y:S01]  /*125d0*/  FSETP.GE.AND P3, PT, |R50|, 1.0029599666595458984, PT ;  /* 0x3f8060fe3200780b */ /* 0x000fe20003f66200 */
[----:B---3--:R-:W-:Y:S01]  /*125e0*/  @P4 FADD R46, -R46, 1 ;  /* 0x3f8000002e2e4421 */ /* 0x008fe20000000100 */
[----:B------:R-:W-:Y:S01]  /*125f0*/  FSEL R4, |R53|, R4, P2 ;  /* 0x0000000435047208 */ /* 0x000fe20001000200 */
[----:B------:R-:W-:Y:S01]  /*12600*/  FADD R44, R44, 1 ;  /* 0x3f8000002c2c7421 */ /* 0x000fe20000000000 */
[----:B------:R-:W-:-:S02]  /*12610*/  FSEL R11, -R12, -0.00082130916416645050049, P2 ;  /* 0xba574d200c0b7808 */ /* 0x000fc40001000100 */
[----:B------:R-:W-:Y:S02]  /*12620*/  @P4 LOP3.LUT R45, R46, 0x80000000, R47, 0xb8, !PT ;  /* 0x800000002e2d4812 */ /* 0x000fe400078eb82f */
[----:B------:R-:W-:Y:S02]  /*12630*/  FSETP.GE.AND P4, PT, |R52|, 1.0029599666595458984, PT ;  /* 0x3f8060fe3400780b */ /* 0x000fe40003f86200 */
[----:B------:R-:W-:Y:S01]  /*12640*/  FSEL R10, |R50|, R10, P3 ;  /* 0x0000000a320a7208 */ /* 0x000fe20001800200 */
[----:B------:R-:W-:Y:S01]  /*12650*/  FADD R45, R45, 1 ;  /* 0x3f8000002d2d7421 */ /* 0x000fe20000000000 */
[----:B------:R-:W-:Y:S02]  /*12660*/  FSEL R40, |R52|, R9, P4 ;  /* 0x0000000934287208 */ /* 0x000fe40002000200 */
[----:B------:R-:W-:Y:S02]  /*12670*/  FSEL R41, R3, 8.4834944573231041431e-05, P4 ;  /* 0x38b1e96a03297808 */ /* 0x000fe40002000000 */
[----:B------:R-:W-:-:S02]  /*12680*/  FSEL R43, -R12, -0.00082130916416645050049, P4 ;  /* 0xba574d200c2b7808 */ /* 0x000fc40002000100 */
[----:B------:R-:W-:-:S03]  /*12690*/  FSEL R9, R3, 8.4834944573231041431e-05, P2 ;  /* 0x38b1e96a03097808 */ /* 0x000fc60001000000 */
[----:B------:R-:W-:Y:S01]  /*126a0*/  FFMA R47, R40, R41, R43 ;  /* 0x00000029282f7223 */ /* 0x000fe2000000002b */
[----:B------:R-:W-:Y:S01]  /*126b0*/  FSEL R41, R3, 8.4834944573231041431e-05, P3 ;  /* 0x38b1e96a03297808 */ /* 0x000fe20001800000 */
[----:B------:R-:W-:Y:S01]  /*126c0*/  FFMA R9, R4, R9, R11 ;  /* 0x0000000904097223 */ /* 0x000fe2000000000b */
[----:B------:R-:W-:Y:S02]  /*126d0*/  FSEL R43, -R12, -0.00082130916416645050049, P3 ;  /* 0xba574d200c2b7808 */ /* 0x000fe40001800100 */
[C---:B------:R-:W-:Y:S02]  /*126e0*/  FSEL R11, R13.reuse, 0.0052134888246655464172, P4 ;  /* 0x3baad5ea0d0b7808 */ /* 0x040fe40002000000 */
[C---:B------:R-:W-:Y:S01]  /*126f0*/  FSEL R3, R13.reuse, 0.0052134888246655464172, P2 ;  /* 0x3baad5ea0d037808 */ /* 0x040fe20001000000 */
[----:B------:R-:W-:Y:S01]  /*12700*/  FFMA R41, R10, R41, R43 ;  /* 0x000000290a297223 */ /* 0x000fe2000000002b */
[----:B------:R-:W-:Y:S01]  /*12710*/  FSEL R43, -R14, -0.026868773624300956726, P4 ;  /* 0xbcdc1be70e2b7808 */ /* 0x000fe20002000100 */
[----:B------:R-:W-:Y:S01]  /*12720*/  FFMA R11, R40, R47, R11 ;  /* 0x0000002f280b7223 */ /* 0x000fe2000000000b */
[----:B------:R-:W-:Y:S01]  /*12730*/  FSEL R13, R13, 0.0052134888246655464172, P3 ;  /* 0x3baad5ea0d0d7808 */ /* 0x000fe20001800000 */
[----:B------:R-:W-:Y:S01]  /*12740*/  FFMA R3, R4, R9, R3 ;  /* 0x0000000904037223 */ /* 0x000fe20000000003 */
[----:B------:R-:W-:Y:S01]  /*12750*/  FSEL R9, -R14, -0.026868773624300956726, P2 ;  /* 0xbcdc1be70e097808 */ /* 0x000fe20001000100 */
[----:B------:R-:W-:Y:S01]  /*12760*/  FFMA R43, R40, R11, R43 ;  /* 0x0000000b282b7223 */ /* 0x000fe2000000002b */
[C---:B------:R-:W-:Y:S01]  /*12770*/  FSEL R47, R15.reuse, 0.11284004896879196167, P4 ;  /* 0x3de718af0f2f7808 */ /* 0x040fe20002000000 */
[----:B------:R-:W-:Y:S01]  /*12780*/  FFMA R13, R10, R41, R13 ;  /* 0x000000290a0d7223 */ /* 0x000fe2000000000d */
[----:B------:R-:W-:Y:S01]  /*12790*/  FSEL R11, R15, 0.11284004896879196167, P2 ;  /* 0x3de718af0f0b7808 */ /* 0x000fe20001000000 */
[----:B------:R-:W-:Y:S01]  /*127a0*/  FFMA R3, R4, R3, R9 ;  /* 0x0000000304037223 */ /* 0x000fe20000000009 */
[----:B------:R-:W-:Y:S01]  /*127b0*/  FSEL R41, -R14, -0.026868773624300956726, P3 ;  /* 0xbcdc1be70e297808 */ /* 0x000fe20001800100 */
[----:B------:R-:W-:Y:S01]  /*127c0*/  FFMA R43, R40, R43, R47 ;  /* 0x0000002b282b7223 */ /* 0x000fe2000000002f */
[----:B------:R-:W-:Y:S01]  /*127d0*/  FSEL R9, R19, -0.37612664699554443359, P4 ;  /* 0xbec093ac13097808 */ /* 0x000fe20002000000 */
[----:B------:R-:W-:Y:S01]  /*127e0*/  FFMA R3, R4, R3, R11 ;  /* 0x0000000304037223 */ /* 0x000fe2000000000b */
[----:B------:R-:W-:Y:S01]  /*127f0*/  FSEL R11, R20, 0.12837915122509002686, P4 ;  /* 0x3e0375d3140b7808 */ /* 0x000fe20002000000 */
[----:B------:R-:W-:Y:S01]  /*12800*/  FFMA R13, R10, R13, R41 ;  /* 0x0000000d0a0d7223 */ /* 0x000fe20000000029 */
[----:B------:R-:W-:Y:S01]  /*12810*/  FSEL R15, R15, 0.11284004896879196167, P3 ;  /* 0x3de718af0f0f7808 */ /* 0x000fe20001800000 */
[----:B------:R-:W-:Y:S01]  /*12820*/  FFMA R43, R40, R43, R9 ;  /* 0x0000002b282b7223 */ /* 0x000fe20000000009 */
[----:B------:R-:W-:-:S02]  /*12830*/  FSEL R9, R19, -0.37612664699554443359, P2 ;  /* 0xbec093ac13097808 */ /* 0x000fc40001000000 */
[----:B------:R-:W-:Y:S01]  /*12840*/  FSEL R19, R19, -0.37612664699554443359, P3 ;  /* 0xbec093ac13137808 */ /* 0x000fe20001800000 */
[----:B------:R-:W-:Y:S01]  /*12850*/  FFMA R43, R40, R43, R11 ;  /* 0x0000002b282b7223 */ /* 0x000fe2000000000b */
[----:B------:R-:W-:Y:S01]  /*12860*/  FFMA R13, R10, R13, R15 ;  /* 0x0000000d0a0d7223 */ /* 0x000fe2000000000f */
[----:B------:R-:W-:Y:S01]  /*12870*/  FSEL R12, -|R52|, R52, P4 ;  /* 0x00000034340c7208 */ /* 0x000fe20002000300 */
        /* <DEDUP_REMOVED lines=9> */
[----:B------:R-:W1:Y:S03]  /*12910*/  @P4 MUFU.EX2 R11, R43 ;  /* 0x0000002b000b4308 */ /* 0x000e660000000800 */
[----:B------:R-:W-:Y:S01]  /*12920*/  FFMA R3, R3, R4, R4 ;  /* 0x0000000403037223 */ /* 0x000fe20000000004 */
[----:B------:R-:W-:-:S04]  /*12930*/  FFMA R12, R13, R12, R12 ;  /* 0x0000000c0d0c7223 */ /* 0x000fc8000000000c */
[----:B------:R-:W2:Y:S08]  /*12940*/  @P2 MUFU.EX2 R4, R3 ;  /* 0x0000000300042308 */ /* 0x000eb00000000800 */
[----:B------:R-:W3:Y:S01]  /*12950*/  @P3 MUFU.EX2 R9, R12 ;  /* 0x0000000c00093308 */ /* 0x000ee20000000800 */
[----:B-1----:R-:W-:-:S05]  /*12960*/  @P4 FADD R11, -R11, 1 ;  /* 0x3f8000000b0b4421 */ /* 0x002fca0000000100 */
[----:B------:R-:W-:Y:S01]  /*12970*/  @P4 LOP3.LUT R43, R11, 0x80000000, R52, 0xb8, !PT ;  /* 0x800000000b2b4812 */ /* 0x000fe200078eb834 */
[----:B--2---:R-:W-:-:S04]  /*12980*/  @P2 FADD R4, -R4, 1 ;  /* 0x3f80000004042421 */ /* 0x004fc80000000100 */
[----:B------:R-:W-:Y:S01]  /*12990*/  FADD R43, R43, 1 ;  /* 0x3f8000002b2b7421 */ /* 0x000fe20000000000 */
[----:B------:R-:W-:Y:S01]  /*129a0*/  @P2 LOP3.LUT R3, R4, 0x80000000, R53, 0xb8, !PT ;  /* 0x8000000004032812 */ /* 0x000fe200078eb835 */
[----:B------:R-:W-:Y:S01]  /*129b0*/  FMUL R4, R5, 0.5 ;  /* 0x3f00000005047820 */ /* 0x000fe20000400000 */
[----:B------:R-:W-:Y:S01]  /*129c0*/  FMUL R5, R26, 0.5 ;  /* 0x3f0000001a057820 */ /* 0x000fe20000400000 */
[----:B---3--:R-:W-:Y:S02]  /*129d0*/  @P3 FADD R9, -R9, 1 ;  /* 0x3f80000009093421 */ /* 0x008fe40000000100 */
[----:B------:R-:W-:Y:S01]  /*129e0*/  FMUL R27, R27, R4 ;  /* 0x000000041b1b7220 */ /* 0x000fe20000400000 */
[----:B------:R-:W-:Y:S01]  /*129f0*/  FMUL R30, R30, R5 ;  /* 0x000000051e1e7220 */ /* 0x000fe20000400000 */
[----:B------:R-:W-:Y:S01]  /*12a00*/  FMUL R5, R6, 0.5 ;  /* 0x3f00000006057820 */ /* 0x000fe20000400000 */
[----:B------:R-:W-:Y:S01]  /*12a10*/  @P3 LOP3.LUT R12, R9, 0x80000000, R50, 0xb8, !PT ;  /* 0x80000000090c3812 */ /* 0x000fe200078eb832 */
[----:B------:R-:W-:Y:S01]  /*12a20*/  FMUL R9, R24, 0.5 ;  /* 0x3f00000018097820 */ /* 0x000fe20000400000 */
[----:B------:R-:W-:Y:S01]  /*12a30*/  FMUL R4, R149, 0.5 ;  /* 0x3f00000095047820 */ /* 0x000fe20000400000 */
        /* <DEDUP_REMOVED lines=8> */
[----:B------:R-:W-:Y:S01]  /*12ac0*/  FMUL R0, R35, 0.5 ;  /* 0x3f00000023007820 */ /* 0x000fe20000400000 */
[----:B------:R-:W-:Y:S01]  /*12ad0*/  FADD R3, R3, 1 ;  /* 0x3f80000003037421 */ /* 0x000fe20000000000 */
[----:B------:R-:W-:Y:S01]  /*12ae0*/  FMUL R38, R38, R7 ;  /* 0x0000000726267220 */ /* 0x000fe20000400000 */
[----:B------:R-:W-:Y:S01]  /*12af0*/  FMUL R5, R137, 0.5 ;  /* 0x3f00000089057820 */ /* 0x000fe20000400000 */
[----:B------:R-:W-:Y:S01]  /*12b00*/  FMUL R13, R39, R0 ;  /* 0x00000000270d7220 */ /* 0x000fe20000400000 */
[----:B------:R-:W-:Y:S01]  /*12b10*/  FMUL R0, R48, 0.5 ;  /* 0x3f00000030007820 */ /* 0x000fe20000400000 */
[----:B------:R-:W-:Y:S01]  /*12b20*/  FADD R12, R12, 1 ;  /* 0x3f8000000c0c7421 */ /* 0x000fe20000000000 */
        /* <DEDUP_REMOVED lines=33> */
.L_x_126:
[----:B------:R-:W-:Y:S05]  /*12d40*/  BSYNC B0 ;  /* 0x0000000000007941 */ /* 0x000fea0003800000 */
.L_x_125:
[----:B------:R-:W-:Y:S06]  /*12d50*/  BAR.SYNC.DEFER_BLOCKING 0x1, 0x100 ;  /* 0x0044000000007b1d */ /* 0x000fec0000010000 */
[----:B------:R-:W-:Y:S04]  /*12d60*/  BSSY B0, `(.L_x_127) ;  /* 0x000000a000007945 */ /* 0x000fe80003800000 */
[----:B------:R-:W-:Y:S05]  /*12d70*/  @P0 BRA `(.L_x_128) ;  /* 0x0000000000200947 */ /* 0x000fea0003800000 */
[----:B------:R-:W-:-:S06]  /*12d80*/  UISETP.NE.AND UP0, UPT, UR49, 0x3, UPT ;  /* 0x000000033100788c */ /* 0x000fcc000bf05270 */
[----:B------:R-:W-:-:S13]  /*12d90*/  PLOP3.LUT P0, PT, PT, PT, UP0, 0x80, 0x0 ;  /* 0x000000000000781c */ /* 0x000fda0003f0f008 */
[----:B------:R-:W-:Y:S05]  /*12da0*/  @!P0 BRA `(.L_x_129) ;  /* 0x0000000000048947 */ /* 0x000fea0003800000 */
[----:B------:R-:W-:Y:S01]  /*12db0*/  BPT.TRAP 0x1 ;  /* 0x000000040000795c */ /* 0x000fe20000300000 */
.L_x_129:
[----:B------:R-:W-:-:S04]  /*12dc0*/  ULEA UR4, UR58, UR51, 0x3 ;  /* 0x000000333a047291 */ /* 0x000fc8000f8e183f */
[----:B------:R-:W-:-:S04]  /*12dd0*/  UIADD3 UR4, UR4, 0x60, URZ ;  /* 0x0000006004047890 */ /* 0x000fc8000fffe03f */
[----:B------:R-:W-:-:S09]  /*12de0*/  UPRMT UR4, UR50, 0x654, UR4 ;  /* 0x0000065432047896 */ /* 0x000fd20008000004 */
[----:B------:R-:W-:Y:S03]  /*12df0*/  SYNCS.ARRIVE.TRANS64.RED.A1T0 RZ, [UR4], RZ ;  /* 0x000000ffffff79a7 */ /* 0x000fe60008100404 */
.L_x_128:
[----:B------:R-:W-:Y:S05]  /*12e00*/  BSYNC B0 ;  /* 0x0000000000007941 */ /* 0x000fea0003800000 */
.L_x_127:
[----:B------:R-:W-:Y:S01]  /*12e10*/  IADD3 R16, P0, R16, UR54, RZ ;  /* 0x0000003610107c10 */ /* 0x000fe2000ff1e0ff */
[----:B------:R-:W-:Y:S01]  /*12e20*/  ULDC.64 UR4, c[0x0][0x8f8] ;  /* 0x00023e0000047ab9 */ /* 0x000fe20000000a00 */
[----:B------:R-:W-:Y:S01]  /*12e30*/  UIADD3 UR58, UR58, 0x1, URZ ;  /* 0x000000013a3a7890 */ /* 0x000fe2000fffe03f */
[----:B------:R-:W-:Y:S01]  /*12e40*/  PRMT R0, RZ, 0x7610, R0 ;  /* 0x00007610ff007816 */ /* 0x000fe20000000000 */
[----:B------:R-:W-:Y:S01]  /*12e50*/  UMOV UR43, 0xffffffff ;  /* 0xffffffff002b7882 */ /* 0x000fe20000000000 */
[----:B------:R-:W-:Y:S01]  /*12e60*/  IADD3.X R17, R17, UR38, RZ, P0, !PT ;  /* 0x0000002611117c10 */ /* 0x000fe200087fe4ff */
[----:B------:R-:W-:Y:S01]  /*12e70*/  UISETP.NE.AND UP0, UPT, UR58, 0x4, UPT ;  /* 0x000000043a00788c */ /* 0x000fe2000bf05270 */
[----:B------:R-:W-:Y:S02]  /*12e80*/  ISETP.GE.U32.AND P0, PT, R16, UR4, PT ;  /* 0x0000000410007c0c */ /* 0x000fe4000bf06070 */
[----:B------:R-:W-:Y:S01]  /*12e90*/  MOV R19, 0xffffffff ;  /* 0xffffffff00137802 */ /* 0x000fe20000000f00 */
[----:B------:R-:W-:Y:S01]  /*12ea0*/  USEL UR58, UR58, URZ, UP0 ;  /* 0x0000003f3a3a7287 */ /* 0x000fe20008000000 */
[----:B------:R-:W-:-:S02]  /*12eb0*/  ISETP.GE.U32.AND.EX P0, PT, R17, UR5, PT, P0 ;  /* 0x0000000511007c0c */ /* 0x000fc4000bf06100 */
[----:B------:R-:W-:-:S11]  /*12ec0*/  MOV R158, 0xffffffff ;  /* 0xffffffff009e7802 */ /* 0x000fd60000000f00 */
[----:B------:R-:W-:Y:S05]  /*12ed0*/  @P0 BRA `(.L_x_130) ;  /* 0x0000000400680947 */ /* 0x000fea0003800000 */
[----:B-1----:R-:W1:Y:S01]  /*12ee0*/  S2R R12, SR_CTAID.X ;  /* 0x00000000000c7919 */ /* 0x002e620000002500 */
[----:B------:R-:W2:Y:S01]  /*12ef0*/  LDC.64 R10, c[0x0][0x8d0] ;  /* 0x00023400ff0a7b82 */ /* 0x000ea20000000a00 */
[----:B------:R-:W-:Y:S01]  /*12f00*/  ULDC UR4, c[0x0][0x150] ;  /* 0x0000540000047ab9 */ /* 0x000fe20000000800 */
[----:B------:R-:W-:Y:S01]  /*12f10*/  MOV R8, R16 ;  /* 0x0000001000087202 */ /* 0x000fe20000000f00 */
[----:B------:R-:W3:Y:S01]  /*12f20*/  S2R R24, SR_CTAID.Y ;  /* 0x0000000000187919 */ /* 0x000ee20000002600 */
[----:B------:R-:W-:-:S04]  /*12f30*/  MOV R9, R17 ;  /* 0x0000001100097202 */ /* 0x000fc80000000f00 */
[----:B------:R-:W4:Y:S08]  /*12f40*/  LDC R25, c[0x0][0x144] ;  /* 0x00005100ff197b82 */ /* 0x000f300000000800 */
[----:B------:R-:W3:Y:S08]  /*12f50*/  LDC R0, c[0x0][0x8d8] ;  /* 0x00023600ff007b82 */ /* 0x000ef00000000800 */
[----:B------:R-:W3:Y:S01]  /*12f60*/  LDC.64 R14, c[0x0][0x8c8] ;  /* 0x00023200ff0e7b82 */ /* 0x000ee20000000a00 */
[----:B--2---:R-:W-:-:S04]  /*12f70*/  ISETP.NE.U32.AND P0, PT, R10, RZ, PT ;  /* 0x000000ff0a00720c */ /* 0x004fc80003f05070 */
[----:B------:R-:W-:Y:S02]  /*12f80*/  ISETP.NE.AND.EX P0, PT, R11, RZ, PT, P0 ;  /* 0x000000ff0b00720c */ /* 0x000fe40003f05300 */
[----:B-1----:R-:W-:-:S05]  /*12f90*/  I2FP.F32.U32 R3, R12 ;  /* 0x0000000c00037245 */ /* 0x002fca0000201000 */
[----:B------:R-:W-:-:S04]  /*12fa0*/  FMUL R3, R3, UR4 ;  /* 0x0000000403037c20 */ /* 0x000fc80008400000 */
[----:B------:R1:W2:Y:S02]  /*12fb0*/  F2I.U32.TRUNC.NTZ R19, R3 ;  /* 0x0000000300137305 */ /* 0x0002a4000020f000 */
[----:B----4-:R-:W-:Y:S05]  /*12fc0*/  @!P0 BRA `(.L_x_131) ;  /* 0x0000000000288947 */ /* 0x010fea0003800000 */
[----:B-1----:R-:W1:Y:S02]  /*12fd0*/  LDC R3, c[0x0][0x8dc] ;  /* 0x00023700ff037b82 */ /* 0x002e640000000800 */
[----:B-1----:R-:W-:-:S05]  /*12fe0*/  IADD3 R3, P0, R16, R3, RZ ;  /* 0x0000000310037210 */ /* 0x002fca0007f1e0ff */
[----:B------:R-:W-:-:S04]  /*12ff0*/  IMAD.X R13, RZ, RZ, R17, P0 ;  /* 0x000000ffff0d7224 */ /* 0x000fc800000e0611 */
[----:B------:R-:W-:-:S04]  /*13000*/  IMAD.WIDE.U32 R4, R13, R10, RZ ;  /* 0x0000000a0d047225 */ /* 0x000fc800078e00ff */
[----:B------:R-:W-:-:S04]  /*13010*/  IMAD.WIDE.U32 R6, P0, R3, R11, R4 ;  /* 0x0000000b03067225 */ /* 0x000fc80007800004 */
[----:B------:R-:W-:Y:S01]  /*13020*/  IMAD.WIDE.U32 R4, R3, R10, RZ ;  /* 0x0000000a03047225 */ /* 0x000fe200078e00ff */
[----:B------:R-:W-:Y:S02]  /*13030*/  IADD3.X R9, RZ, RZ, RZ, P0, !PT ;  /* 0x000000ffff097210 */ /* 0x000fe400007fe4ff */
[----:B------:R-:W-:Y:S02]  /*13040*/  MOV R8, R7 ;  /* 0x0000000700087202 */ /* 0x000fe40000000f00 */
[----:B------:R-:W-:-:S05]  /*13050*/  IADD3 RZ, P0, R5, R6, RZ ;  /* 0x0000000605ff7210 */ /* 0x000fca0007f1e0ff */
[----:B------:R-:W-:-:S08]  /*13060*/  IMAD.WIDE.U32.X R8, R13, R11, R8, P0 ;  /* 0x0000000b0d087225 */ /* 0x000fd000000e0408 */
.L_x_131:
[----:B------:R-:W4:Y:S01]  /*13070*/  LDC.64 R20, c[0x0][0x8e8] ;  /* 0x00023a00ff147b82 */ /* 0x000f220000000a00 */
[-CC-:B---3--:R-:W-:Y:S01]  /*13080*/  SHF.R.U64 R31, R8, R0.reuse, R9.reuse ;  /* 0x00000000081f7219 */ /* 0x188fe20000001209 */
[----:B------:R-:W-:Y:S01]  /*13090*/  ULDC UR4, c[0x0][0x154] ;  /* 0x0000550000047ab9 */ /* 0x000fe20000000800 */
[----:B------:R-:W-:Y:S02]  /*130a0*/  SHF.R.U32.HI R0, RZ, R0, R9 ;  /* 0x00000000ff007219 */ /* 0x000fe40000011609 */
[----:B-1----:R-:W-:Y:S02]  /*130b0*/  IADD3 R3, P0, RZ, -R31, RZ ;  /* 0x8000001fff037210 */ /* 0x002fe40007f1e0ff */
[----:B--2---:R-:W-:Y:S01]  /*130c0*/  IADD3 R19, -R19, RZ, RZ ;  /* 0x000000ff13137210 */ /* 0x004fe20007ffe1ff */
[----:B------:R-:W1:Y:S01]  /*130d0*/  LDC R6, c[0x0][0x8c0] ;  /* 0x00023000ff067b82 */ /* 0x000e620000000800 */
[----:B------:R-:W-:Y:S02]  /*130e0*/  IADD3.X R5, RZ, ~R0, RZ, P0, !PT ;  /* 0x80000000ff057210 */ /* 0x000fe400007fe4ff */
[----:B------:R-:W-:Y:S01]  /*130f0*/  MOV R7, 0x1 ;  /* 0x0000000100077802 */ /* 0x000fe20000000f00 */
[----:B------:R-:W-:-:S02]  /*13100*/  IMAD R26, R25, R19, R12 ;  /* 0x00000013191a7224 */ /* 0x000fc400078e020c */
[-C--:B------:R-:W-:Y:S02]  /*13110*/  IMAD R0, R5, R14.reuse, RZ ;  /* 0x0000000e05007224 */ /* 0x080fe400078e02ff */
[----:B------:R-:W2:Y:S01]  /*13120*/  LDC R8, c[0x0][0x8b0] ;  /* 0x00022c00ff087b82 */ /* 0x000ea20000000800 */
[----:B------:R-:W-:-:S04]  /*13130*/  IMAD.WIDE.U32 R4, R3, R14, R16 ;  /* 0x0000000e03047225 */ /* 0x000fc800078e0010 */
[----:B------:R-:W-:Y:S01]  /*13140*/  IMAD R3, R3, R15, R0 ;  /* 0x0000000f03037224 */ /* 0x000fe200078e0200 */
[----:B------:R-:W-:Y:S02]  /*13150*/  I2FP.F32.U32 R0, R24 ;  /* 0x0000001800007245 */ /* 0x000fe40000201000 */
[----:B------:R-:W3:Y:S01]  /*13160*/  LDC R28, c[0x0][0x900] ;  /* 0x00024000ff1c7b82 */ /* 0x000ee20000000800 */
[----:B----4-:R-:W-:Y:S02]  /*13170*/  ISETP.NE.U32.AND P0, PT, R20, RZ, PT ;  /* 0x000000ff1400720c */ /* 0x010fe40003f05070 */
[----:B------:R-:W-:Y:S01]  /*13180*/  IADD3 R3, R5, R3, RZ ;  /* 0x0000000305037210 */ /* 0x000fe20007ffe0ff */
[----:B------:R-:W-:Y:S01]  /*13190*/  FMUL R0, R0, UR4 ;  /* 0x0000000400007c20 */ /* 0x000fe20008400000 */
[----:B------:R-:W-:Y:S01]  /*131a0*/  ISETP.NE.AND.EX P0, PT, R21, RZ, PT, P0 ;  /* 0x000000ff1500720c */ /* 0x000fe20003f05300 */
[----:B------:R-:W-:Y:S02]  /*131b0*/  IMAD.MOV.U32 R5, RZ, RZ, -0x1 ;  /* 0xffffffffff057424 */ /* 0x000fe400078e00ff */
[----:B------:R-:W4:Y:S01]  /*131c0*/  LDC R15, c[0x0][0x148] ;  /* 0x00005200ff0f7b82 */ /* 0x000f220000000800 */
[-CC-:B-1----:R-:W-:Y:S01]  /*131d0*/  SHF.R.U64 R12, R4, R6.reuse, R3.reuse ;  /* 0x00000006040c7219 */ /* 0x182fe20000001203 */
[----:B------:R1:W1:Y:S01]  /*131e0*/  F2I.U32.TRUNC.NTZ R13, R0 ;  /* 0x00000000000d7305 */ /* 0x000262000020f000 */
[----:B------:R-:W-:-:S05]  /*131f0*/  SHF.R.U32.HI R3, RZ, R6, R3 ;  /* 0x00000006ff037219 */ /* 0x000fca0000011603 */
[----:B------:R-:W1:Y:S01]  /*13200*/  LDC R25, c[0x0][0x8a8] ;  /* 0x00022a00ff197b82 */ /* 0x000e620000000800 */
[-CC-:B--2---:R-:W-:Y:S02]  /*13210*/  SHF.R.U64 R10, R12, R8.reuse, R3.reuse ;  /* 0x000000080c0a7219 */ /* 0x184fe40000001203 */
[----:B------:R-:W-:-:S05]  /*13220*/  SHF.R.U32.HI R3, RZ, R8, R3 ;  /* 0x00000008ff037219 */ /* 0x000fca0000011603 */
[----:B------:R-:W2:Y:S01]  /*13230*/  LDC R27, c[0x0][0x8f0] ;  /* 0x00023c00ff1b7b82 */ /* 0x000ea20000000800 */
[-C--:B---3--:R-:W-:Y:S02]  /*13240*/  SHF.L.U32 R4, R5, R28.reuse, RZ ;  /* 0x0000001c05047219 */ /* 0x088fe400000006ff */
[-CC-:B------:R-:W-:Y:S02]  /*13250*/  SHF.R.U64 R14, R10, R28.reuse, R3.reuse ;  /* 0x0000001c0a0e7219 */ /* 0x180fe40000001203 */
[----:B------:R-:W-:Y:S02]  /*13260*/  SHF.R.U32.HI R5, RZ, R28, R3 ;  /* 0x0000001cff057219 */ /* 0x000fe40000011603 */
[----:B------:R-:W-:Y:S01]  /*13270*/  LOP3.LUT R19, RZ, R4, RZ, 0x33, !PT ;  /* 0x00000004ff137212 */ /* 0x000fe200078e33ff */
[----:B------:R-:W3:Y:S01]  /*13280*/  LDC R29, c[0x0][0x8e0] ;  /* 0x00023800ff1d7b82 */ /* 0x000ee20000000800 */
[----:B------:R-:W-:Y:S02]  /*13290*/  SHF.L.U32 R28, R7, R28, RZ ;  /* 0x0000001c071c7219 */ /* 0x000fe400000006ff */
[----:B------:R-:W-:-:S05]  /*132a0*/  MOV R4, R14 ;  /* 0x0000000e00047202 */ /* 0x000fca0000000f00 */
[----:B------:R-:W1:Y:S01]  /*132b0*/  LDC R30, c[0x0][0x8b8] ;  /* 0x00022e00ff1e7b82 */ /* 0x000e620000000800 */
[----:B------:R-:W-:Y:S05]  /*132c0*/  @!P0 BRA `(.L_x_132) ;  /* 0x0000000000288947 */ /* 0x000fea0003800000 */
        /* <DEDUP_REMOVED lines=10> */
.L_x_132:
[----:B------:R-:W-:Y:S01]  /*13370*/  ISETP.NE.AND P0, PT, R2, 0x1, PT ;  /* 0x000000010200780c */ /* 0x000fe20003f05270 */
[----:B-1----:R-:W-:Y:S01]  /*13380*/  IMAD.MOV R13, RZ, RZ, -R13 ;  /* 0x000000ffff0d7224 */ /* 0x002fe200078e0a0d */
[----:B--2---:R-:W-:Y:S02]  /*13390*/  SHF.R.U64 R0, R4, R27, R5 ;  /* 0x0000001b04007219 */ /* 0x004fe40000001205 */
[----:B------:R-:W-:Y:S02]  /*133a0*/  LOP3.LUT R19, R10, R19, RZ, 0xc0, !PT ;  /* 0x000000130a137212 */ /* 0x000fe400078ec0ff */
[----:B------:R-:W-:Y:S02]  /*133b0*/  IADD3 R5, R25, -0x1, RZ ;  /* 0xffffffff19057810 */ /* 0x000fe40007ffe0ff */
[----:B------:R-:W-:Y:S01]  /*133c0*/  IADD3 R3, -R0, RZ, RZ ;  /* 0x000000ff00037210 */ /* 0x000fe20007ffe1ff */
[----:B------:R-:W-:Y:S01]  /*133d0*/  IMAD R19, R28, R0, R19 ;  /* 0x000000001c137224 */ /* 0x000fe200078e0213 */
[----:B------:R-:W-:-:S02]  /*133e0*/  LOP3.LUT R5, R12, R5, RZ, 0xc0, !PT ;  /* 0x000000050c057212 */ /* 0x000fc400078ec0ff */
[----:B------:R-:W-:Y:S01]  /*133f0*/  R2UR UR43, R31 ;  /* 0x000000001f2b72ca */ /* 0x000fe200000e0000 */
[----:B----4-:R-:W-:Y:S02]  /*13400*/  @P0 IMAD R26, R15, R13, R24 ;  /* 0x0000000d0f1a0224 */ /* 0x010fe400078e0218 */
[----:B---3--:R-:W-:Y:S01]  /*13410*/  IMAD R0, R3, R29, R14 ;  /* 0x0000001d03007224 */ /* 0x008fe200078e020e */
[----:B------:R-:W-:Y:S01]  /*13420*/  MOV R3, 0x1 ;  /* 0x0000000100037802 */ /* 0x000fe20000000f00 */
[----:B------:R-:W-:Y:S02]  /*13430*/  IMAD R19, R19, R30, R26 ;  /* 0x0000001e13137224 */ /* 0x000fe400078e021a */
[----:B------:R-:W-:-:S05]  /*13440*/  IMAD R0, R0, R25, R5 ;  /* 0x0000001900007224 */ /* 0x000fca00078e0205 */
[----:B------:R-:W-:Y:S02]  /*13450*/  SEL R158, R0, R19, !P0 ;  /* 0x00000013009e7207 */ /* 0x000fe40004000000 */
[----:B------:R-:W-:Y:S02]  /*13460*/  SEL R19, R19, R0, !P0 ;  /* 0x0000000013137207 */ /* 0x000fe40004000000 */
[----:B------:R-:W-:-:S07]  /*13470*/  PRMT R0, R3, 0x7610, R0 ;  /* 0x0000761003007816 */ /* 0x000fce0000000000 */
.L_x_130:
[----:B------:R-:W-:Y:S01]  /*13480*/  R2UR UR59, R159 ;  /* 0x000000009f3b72ca */ /* 0x000fe200000e0000 */
[----:B------:R-:W-:Y:S01]  /*13490*/  UIADD3 UR36, UR36, 0x8, URZ ;  /* 0x0000000824247890 */ /* 0x000fe2000fffe03f */
[----:B------:R-:W-:-:S11]  /*134a0*/  LOP3.LUT P0, RZ, R0, 0xff, RZ, 0xc0, !PT ;  /* 0x000000ff00ff7812 */ /* 0x000fd6000780c0ff */
[----:B------:R-:W-:Y:S02]  /*134b0*/  ULOP3.LUT UR59, UR59, 0x3, URZ, 0xc0, !UPT ;  /* 0x000000033b3b7892 */ /* 0x000fe4000f8ec03f */
[----:B------:R-:W-:Y:S10]  /*134c0*/  @P0 BRA `(.L_x_133) ;  /* 0xfffffee000c80947 */ /* 0x000ff4000383ffff */
[----:B------:R-:W-:-:S13]  /*134d0*/  PLOP3.LUT P0, PT, PT, PT, PT, 0x8, 0x0 ;  /* 0x000000000000781c */ /* 0x000fda0003f0e170 */
.L_x_22:
[----:B------:R-:W-:Y:S05]  /*134e0*/  @P0 BRA `(.L_x_14) ;  /* 0x0000003000280947 */ /* 0x000fea0003800000 */
[----:B------:R-:W-:Y:S01]  /*134f0*/  ULDC.64 UR6, c[0x0][0x588] ;  /* 0x0001620000067ab9 */ /* 0x000fe20000000a00 */
[----:B------:R-:W-:Y:S01]  /*13500*/  ISETP.NE.AND.EX P1, PT, R175, RZ, PT, P1 ;  /* 0x000000ffaf00720c */ /* 0x000fe20003f25310 */
[----:B------:R-:W-:-:S04]  /*13510*/  DEPBAR.LE SB0, 0x0 ;  /* 0x000080000000791a */ /* 0x000fc80000000000 */
[----:B------:R-:W-:Y:S01]  /*13520*/  ISETP.NE.U32.AND P0, PT, RZ, UR6, PT ;  /* 0x00000006ff007c0c */ /* 0x000fe2000bf05070 */
[----:B------:R-:W-:Y:S03]  /*13530*/  BSSY B0, `(.L_x_134) ;  /* 0x0000014000007945 */ /* 0x000fe60003800000 */
[----:B------:R-:W-:-:S13]  /*13540*/  ISETP.NE.AND.EX P0, PT, RZ, UR7, PT, P0 ;  /* 0x00000007ff007c0c */ /* 0x000fda000bf05300 */
[----:B------:R-:W-:Y:S05]  /*13550*/  @P0 BRA P1, `(.L_x_135) ;  /* 0x0000000000440947 */ /* 0x000fea0000800000 */
[----:B------:R-:W-:-:S04]  /*13560*/  ISETP.NE.U32.AND P0, PT, R174, RZ, PT ;  /* 0x000000ffae00720c */ /* 0x000fc80003f05070 */
[----:B------:R-:W-:-:S13]  /*13570*/  ISETP.NE.AND.EX P0, PT, R175, RZ, PT, P0 ;  /* 0x000000ffaf00720c */ /* 0x000fda0003f05300 */
[----:B------:R-:W-:Y:S05]  /*13580*/  @!P0 BRA `(.L_x_136) ;  /* 0x00000000002c8947 */ /* 0x000fea0003800000 */
[----:B------:R-:W-:-:S13]  /*13590*/  LOP3.LUT P0, RZ, R22, 0xff, RZ, 0xc0, !PT ;  /* 0x000000ff16ff7812 */ /* 0x000fda000780c0ff */
[----:B------:R-:W-:Y:S05]  /*135a0*/  @!P0 BRA `(.L_x_137) ;  /* 0x0000000000108947 */ /* 0x000fea0003800000 */
[----:B-----5:R-:W-:-:S13]  /*135b0*/  FSETP.NEU.AND P0, PT, R153, RZ, PT ;  /* 0x000000ff9900720b */ /* 0x020fda0003f0d000 */
[----:B------:R-:W-:Y:S05]  /*135c0*/  @!P0 BREAK B0 ;  /* 0x0000000000008942 */ /* 0x000fea0003800000 */
[----:B------:R-:W-:Y:S05]  /*135d0*/  @P0 BRA `(.L_x_135) ;  /* 0x0000000000240947 */ /* 0x000fea0003800000 */
[----:B------:R-:W-:Y:S05]  /*135e0*/  BRA `(.L_x_14) ;  /* 0x0000002c00e87947 */ /* 0x000fea0003800000 */
.L_x_137:
[----:B------:R-:W-:-:S04]  /*135f0*/  ISETP.NE.U32.AND P0, PT, RZ, UR6, PT ;  /* 0x00000006ff007c0c */ /* 0x000fc8000bf05070 */
[----:B------:R-:W-:-:S13]  /*13600*/  ISETP.NE.AND.EX P0, PT, RZ, UR7, PT, P0 ;  /* 0x00000007ff007c0c */ /* 0x000fda000bf05300 */
[----:B------:R-:W-:Y:S05]  /*13610*/  @!P0 BREAK B0 ;  /* 0x0000000000008942 */ /* 0x000fea0003800000 */
[----:B------:R-:W-:Y:S05]  /*13620*/  @P0 BRA `(.L_x_135) ;  /* 0x0000000000100947 */ /* 0x000fea0003800000 */
[----:B------:R-:W-:Y:S05]  /*13630*/  BRA `(.L_x_14) ;  /* 0x0000002c00d47947 */ /* 0x000fea0003800000 */
.L_x_136:
[----:B-----5:R-:W-:-:S13]  /*13640*/  FSETP.NEU.AND P0, PT, R153, RZ, PT ;  /* 0x000000ff9900720b */ /* 0x020fda0003f0d000 */
[----:B------:R-:W-:Y:S05]  /*13650*/  @!P0 BREAK B0 ;  /* 0x0000000000008942 */ /* 0x000fea0003800000 */
[----:B------:R-:W-:Y:S05]  /*13660*/  @!P0 BRA `(.L_x_14) ;  /* 0x0000002c00c88947 */ /* 0x000fea0003800000 */
.L_x_135:
[----:B-1----:R-:W-:Y:S05]  /*13670*/  BSYNC B0 ;  /* 0x0000000000007941 */ /* 0x002fea0003800000 */
.L_x_134:
[----:B------:R-:W-:-:S04]  /*13680*/  ULOP3.LUT UR4, UR39, 0x1, URZ, 0xfc, !UPT ;  /* 0x0000000127047892 */ /* 0x000fc8000f8efc3f */
[----:B------:R-:W-:-:S06]  /*13690*/  UISETP.NE.AND UP0, UPT, UR4, 0x3, UPT ;  /* 0x000000030400788c */ /* 0x000fcc000bf05270 */
[----:B------:R-:W-:-:S13]  /*136a0*/  PLOP3.LUT P0, PT, PT, PT, UP0, 0x80, 0x0 ;  /* 0x000000000000781c */ /* 0x000fda0003f0f008 */
[----:B------:R-:W-:Y:S05]  /*136b0*/  @!P0 BRA `(.L_x_138) ;  /* 0x0000000000048947 */ /* 0x000fea0003800000 */
[----:B------:R-:W-:Y:S01]  /*136c0*/  BPT.TRAP 0x1 ;  /* 0x000000040000795c */ /* 0x000fe20000300000 */
.L_x_138:
[----:B------:R-:W1:Y:S01]  /*136d0*/  S2UR UR5, SR_CgaCtaId ;  /* 0x00000000000579c3 */ /* 0x000e620000008800 */
[----:B------:R-:W-:Y:S02]  /*136e0*/  UMOV UR4, 0x400 ;  /* 0x0000040000047882 */ /* 0x000fe40000000000 */
[----:B-1----:R-:W-:-:S04]  /*136f0*/  ULEA UR4, UR5, UR4, 0x18 ;  /* 0x0000000405047291 */ /* 0x002fc8000f8ec03f */
[----:B------:R-:W-:-:S04]  /*13700*/  ULEA UR4, UR58, UR4, 0x3 ;  /* 0x000000043a047291 */ /* 0x000fc8000f8e183f */
[----:B------:R-:W-:-:S04]  /*13710*/  UIADD3 UR4, UR4, 0x60, URZ ;  /* 0x0000006004047890 */ /* 0x000fc8000fffe03f */
[----:B------:R-:W-:-:S09]  /*13720*/  UPRMT UR4, UR5, 0x654, UR4 ;  /* 0x0000065405047896 */ /* 0x000fd20008000004 */
[----:B------:R-:W-:Y:S01]  /*13730*/  SYNCS.ARRIVE.TRANS64.RED.A1T0 RZ, [UR4], RZ ;  /* 0x000000ffffff79a7 */ /* 0x000fe20008100404 */
[----:B------:R-:W-:Y:S05]  /*13740*/  BRA `(.L_x_14) ;  /* 0x0000002c00907947 */ /* 0x000fea0003800000 */
.L_x_13:
[----:B------:R-:W-:Y:S01]  /*13750*/  ULDC.64 UR4, c[0x0][0x8f8] ;  /* 0x00023e0000047ab9 */ /* 0x000fe20000000a00 */
[----:B------:R-:W-:Y:S01]  /*13760*/  PRMT R3, RZ, 0x7610, R3 ;  /* 0x00007610ff037816 */ /* 0x000fe20000000003 */
[----:B------:R-:W-:Y:S01]  /*13770*/  IMAD.MOV.U32 R6, RZ, RZ, -0x1 ;  /* 0xffffffffff067424 */ /* 0x000fe200078e00ff */
[----:B------:R-:W-:Y:S02]  /*13780*/  ISETP.GE.U32.AND P0, PT, R16, UR4, PT ;  /* 0x0000000410007c0c */ /* 0x000fe4000bf06070 */
[----:B------:R-:W-:Y:S02]  /*13790*/  MOV R9, 0xffffffff ;  /* 0xffffffff00097802 */ /* 0x000fe40000000f00 */
[----:B------:R-:W-:Y:S02]  /*137a0*/  ISETP.GE.U32.AND.EX P0, PT, R17, UR5, PT, P0 ;  /* 0x0000000511007c0c */ /* 0x000fe4000bf06100 */
[----:B------:R-:W-:-:S11]  /*137b0*/  MOV R7, 0xffffffff ;  /* 0xffffffff00077802 */ /* 0x000fd60000000f00 */
[----:B------:R-:W-:Y:S05]  /*137c0*/  @P0 BRA `(.L_x_139) ;  /* 0x00000004002c0947 */ /* 0x000fea0003800000 */
[----:B------:R-:W2:Y:S01]  /*137d0*/  LDC.64 R20, c[0x0][0x8d0] ;  /* 0x00023400ff147b82 */ /* 0x000ea20000000a00 */
[----:B------:R-:W-:Y:S02]  /*137e0*/  MOV R10, R16 ;  /* 0x00000010000a7202 */ /* 0x000fe40000000f00 */
[----:B------:R-:W-:-:S05]  /*137f0*/  MOV R11, R17 ;  /* 0x00000011000b7202 */ /* 0x000fca0000000f00 */
        /* <DEDUP_REMOVED lines=15> */
.L_x_140:
[----:B------:R-:W2:Y:S01]  /*138f0*/  LDC.64 R28, c[0x0][0x8e8] ;  /* 0x00023a00ff1c7b82 */ /* 0x000ea20000000a00 */
[-CC-:B------:R-:W-:Y:S02]  /*13900*/  SHF.R.U64 R19, R10, R12.reuse, R11.reuse ;  /* 0x0000000c0a137219 */ /* 0x180fe4000000120b */
[----:B------:R-:W-:Y:S02]  /*13910*/  SHF.R.U32.HI R3, RZ, R12, R11 ;  /* 0x0000000cff037219 */ /* 0x000fe4000001160b */
[----:B------:R-:W-:Y:S02]  /*13920*/  IADD3 R9, P0, RZ, -R19, RZ ;  /* 0x80000013ff097210 */ /* 0x000fe40007f1e0ff */
[----:B------:R-:W-:Y:S01]  /*13930*/  MOV R27, 0x1 ;  /* 0x00000001001b7802 */ /* 0x000fe20000000f00 */
[----:B------:R-:W3:Y:S02]  /*13940*/  LDC R10, c[0x0][0x8c0] ;  /* 0x00023000ff0a7b82 */ /* 0x000ee40000000800 */
[----:B------:R-:W-:-:S02]  /*13950*/  IMAD.X R3, RZ, RZ, ~R3, P0 ;  /* 0x000000ffff037224 */ /* 0x000fc400000e0e03 */
[----:B------:R-:W-:-:S04]  /*13960*/  IMAD.WIDE.U32 R6, R9, R22, R16 ;  /* 0x0000001609067225 */ /* 0x000fc800078e0010 */
[----:B------:R-:W4:Y:S01]  /*13970*/  LDC R24, c[0x0][0x8b0] ;  /* 0x00022c00ff187b82 */ /* 0x000f220000000800 */
[----:B------:R-:W-:-:S04]  /*13980*/  IMAD R8, R3, R22, RZ ;  /* 0x0000001603087224 */ /* 0x000fc800078e02ff */
[----:B------:R-:W-:-:S03]  /*13990*/  IMAD R3, R9, R23, R8 ;  /* 0x0000001709037224 */ /* 0x000fc600078e0208 */
[----:B------:R-:W5:Y:S01]  /*139a0*/  LDC R26, c[0x0][0x900] ;  /* 0x00024000ff1a7b82 */ /* 0x000f620000000800 */
[----:B--2---:R-:W-:Y:S02]  /*139b0*/  ISETP.NE.U32.AND P0, PT, R28, RZ, PT ;  /* 0x000000ff1c00720c */ /* 0x004fe40003f05070 */
[----:B------:R-:W-:Y:S02]  /*139c0*/  IADD3 R3, R7, R3, RZ ;  /* 0x0000000307037210 */ /* 0x000fe40007ffe0ff */
[----:B------:R-:W-:Y:S02]  /*139d0*/  ISETP.NE.AND.EX P0, PT, R29, RZ, PT, P0 ;  /* 0x000000ff1d00720c */ /* 0x000fe40003f05300 */
[----:B------:R-:W-:Y:S01]  /*139e0*/  MOV R7, 0xffffffff ;  /* 0xffffffff00077802 */ /* 0x000fe20000000f00 */
        /* <DEDUP_REMOVED lines=8> */
[--C-:B------:R-:W-:Y:S02]  /*13a70*/  SHF.R.U64 R22, R20, R26, R3.reuse ;  /* 0x0000001a14167219 */ /* 0x100fe40000001203 */
[----:B------:R-:W-:Y:S02]  /*13a80*/  LOP3.LUT R31, RZ, R6, RZ, 0x33, !PT ;  /* 0x00000006ff1f7212 */ /* 0x000fe400078e33ff */
[----:B------:R-:W-:Y:S01]  /*13a90*/  SHF.R.U32.HI R7, RZ, R26, R3 ;  /* 0x0000001aff077219 */ /* 0x000fe20000011603 */
        /* <DEDUP_REMOVED lines=9> */
[----:B------:R-:W-:-:S03]  /*13b30*/  MOV R10, R9 ;  /* 0x00000009000a7202 */ /* 0x000fc60000000f00 */
[----:B------:R-:W-:Y:S01]  /*13b40*/  IMAD.X R11, RZ, RZ, RZ, P0 ;  /* 0x000000ffff0b7224 */ /* 0x000fe200000e06ff */
[----:B------:R-:W-:-:S05]  /*13b50*/  IADD3 RZ, P0, R7, R8, RZ ;  /* 0x0000000807ff7210 */ /* 0x000fca0007f1e0ff */
[----:B------:R-:W-:-:S08]  /*13b60*/  IMAD.WIDE.U32.X R6, R15, R29, R10, P0 ;  /* 0x0000001d0f067225 */ /* 0x000fd000000e040a */
.L_x_141:
[----:B------:R-:W-:Y:S02]  /*13b70*/  ISETP.NE.AND P0, PT, R2, 0x1, PT ;  /* 0x000000010200780c */ /* 0x000fe40003f05270 */
[----:B---3--:R-:W-:Y:S02]  /*13b80*/  SHF.R.U64 R6, R6, R23, R7 ;  /* 0x0000001706067219 */ /* 0x008fe40000001207 */
[----:B------:R-:W-:Y:S02]  /*13b90*/  SHF.L.U32 R5, R27, R26, RZ ;  /* 0x0000001a1b057219 */ /* 0x000fe400000006ff */
[----:B------:R-:W-:Y:S02]  /*13ba0*/  LOP3.LUT R3, R20, R31, RZ, 0xc0, !PT ;  /* 0x0000001f14037212 */ /* 0x000fe400078ec0ff */
[----:B--2---:R-:W-:Y:S02]  /*13bb0*/  IADD3 R9, R21, -0x1, RZ ;  /* 0xffffffff15097810 */ /* 0x004fe40007ffe0ff */
[----:B------:R-:W-:Y:S01]  /*13bc0*/  IADD3 R7, -R6, RZ, RZ ;  /* 0x000000ff06077210 */ /* 0x000fe20007ffe1ff */
[----:B------:R-:W-:Y:S01]  /*13bd0*/  IMAD R5, R5, R6, R3 ;  /* 0x0000000605057224 */ /* 0x000fe200078e0203 */
[----:B------:R-:W-:Y:S01]  /*13be0*/  LOP3.LUT R12, R12, R9, RZ, 0xc0, !PT ;  /* 0x000000090c0c7212 */ /* 0x000fe200078ec0ff */
[----:B------:R-:W-:Y:S01]  /*13bf0*/  @P0 IMAD R0, R13, R14, R4 ;  /* 0x0000000e0d000224 */ /* 0x000fe200078e0204 */
[----:B------:R-:W-:Y:S01]  /*13c00*/  MOV R4, 0x1 ;  /* 0x0000000100047802 */ /* 0x000fe20000000f00 */
[----:B----4-:R-:W-:Y:S01]  /*13c10*/  IMAD R3, R7, R25, R22 ;  /* 0x0000001907037224 */ /* 0x010fe200078e0216 */
[----:B------:R-:W-:Y:S01]  /*13c20*/  MOV R6, R19 ;  /* 0x0000001300067202 */ /* 0x000fe20000000f00 */
[----:B-1----:R-:W-:-:S02]  /*13c30*/  IMAD R0, R5, R30, R0 ;  /* 0x0000001e05007224 */ /* 0x002fc400078e0200 */
[----:B------:R-:W-:Y:S01]  /*13c40*/  IMAD R9, R3, R21, R12 ;  /* 0x0000001503097224 */ /* 0x000fe200078e020c */
[----:B------:R-:W-:-:S04]  /*13c50*/  PRMT R3, R4, 0x7610, R3 ;  /* 0x0000761004037816 */ /* 0x000fc80000000003 */
[----:B------:R-:W-:Y:S02]  /*13c60*/  SEL R7, R9, R0, !P0 ;  /* 0x0000000009077207 */ /* 0x000fe40004000000 */
[----:B------:R-:W-:-:S07]  /*13c70*/  SEL R9, R0, R9, !P0 ;  /* 0x0000000900097207 */ /* 0x000fce0004000000 */
.L_x_139:
[----:B------:R-:W-:-:S08]  /*13c80*/  NOP ;  /* 0x0000000000007918 */ /* 0x000fd00000000000 */
[----:B------:R-:W2:-:S00]  /*13c90*/  USETMAXREG.DEALLOC.CTAPOOL 0x28 ;  /* 0x00000028000079c8 */ /* 0x000e8000080e0500 */
[----:B------:R-:W-:-:S06]  /*13ca0*/  UISETP.NE.AND UP0, UPT, UR46, 0x1, UPT ;  /* 0x000000012e00788c */ /* 0x000fcc000bf05270 */
[----:B------:R-:W-:-:S13]  /*13cb0*/  PLOP3.LUT P0, PT, PT, PT, UP0, 0x80, 0x0 ;  /* 0x000000000000781c */ /* 0x000fda0003f0f008 */
[----:B--2---:R-:W-:Y:S05]  /*13cc0*/  @!P0 BRA `(.L_x_14) ;  /* 0x0000002800308947 */ /* 0x004fea0003800000 */
[----:B------:R-:W-:-:S06]  /*13cd0*/  UISETP.NE.AND UP0, UPT, UR46, URZ, UPT ;  /* 0x0000003f2e00728c */ /* 0x000fcc000bf05270 */
[----:B------:R-:W-:-:S13]  /*13ce0*/  PLOP3.LUT P0, PT, PT, PT, UP0, 0x80, 0x0 ;  /* 0x000000000000781c */ /* 0x000fda0003f0f008 */
[----:B------:R-:W-:Y:S05]  /*13cf0*/  @!P0 BRA `(.L_x_142) ;  /* 0x0000001800308947 */ /* 0x000fea0003800000 */
[----:B------:R-:W-:-:S04]  /*13d00*/  UISETP.NE.AND UP0, UPT, UR48, URZ, UPT ;  /* 0x0000003f3000728c */ /* 0x000fc8000bf05270 */
[----:B------:R-:W-:-:S06]  /*13d10*/  UISETP.NE.OR UP0, UPT, UR46, 0x2, UP0 ;  /* 0x000000022e00788c */ /* 0x000fcc0008705670 */
[----:B------:R-:W-:-:S13]  /*13d20*/  PLOP3.LUT P0, PT, PT, PT, UP0, 0x80, 0x0 ;  /* 0x000000000000781c */ /* 0x000fda0003f0f008 */
[----:B------:R-:W-:Y:S05]  /*13d30*/  @P0 BRA `(.L_x_14) ;  /* 0x0000002800140947 */ /* 0x000fea0003800000 */
[----:B------:R-:W-:-:S13]  /*13d40*/  LOP3.LUT P2, RZ, R3, 0xff, RZ, 0xc0, !PT ;  /* 0x000000ff03ff7812 */ /* 0x000fda000784c0ff */
[----:B------:R-:W-:Y:S05]  /*13d50*/  @!P2 BRA `(.L_x_143) ;  /* 0x000000000018a947 */ /* 0x000fea0003800000 */
[----:B------:R-:W-:Y:S01]  /*13d60*/  UMOV UR4, 0x400 ;  /* 0x0000040000047882 */ /* 0x000fe20000000000 */
[----:B------:R-:W-:Y:S01]  /*13d70*/  IMAD.MOV.U32 R0, RZ, RZ, RZ ;  /* 0x000000ffff007224 */ /* 0x000fe200078e00ff */
[----:B-1----:R-:W-:-:S04]  /*13d80*/  ULEA UR4, UR37, UR4, 0x18 ;  /* 0x0000000425047291 */ /* 0x002fc8000f8ec03f */
[----:B------:R-:W-:-:S05]  /*13d90*/  SHF.L.U32 R0, R0, 0x1f, RZ ;  /* 0x0000001f00007819 */ /* 0x000fca00000006ff */
[----:B------:R-:W1:Y:S02]  /*13da0*/  SYNCS.PHASECHK.TRANS64.TRYWAIT P0, [UR4+0x88], R0 ;  /* 0x00008800ff0075a7 */ /* 0x000e640008000144 */
[----:B-1----:R-:W-:Y:S05]  /*13db0*/  @!P0 BRA `(.L_x_144) ;  /* 0x0000002800cc8947 */ /* 0x002fea0003800000 */
.L_x_143:
[----:B------:R-:W-:Y:S01]  /*13dc0*/  PRMT R12, RZ, 0x7610, R12 ;  /* 0x00007610ff0c7816 */ /* 0x000fe2000000000c */
[----:B------:R-:W-:Y:S06]  /*13dd0*/  @P1 BRA `(.L_x_145) ;  /* 0x00000000002c1947 */ /* 0x000fec0003800000 */
[----:B------:R-:W-:Y:S02]  /*13de0*/  ULDC.64 UR4, c[0x0][0x588] ;  /* 0x0001620000047ab9 */ /* 0x000fe40000000a00 */
[----:B------:R-:W-:-:S04]  /*13df0*/  ISETP.NE.U32.AND P0, PT, RZ, UR4, PT ;  /* 0x00000004ff007c0c */ /* 0x000fc8000bf05070 */
[----:B------:R-:W-:-:S13]  /*13e00*/  ISETP.NE.AND.EX P0, PT, RZ, UR5, PT, P0 ;  /* 0x00000005ff007c0c */ /* 0x000fda000bf05300 */
[----:B------:R-:W-:Y:S05]  /*13e10*/  @!P0 BRA `(.L_x_146) ;  /* 0x0000000000148947 */ /* 0x000fea0003800000 */
[----:B------:R-:W-:Y:S02]  /*13e20*/  MOV R4, UR52 ;  /* 0x0000003400047c02 */ /* 0x000fe40008000f00 */
[----:B------:R-:W-:-:S05]  /*13e30*/  MOV R5, UR53 ;  /* 0x0000003500057c02 */ /* 0x000fca0008000f00 */
[----:B------:R2:W5:Y:S01]  /*13e40*/  LDG.E R11, desc[UR56][R4.64] ;  /* 0x00000038040b7981 */ /* 0x000562000c1e1900 */
[----:B------:R-:W-:Y:S01]  /*13e50*/  MOV R12, 0x1 ;  /* 0x00000001000c7802 */ /* 0x000fe20000000f00 */
[----:B------:R-:W-:Y:S06]  /*13e60*/  BRA `(.L_x_145) ;  /* 0x0000000000087947 */ /* 0x000fec0003800000 */
.L_x_146:
[----:B------:R-:W3:Y:S01]  /*13e70*/  LDC R11, c[0x0][0x580] ;  /* 0x00016000ff0b7b82 */ /* 0x000ee20000000800 */
[----:B------:R-:W-:-:S07]  /*13e80*/  MOV R12, 0x1 ;  /* 0x00000001000c7802 */ /* 0x000fce0000000f00 */
.L_x_145:
[----:B------:R-:W-:Y:S05]  /*13e90*/  @!P2 BRA `(.L_x_147) ;  /* 0x00000014004ca947 */ /* 0x000fea0003800000 */
[----:B------:R-:W4:Y:S01]  /*13ea0*/  LDC R10, c[0x0][0x900] ;  /* 0x00024000ff0a7b82 */ /* 0x000f220000000800 */
[----:B--2---:R-:W-:Y:S01]  /*13eb0*/  MOV R5, 0xffffffff ;  /* 0xffffffff00057802 */ /* 0x004fe20000000f00 */
[----:B------:R-:W-:Y:S01]  /*13ec0*/  IMAD.MOV.U32 R13, RZ, RZ, 0x1 ;  /* 0x00000001ff0d7424 */ /* 0x000fe200078e00ff */
[----:B------:R-:W-:Y:S01]  /*13ed0*/  ULOP3.LUT UR21, UR39, 0x2, URZ, 0xfc, !UPT ;  /* 0x0000000227157892 */ /* 0x000fe2000f8efc3f */
[----:B------:R-:W-:Y:S01]  /*13ee0*/  ULDC.64 UR22, c[0x0][0x198] ;  /* 0x0000660000167ab9 */ /* 0x000fe20000000a00 */
[----:B------:R-:W-:Y:S01]  /*13ef0*/  ULDC.64 UR4, c[0x0][0x588] ;  /* 0x0001620000047ab9 */ /* 0x000fe20000000a00 */
[----:B------:R-:W-:Y:S02]  /*13f00*/  ULDC.64 UR6, c[0x0][0x8f8] ;  /* 0x00023e0000067ab9 */ /* 0x000fe40000000a00 */
[----:B-1----:R-:W1:Y:S01]  /*13f10*/  LDC R3, c[0x0][0x8a8] ;  /* 0x00022a00ff037b82 */ /* 0x002e620000000800 */
[----:B------:R-:W-:Y:S01]  /*13f20*/  ULDC.64 UR14, c[0x0][0x590] ;  /* 0x00016400000e7ab9 */ /* 0x000fe20000000a00 */
[----:B----4-:R-:W-:-:S02]  /*13f30*/  SHF.L.U32 R0, R5, R10, RZ ;  /* 0x0000000a05007219 */ /* 0x010fc400000006ff */
[----:B------:R-:W-:Y:S02]  /*13f40*/  SHF.L.U32 R10, R13, R10, RZ ;  /* 0x0000000a0d0a7219 */ /* 0x000fe400000006ff */
[----:B------:R-:W-:Y:S02]  /*13f50*/  LOP3.LUT R0, RZ, R0, RZ, 0x33, !PT ;  /* 0x00000000ff007212 */ /* 0x000fe400078e33ff */
[----:B-1----:R-:W-:-:S07]  /*13f60*/  IADD3 R3, R3, -0x1, RZ ;  /* 0xffffffff03037810 */ /* 0x002fce0007ffe0ff */
.L_x_203:
[----:B------:R-:W-:Y:S02]  /*13f70*/  ISETP.NE.U32.AND P0, PT, RZ, UR14, PT ;  /* 0x0000000eff007c0c */ /* 0x000fe4000bf05070 */
[----:B------:R-:W-:Y:S02]  /*13f80*/  R2UR UR43, R9 ;  /* 0x00000000092b72ca */ /* 0x000fe400000e0000 */
[----:B------:R-:W-:Y:S02]  /*13f90*/  R2UR UR42, R7 ;  /* 0x00000000072a72ca */ /* 0x000fe400000e0000 */
[----:B------:R-:W-:-:S09]  /*13fa0*/  ISETP.NE.AND.EX P0, PT, RZ, UR15, PT, P0 ;  /* 0x0000000fff007c0c */ /* 0x000fd2000bf05300 */
[----:B------:R-:W-:Y:S02]  /*13fb0*/  USHF.L.U32 UR43, UR43, 0x7, URZ ;  /* 0x000000072b2b7899 */ /* 0x000fe4000800063f */
[----:B------:R-:W-:Y:S02]  /*13fc0*/  USHF.L.U32 UR42, UR42, 0x8, URZ ;  /* 0x000000082a2a7899 */ /* 0x000fe4000800063f */
[----:B--234-:R-:W-:Y:S10]  /*13fd0*/  @!P0 BRA `(.L_x_148) ;  /* 0x00000000002c8947 */ /* 0x01cff40003800000 */
[----:B------:R-:W-:-:S04]  /*13fe0*/  ISETP.NE.U32.AND P1, PT, RZ, UR4, PT ;  /* 0x00000004ff007c0c */ /* 0x000fc8000bf25070 */
[----:B------:R-:W-:-:S13]  /*13ff0*/  ISETP.NE.AND.EX P1, PT, RZ, UR5, PT, P1 ;  /* 0x00000005ff007c0c */ /* 0x000fda000bf25310 */
[----:B------:R-:W-:Y:S05]  /*14000*/  @!P1 BRA `(.L_x_149) ;  /* 0x0000000000189947 */ /* 0x000fea0003800000 */
[----:B------:R-:W1:Y:S01]  /*14010*/  LDC.64 R4, c[0x0][0x588] ;  /* 0x00016200ff047b82 */ /* 0x000e620000000a00 */
[----:B------:R-:W-:-:S04]  /*14020*/  IMAD R7, R6, UR14, RZ ;  /* 0x0000000e06077c24 */ /* 0x000fc8000f8e02ff */
[----:B-1----:R-:W-:-:S05]  /*14030*/  IMAD.WIDE R4, R7, 0x4, R4 ;  /* 0x0000000407047825 */ /* 0x002fca00078e0204 */
[----:B---3-5:R2:W5:Y:S01]  /*14040*/  LDG.E R11, desc[UR56][R4.64] ;  /* 0x00000038040b7981 */ /* 0x028562000c1e1900 */
[----:B------:R-:W-:Y:S01]  /*14050*/  MOV R12, 0x1 ;  /* 0x00000001000c7802 */ /* 0x000fe20000000f00 */
[----:B------:R-:W-:Y:S06]  /*14060*/  BRA `(.L_x_148) ;  /* 0x0000000000087947 */ /* 0x000fec0003800000 */
.L_x_149:
[----:B---3-5:R-:W1:Y:S01]  /*14070*/  LDC R11, c[0x0][0x580] ;  /* 0x00016000ff0b7b82 */ /* 0x028e620000000800 */
[----:B------:R-:W-:-:S07]  /*14080*/  MOV R12, 0x1 ;  /* 0x00000001000c7802 */ /* 0x000fce0000000f00 */
.L_x_148:
[----:B------:R-:W-:Y:S05]  /*14090*/  @!P0 BRA `(.L_x_150) ;  /* 0x00000000001c8947 */ /* 0x000fea0003800000 */
[----:B------:R-:W-:-:S13]  /*140a0*/  LOP3.LUT P2, RZ, R12, 0xff, RZ, 0xc0, !PT ;  /* 0x000000ff0cff7812 */ /* 0x000fda000784c0ff */
[----:B--2---:R-:W2:Y:S02]  /*140b0*/  @!P2 LDC.64 R4, c[0x0][0x588] ;  /* 0x00016200ff04ab82 */ /* 0x004ea40000000a00 */
[----:B--2---:R-:W-:-:S04]  /*140c0*/  @!P2 ISETP.NE.U32.AND P0, PT, R4, RZ, PT ;  /* 0x000000ff0400a20c */ /* 0x004fc80003f05070 */
[----:B------:R-:W-:Y:S02]  /*140d0*/  @!P2 ISETP.NE.AND.EX P1, PT, R5, RZ, PT, P0 ;  /* 0x000000ff0500a20c */ /* 0x000fe40003f25300 */
[----:B-1-3-5:R-:W-:Y:S02]  /*140e0*/  @P2 FSETP.EQ.AND P0, PT, R11, RZ, PT ;  /* 0x000000ff0b00220b */ /* 0x02afe40003f02000 */
[----:B------:R-:W-:Y:S01]  /*140f0*/  @!P2 PLOP3.LUT P0, PT, P1, PT, PT, 0x8, 0x0 ;  /* 0x000000000000a81c */ /* 0x000fe20000f0e170 */
[----:B------:R-:W-:-:S12]  /*14100*/  BRA `(.L_x_151) ;  /* 0x0000000000047947 */ /* 0x000fd80003800000 */
.L_x_150:
[----:B-1-3-5:R-:W-:-:S13]  /*14110*/  FSETP.EQ.AND P0, PT, R11, RZ, PT ;  /* 0x000000ff0b00720b */ /* 0x02afda0003f02000 */
.L_x_151:
[----:B------:R-:W-:Y:S01]  /*14120*/  UISETP.NE.AND UP0, UPT, UR21, 0x3, UPT ;  /* 0x000000031500788c */ /* 0x000fe2000bf05270 */
[----:B------:R-:W-:-:S04]  /*14130*/  ELECT P1, URZ, PT ;  /* 0x00000000003f782f */ /* 0x000fc80003820000 */
[----:B------:R-:W-:Y:S02]  /*14140*/  PLOP3.LUT P0, PT, P1, P0, PT, 0x20, 0x0 ;  /* 0x000000000000781c */ /* 0x000fe40000f00470 */
[----:B------:R-:W-:-:S13]  /*14150*/  PLOP3.LUT P1, PT, PT, PT, UP0, 0x80, 0x0 ;  /* 0x000000000000781c */ /* 0x000fda0003f2f008 */
[----:B------:R-:W-:Y:S05]  /*14160*/  @!P1 BRA `(.L_x_152) ;  /* 0x0000000000049947 */ /* 0x000fea0003800000 */
[----:B------:R-:W-:Y:S01]  /*14170*/  BPT.TRAP 0x1 ;  /* 0x000000040000795c */ /* 0x000fe20000300000 */
.L_x_152:
[----:B------:R-:W1:Y:S01]  /*14180*/  S2UR UR37, SR_CgaCtaId ;  /* 0x00000000002579c3 */ /* 0x000e620000008800 */
[----:B------:R-:W-:Y:S01]  /*14190*/  UMOV UR13, 0x400 ;  /* 0x00000400000d7882 */ /* 0x000fe20000000000 */
[----:B--2---:R-:W-:-:S04]  /*141a0*/  MOV R4, 0x1 ;  /* 0x0000000100047802 */ /* 0x004fc80000000f00 */
[----:B------:R-:W-:Y:S01]  /*141b0*/  SHF.L.U32 R4, R4, 0x1f, RZ ;  /* 0x0000001f04047819 */ /* 0x000fe200000006ff */
[----:B-1----:R-:W-:-:S09]  /*141c0*/  ULEA UR13, UR37, UR13, 0x18 ;  /* 0x0000000d250d7291 */ /* 0x002fd2000f8ec03f */
[----:B------:R-:W1:Y:S02]  /*141d0*/  SYNCS.PHASECHK.TRANS64.TRYWAIT P2, [UR13+0x60], R4 ;  /* 0x00006004ff0075a7 */ /* 0x000e64000804014d */
[----:B-1----:R-:W-:Y:S05]  /*141e0*/  @!P2 BRA `(.L_x_153) ;  /* 0x0000002400d8a947 */ /* 0x002fea0003800000 */
.L_x_238:
[----:B------:R-:W-:Y:S04]  /*141f0*/  BSSY B0, `(.L_x_154) ;  /* 0x000000e000007945 */ /* 0x000fe80003800000 */
[----:B------:R-:W-:Y:S05]  /*14200*/  @!P0 BRA `(.L_x_155) ;  /* 0x0000000000308947 */ /* 0x000fea0003800000 */
[----:B------:R-:W-:Y:S01]  /*14210*/  R2UR UR44, R6 ;  /* 0x00000000062c72ca */ /* 0x000fe200000e0000 */
[----:B------:R-:W-:Y:S02]  /*14220*/  UIADD3 UR8, UP0, UR22, 0x3f0, URZ ;  /* 0x000003f016087890 */ /* 0x000fe4000ff1e03f */
[----:B------:R-:W-:Y:S02]  /*14230*/  UIADD3 UR40, UR13, 0x200, URZ ;  /* 0x000002000d287890 */ /* 0x000fe4000fffe03f */
[----:B------:R-:W-:Y:S02]  /*14240*/  UIADD3 UR41, UR13, 0x40, URZ ;  /* 0x000000400d297890 */ /* 0x000fe4000fffe03f */
[----:B------:R-:W-:Y:S01]  /*14250*/  UIADD3.X UR9, URZ, UR23, URZ, UP0, !UPT ;  /* 0x000000173f097290 */ /* 0x000fe200087fe43f */
[----:B------:R-:W-:Y:S01]  /*14260*/  UMOV UR10, 0x0 ;  /* 0x00000000000a7882 */ /* 0x000fe20000000000 */
[----:B------:R-:W-:-:S07]  /*14270*/  UMOV UR11, 0x10000000 ;  /* 0x10000000000b7882 */ /* 0x000fce0000000000 */
[----:B------:R2:W-:Y:S02]  /*14280*/  UTMALDG.3D [UR40], [UR8], desc[UR10] ;  /* 0x00000a28080075b4 */ /* 0x0005e40008011000 */
[----:B--2---:R-:W-:Y:S05]  /*14290*/  @!P1 BRA `(.L_x_156) ;  /* 0x0000000000049947 */ /* 0x004fea0003800000 */
[----:B------:R-:W-:Y:S01]  /*142a0*/  BPT.TRAP 0x1 ;  /* 0x000000040000795c */ /* 0x000fe20000300000 */
.L_x_156:
[----:B-1----:R-:W1:Y:S02]  /*142b0*/  LDC R5, c[0x0][0x800] ;  /* 0x00020000ff057b82 */ /* 0x002e640000000800 */
[----:B-1----:R2:W-:Y:S02]  /*142c0*/  SYNCS.ARRIVE.TRANS64.RED.A0TR RZ, [UR13+0x40], R5 ;  /* 0x00004005ffff79a7 */ /* 0x0025e4000830040d */
.L_x_155:
[----:B------:R-:W-:Y:S05]  /*142d0*/  BSYNC B0 ;  /* 0x0000000000007941 */ /* 0x000fea0003800000 */
.L_x_154:
[----:B------:R-:W-:Y:S05]  /*142e0*/  @!P1 BRA `(.L_x_157) ;  /* 0x0000000000049947 */ /* 0x000fea0003800000 */
[----:B------:R-:W-:Y:S01]  /*142f0*/  BPT.TRAP 0x1 ;  /* 0x000000040000795c */ /* 0x000fe20000300000 */
.L_x_157:
[----:B------:R-:W-:-:S04]  /*14300*/  UIADD3 UR33, UR13, 0x40, URZ ;  /* 0x000000400d217890 */ /* 0x000fc8000fffe03f */
[----:B------:R-:W-:-:S09]  /*14310*/  UPRMT UR16, UR37, 0x654, UR33 ;  /* 0x0000065425107896 */ /* 0x000fd20008000021 */
[----:B------:R-:W-:Y:S01]  /*14320*/  SYNCS.ARRIVE.TRANS64.RED.A1T0 RZ, [UR16], RZ ;  /* 0x000000ffffff79a7 */ /* 0x000fe20008100410 */
[----:B------:R-:W-:Y:S05]  /*14330*/  @!P1 BRA `(.L_x_158) ;  /* 0x0000000000049947 */ /* 0x000fea0003800000 */
[----:B------:R-:W-:Y:S01]  /*14340*/  BPT.TRAP 0x1 ;  /* 0x000000040000795c */ /* 0x000fe20000300000 */
.L_x_158:
[----:B------:R-:W3:Y:S02]  /*14350*/  SYNCS.PHASECHK.TRANS64.TRYWAIT P2, [UR13+0x68], R4 ;  /* 0x00006804ff0075a7 */ /* 0x000ee4000804014d */
[----:B---3--:R-:W-:Y:S05]  /*14360*/  @!P2 BRA `(.L_x_159) ;  /* 0x000000240090a947 */ /* 0x008fea0003800000 */
.L_x_239:
[----:B------:R-:W-:Y:S04]  /*14370*/  BSSY B0, `(.L_x_160) ;  /* 0x0000010000007945 */ /* 0x000fe80003800000 */
[----:B------:R-:W-:Y:S05]  /*14380*/  @!P0 BRA `(.L_x_161) ;  /* 0x0000000000388947 */ /* 0x000fea0003800000 */
[----:B------:R-:W-:Y:S01]  /*14390*/  UIADD3 UR18, UP0, UR22, 0x3f0, URZ ;  /* 0x000003f016127890 */ /* 0x000fe2000ff1e03f */
[----:B------:R-:W-:Y:S01]  /*143a0*/  R2UR UR12, R6 ;  /* 0x00000000060c72ca */ /* 0x000fe200000e0000 */
[----:B------:R-:W-:Y:S02]  /*143b0*/  UIADD3 UR10, UR42, 0x20, URZ ;  /* 0x000000202a0a7890 */ /* 0x000fe4000fffe03f */
[----:B------:R-:W-:Y:S02]  /*143c0*/  UIADD3 UR8, UR13, 0x2200, URZ ;  /* 0x000022000d087890 */ /* 0x000fe4000fffe03f */
[----:B------:R-:W-:Y:S02]  /*143d0*/  UIADD3 UR9, UR13, 0x48, URZ ;  /* 0x000000480d097890 */ /* 0x000fe4000fffe03f */
[----:B------:R-:W-:Y:S01]  /*143e0*/  UIADD3.X UR19, URZ, UR23, URZ, UP0, !UPT ;  /* 0x000000173f137290 */ /* 0x000fe200087fe43f */
[----:B------:R-:W-:Y:S01]  /*143f0*/  UMOV UR24, 0x0 ;  /* 0x0000000000187882 */ /* 0x000fe20000000000 */
[----:B------:R-:W-:Y:S01]  /*14400*/  UMOV UR25, 0x10000000 ;  /* 0x1000000000197882 */ /* 0x000fe20000000000 */
[----:B------:R-:W-:-:S06]  /*14410*/  UMOV UR11, UR43 ;  /* 0x0000002b000b7c82 */ /* 0x000fcc0008000000 */
[----:B------:R3:W-:Y:S02]  /*14420*/  UTMALDG.3D [UR8], [UR18], desc[UR24] ;  /* 0x00001808120075b4 */ /* 0x0007e40008011000 */
[----:B---3--:R-:W-:Y:S05]  /*14430*/  @!P1 BRA `(.L_x_162) ;  /* 0x0000000000049947 */ /* 0x008fea0003800000 */
[----:B------:R-:W-:Y:S01]  /*14440*/  BPT.TRAP 0x1 ;  /* 0x000000040000795c */ /* 0x000fe20000300000 */
.L_x_162:
[----:B-12---:R-:W1:Y:S02]  /*14450*/  LDC R5, c[0x0][0x800] ;  /* 0x00020000ff057b82 */ /* 0x006e640000000800 */
[----:B-1----:R3:W-:Y:S02]  /*14460*/  SYNCS.ARRIVE.TRANS64.RED.A0TR RZ, [UR13+0x48], R5 ;  /* 0x00004805ffff79a7 */ /* 0x0027e4000830040d */
.L_x_161:
[----:B------:R-:W-:Y:S05]  /*14470*/  BSYNC B0 ;  /* 0x0000000000007941 */ /* 0x000fea0003800000 */
.L_x_160:
[----:B------:R-:W-:Y:S05]  /*14480*/  @!P1 BRA `(.L_x_163) ;  /* 0x0000000000049947 */ /* 0x000fea0003800000 */
[----:B------:R-:W-:Y:S01]  /*14490*/  BPT.TRAP 0x1 ;  /* 0x000000040000795c */ /* 0x000fe20000300000 */
.L_x_163:
[----:B------:R-:W-:-:S04]  /*144a0*/  UIADD3 UR25, UR13, 0x48, URZ ;  /* 0x000000480d197890 */ /* 0x000fc8000fffe03f */
[----:B------:R-:W-:-:S09]  /*144b0*/  UPRMT UR18, UR37, 0x654, UR25 ;  /* 0x0000065425127896 */ /* 0x000fd20008000019 */
[----:B------:R-:W-:Y:S01]  /*144c0*/  SYNCS.ARRIVE.TRANS64.RED.A1T0 RZ, [UR18], RZ ;  /* 0x000000ffffff79a7 */ /* 0x000fe20008100412 */
[----:B------:R-:W-:Y:S05]  /*144d0*/  @!P1 BRA `(.L_x_164) ;  /* 0x0000000000049947 */ /* 0x000fea0003800000 */
[----:B------:R-:W-:Y:S01]  /*144e0*/  BPT.TRAP 0x1 ;  /* 0x000000040000795c */ /* 0x000fe20000300000 */
.L_x_164:
[----:B------:R-:W4:Y:S02]  /*144f0*/  SYNCS.PHASECHK.TRANS64.TRYWAIT P2, [UR13+0x70], R4 ;  /* 0x00007004ff0075a7 */ /* 0x000f24000804014d */
[----:B----4-:R-:W-:Y:S05]  /*14500*/  @!P2 BRA `(.L_x_165) ;  /* 0x000000240040a947 */ /* 0x010fea0003800000 */
.L_x_240:
        /* <DEDUP_REMOVED lines=12> */
[----:B----4-:R-:W-:Y:S05]  /*145d0*/  @!P1 BRA `(.L_x_168) ;  /* 0x0000000000049947 */ /* 0x010fea0003800000 */
[----:B------:R-:W-:Y:S01]  /*145e0*/  BPT.TRAP 0x1 ;  /* 0x000000040000795c */ /* 0x000fe20000300000 */
.L_x_168:
[----:B-123--:R-:W1:Y:S02]  /*145f0*/  LDC R5, c[0x0][0x800] ;  /* 0x00020000ff057b82 */ /* 0x00ee640000000800 */
[----:B-1----:R4:W-:Y:S02]  /*14600*/  SYNCS.ARRIVE.TRANS64.RED.A0TR RZ, [UR13+0x50], R5 ;  /* 0x00005005ffff79a7 */ /* 0x0029e4000830040d */
.L_x_167:
[----:B------:R-:W-:Y:S05]  /*14610*/  BSYNC B0 ;  /* 0x0000000000007941 */ /* 0x000fea0003800000 */
.L_x_166:
[----:B------:R-:W-:Y:S05]  /*14620*/  @!P1 BRA `(.L_x_169) ;  /* 0x0000000000049947 */ /* 0x000fea0003800000 */
[----:B------:R-:W-:Y:S01]  /*14630*/  BPT.TRAP 0x1 ;  /* 0x000000040000795c */ /* 0x000fe20000300000 */
.L_x_169:
[----:B------:R-:W-:-:S04]  /*14640*/  UIADD3 UR17, UR13, 0x50, URZ ;  /* 0x000000500d117890 */ /* 0x000fc8000fffe03f */
[----:B------:R-:W-:-:S09]  /*14650*/  UPRMT UR29, UR37, 0x654, UR17 ;  /* 0x00000654251d7896 */ /* 0x000fd20008000011 */
[----:B------:R-:W-:Y:S01]  /*14660*/  SYNCS.ARRIVE.TRANS64.RED.A1T0 RZ, [UR29], RZ ;  /* 0x000000ffffff79a7 */ /* 0x000fe2000810041d */
[----:B------:R-:W-:Y:S05]  /*14670*/  @!P1 BRA `(.L_x_170) ;  /* 0x0000000000049947 */ /* 0x000fea0003800000 */
[----:B------:R-:W-:Y:S01]  /*14680*/  BPT.TRAP 0x1 ;  /* 0x000000040000795c */ /* 0x000fe20000300000 */
.L_x_170:
[----:B------:R-:W5:Y:S02]  /*14690*/  SYNCS.PHASECHK.TRANS64.TRYWAIT P2, [UR13+0x78], R4 ;  /* 0x00007804ff0075a7 */ /* 0x000f64000804014d */
[----:B-----5:R-:W-:Y:S05]  /*146a0*/  @!P2 BRA `(.L_x_171) ;  /* 0x0000002000f0a947 */ /* 0x020fea0003800000 */
.L_x_241:
        /* <DEDUP_REMOVED lines=12> */
[----:B-1----:R-:W-:Y:S05]  /*14770*/  @!P1 BRA `(.L_x_174) ;  /* 0x0000000000049947 */ /* 0x002fea0003800000 */
[----:B------:R-:W-:Y:S01]  /*14780*/  BPT.TRAP 0x1 ;  /* 0x000000040000795c */ /* 0x000fe20000300000 */
.L_x_174:
[----:B------:R-:W1:Y:S02]  /*14790*/  LDC R4, c[0x0][0x800] ;  /* 0x00020000ff047b82 */ /* 0x000e640000000800 */
[----:B-1----:R1:W-:Y:S02]  /*147a0*/  SYNCS.ARRIVE.TRANS64.RED.A0TR RZ, [UR13+0x58], R4 ;  /* 0x00005804ffff79a7 */ /* 0x0023e4000830040d */
.L_x_173:
[----:B------:R-:W-:Y:S05]  /*147b0*/  BSYNC B0 ;  /* 0x0000000000007941 */ /* 0x000fea0003800000 */
.L_x_172:
[----:B------:R-:W-:Y:S05]  /*147c0*/  @!P1 BRA `(.L_x_175) ;  /* 0x0000000000049947 */ /* 0x000fea0003800000 */
[----:B------:R-:W-:Y:S01]  /*147d0*/  BPT.TRAP 0x1 ;  /* 0x000000040000795c */ /* 0x000fe20000300000 */
.L_x_175:
[----:B------:R-:W-:-:S04]  /*147e0*/  UIADD3 UR9, UR13, 0x58, URZ ;  /* 0x000000580d097890 */ /* 0x000fc8000fffe03f */
[----:B------:R-:W-:-:S09]  /*147f0*/  UPRMT UR30, UR37, 0x654, UR9 ;  /* 0x00000654251e7896 */ /* 0x000fd20008000009 */
[----:B------:R-:W-:Y:S01]  /*14800*/  SYNCS.ARRIVE.TRANS64.RED.A1T0 RZ, [UR30], RZ ;  /* 0x000000ffffff79a7 */ /* 0x000fe2000810041e */
[----:B------:R-:W-:Y:S05]  /*14810*/  @!P1 BRA `(.L_x_176) ;  /* 0x0000000000049947 */ /* 0x000fea0003800000 */
[----:B------:R-:W-:Y:S01]  /*14820*/  BPT.TRAP 0x1 ;  /* 0x000000040000795c */ /* 0x000fe20000300000 */
.L_x_176:
[----:B-1----:R-:W-:-:S04]  /*14830*/  SHF.L.U32 R4, RZ, 0x1f, RZ ;  /* 0x0000001fff047819 */ /* 0x002fc800000006ff */
[----:B------:R-:W1:Y:S02]  /*14840*/  SYNCS.PHASECHK.TRANS64.TRYWAIT P2, [UR13+0x60], R4 ;  /* 0x00006004ff0075a7 */ /* 0x000e64000804014d */
[----:B-1----:R-:W-:Y:S05]  /*14850*/  @!P2 BRA `(.L_x_177) ;  /* 0x00000020009ca947 */ /* 0x002fea0003800000 */
.L_x_242:
        /* <DEDUP_REMOVED lines=13> */
.L_x_180:
[----:B--234-:R-:W1:Y:S02]  /*14930*/  LDC R5, c[0x0][0x800] ;  /* 0x00020000ff057b82 */ /* 0x01ce640000000800 */
[----:B-1----:R1:W-:Y:S02]  /*14940*/  SYNCS.ARRIVE.TRANS64.RED.A0TR RZ, [UR13+0x40], R5 ;  /* 0x00004005ffff79a7 */ /* 0x0023e4000830040d */
.L_x_179:
[----:B------:R-:W-:Y:S05]  /*14950*/  BSYNC B0 ;  /* 0x0000000000007941 */ /* 0x000fea0003800000 */
.L_x_178:
[----:B------:R-:W-:Y:S05]  /*14960*/  @!P1 BRA `(.L_x_181) ;  /* 0x0000000000049947 */ /* 0x000fea0003800000 */
[----:B------:R-:W-:Y:S01]  /*14970*/  BPT.TRAP 0x1 ;  /* 0x000000040000795c */ /* 0x000fe20000300000 */
.L_x_181:
[----:B------:R-:W-:Y:S01]  /*14980*/  SYNCS.ARRIVE.TRANS64.RED.A1T0 RZ, [UR16], RZ ;  /* 0x000000ffffff79a7 */ /* 0x000fe20008100410 */
[----:B------:R-:W-:Y:S05]  /*14990*/  @!P1 BRA `(.L_x_182) ;  /* 0x0000000000049947 */ /* 0x000fea0003800000 */
[----:B------:R-:W-:Y:S01]  /*149a0*/  BPT.TRAP 0x1 ;  /* 0x000000040000795c */ /* 0x000fe20000300000 */
.L_x_182:
[----:B------:R-:W5:Y:S02]  /*149b0*/  SYNCS.PHASECHK.TRANS64.TRYWAIT P2, [UR13+0x68], R4 ;  /* 0x00006804ff0075a7 */ /* 0x000f64000804014d */
[----:B-----5:R-:W-:Y:S05]  /*149c0*/  @!P2 BRA `(.L_x_183) ;  /* 0x000000200058a947 */ /* 0x020fea0003800000 */
.L_x_243:
        /* <DEDUP_REMOVED lines=13> */
.L_x_186:
[----:B--234-:R-:W1:Y:S02]  /*14aa0*/  LDC R5, c[0x0][0x800] ;  /* 0x00020000ff057b82 */ /* 0x01ce640000000800 */
[----:B-1----:R1:W-:Y:S02]  /*14ab0*/  SYNCS.ARRIVE.TRANS64.RED.A0TR RZ, [UR13+0x48], R5 ;  /* 0x00004805ffff79a7 */ /* 0x0023e4000830040d */
.L_x_185:
[----:B------:R-:W-:Y:S05]  /*14ac0*/  BSYNC B0 ;  /* 0x0000000000007941 */ /* 0x000fea0003800000 */
.L_x_184:
[----:B------:R-:W-:Y:S05]  /*14ad0*/  @!P1 BRA `(.L_x_187) ;  /* 0x0000000000049947 */ /* 0x000fea0003800000 */
[----:B------:R-:W-:Y:S01]  /*14ae0*/  BPT.TRAP 0x1 ;  /* 0x000000040000795c */ /* 0x000fe20000300000 */
.L_x_187:
[----:B------:R-:W-:Y:S01]  /*14af0*/  SYNCS.ARRIVE.TRANS64.RED.A1T0 RZ, [UR18], RZ ;  /* 0x000000ffffff79a7 */ /* 0x000fe20008100412 */
[----:B------:R-:W-:Y:S05]  /*14b00*/  @!P1 BRA `(.L_x_188) ;  /* 0x0000000000049947 */ /* 0x000fea0003800000 */
[----:B------:R-:W-:Y:S01]  /*14b10*/  BPT.TRAP 0x1 ;  /* 0x000000040000795c */ /* 0x000fe20000300000 */
.L_x_188:
[----:B------:R-:W5:Y:S02]  /*14b20*/  SYNCS.PHASECHK.TRANS64.TRYWAIT P2, [UR13+0x70], R4 ;  /* 0x00007004ff0075a7 */ /* 0x000f64000804014d */
[----:B-----5:R-:W-:Y:S05]  /*14b30*/  @!P2 BRA `(.L_x_189) ;  /* 0x000000200014a947 */ /* 0x020fea0003800000 */
.L_x_244:
        /* <DEDUP_REMOVED lines=13> */
.L_x_192:
[----:B--234-:R-:W1:Y:S02]  /*14c10*/  LDC R5, c[0x0][0x800] ;  /* 0x00020000ff057b82 */ /* 0x01ce640000000800 */
[----:B-1----:R1:W-:Y:S02]  /*14c20*/  SYNCS.ARRIVE.TRANS64.RED.A0TR RZ, [UR13+0x50], R5 ;  /* 0x00005005ffff79a7 */ /* 0x0023e4000830040d */
.L_x_191:
[----:B------:R-:W-:Y:S05]  /*14c30*/  BSYNC B0 ;  /* 0x0000000000007941 */ /* 0x000fea0003800000 */
.L_x_190:
[----:B------:R-:W-:Y:S05]  /*14c40*/  @!P1 BRA `(.L_x_193) ;  /* 0x0000000000049947 */ /* 0x000fea0003800000 */
[----:B------:R-:W-:Y:S01]  /*14c50*/  BPT.TRAP 0x1 ;  /* 0x000000040000795c */ /* 0x000fe20000300000 */
.L_x_193:
[----:B------:R-:W-:Y:S01]  /*14c60*/  SYNCS.ARRIVE.TRANS64.RED.A1T0 RZ, [UR29], RZ ;  /* 0x000000ffffff79a7 */ /* 0x000fe2000810041d */
[----:B------:R-:W-:Y:S05]  /*14c70*/  @!P1 BRA `(.L_x_194) ;  /* 0x0000000000049947 */ /* 0x000fea0003800000 */
[----:B------:R-:W-:Y:S01]  /*14c80*/  BPT.TRAP 0x1 ;  /* 0x000000040000795c */ /* 0x000fe20000300000 */
.L_x_194:
[----:B------:R-:W5:Y:S02]  /*14c90*/  SYNCS.PHASECHK.TRANS64.TRYWAIT P2, [UR13+0x78], R4 ;  /* 0x00007804ff0075a7 */ /* 0x000f64000804014d */
[----:B-----5:R-:W-:Y:S05]  /*14ca0*/  @!P2 BRA `(.L_x_195) ;  /* 0x0000001c00d0a947 */ /* 0x020fea0003800000 */
.L_x_245:
        /* <DEDUP_REMOVED lines=13> */
.L_x_198:
[----:B------:R-:W1:Y:S02]  /*14d80*/  LDC R4, c[0x0][0x800] ;  /* 0x00020000ff047b82 */ /* 0x000e640000000800 */
[----:B-1----:R1:W-:Y:S02]  /*14d90*/  SYNCS.ARRIVE.TRANS64.RED.A0TR RZ, [UR13+0x58], R4 ;  /* 0x00005804ffff79a7 */ /* 0x0023e4000830040d */
.L_x_197:
[----:B------:R-:W-:Y:S05]  /*14da0*/  BSYNC B0 ;  /* 0x0000000000007941 */ /* 0x000fea0003800000 */
.L_x_196:
[----:B------:R-:W-:Y:S05]  /*14db0*/  @!P1 BRA `(.L_x_199) ;  /* 0x0000000000049947 */ /* 0x000fea0003800000 */
[----:B------:R-:W-:Y:S01]  /*14dc0*/  BPT.TRAP 0x1 ;  /* 0x000000040000795c */ /* 0x000fe20000300000 */
.L_x_199:
[----:B------:R-:W-:Y:S01]  /*14dd0*/  IADD3 R16, P0, R16, UR54, RZ ;  /* 0x0000003610107c10 */ /* 0x000fe2000ff1e0ff */
[----:B------:R-:W-:Y:S01]  /*14de0*/  SYNCS.ARRIVE.TRANS64.RED.A1T0 RZ, [UR30], RZ ;  /* 0x000000ffffff79a7 */ /* 0x000fe2000810041e */
[----:B-1----:R-:W-:Y:S01]  /*14df0*/  PRMT R4, RZ, 0x7610, R4 ;  /* 0x00007610ff047816 */ /* 0x002fe20000000004 */
[----:B------:R-:W-:Y:S01]  /*14e00*/  IMAD.MOV.U32 R7, RZ, RZ, -0x1 ;  /* 0xffffffffff077424 */ /* 0x000fe200078e00ff */
[----:B------:R-:W-:Y:S02]  /*14e10*/  IADD3.X R17, R17, UR38, RZ, P0, !PT ;  /* 0x0000002611117c10 */ /* 0x000fe400087fe4ff */
[----:B------:R-:W-:Y:S02]  /*14e20*/  ISETP.GE.U32.AND P0, PT, R16, UR6, PT ;  /* 0x0000000610007c0c */ /* 0x000fe4000bf06070 */
[----:B------:R-:W-:Y:S02]  /*14e30*/  MOV R9, 0xffffffff ;  /* 0xffffffff00097802 */ /* 0x000fe40000000f00 */
[----:B------:R-:W-:-:S02]  /*14e40*/  ISETP.GE.U32.AND.EX P0, PT, R17, UR7, PT, P0 ;  /* 0x0000000711007c0c */ /* 0x000fc4000bf06100 */
[----:B------:R-:W-:-:S11]  /*14e50*/  MOV R6, 0xffffffff ;  /* 0xffffffff00067802 */ /* 0x000fd60000000f00 */
[----:B------:R-:W-:Y:S05]  /*14e60*/  @P0 BRA `(.L_x_200) ;  /* 0x0000000400500947 */ /* 0x000fea0003800000 */
[----:B------:R-:W1:Y:S01]  /*14e70*/  LDC.64 R18, c[0x0][0x8d0] ;  /* 0x00023400ff127b82 */ /* 0x000e620000000a00 */
[----:B------:R-:W-:Y:S02]  /*14e80*/  MOV R4, R16 ;  /* 0x0000001000047202 */ /* 0x000fe40000000f00 */
[----:B--234-:R-:W-:-:S05]  /*14e90*/  MOV R5, R17 ;  /* 0x0000001100057202 */ /* 0x01cfca0000000f00 */
[----:B------:R-:W2:Y:S08]  /*14ea0*/  LDC R20, c[0x0][0x8d8] ;  /* 0x00023600ff147b82 */ /* 0x000eb00000000800 */
[----:B------:R-:W3:Y:S01]  /*14eb0*/  LDC.64 R14, c[0x0][0x8c8] ;  /* 0x00023200ff0e7b82 */ /* 0x000ee20000000a00 */
[----:B-1----:R-:W-:-:S04]  /*14ec0*/  ISETP.NE.U32.AND P0, PT, R18, RZ, PT ;  /* 0x000000ff1200720c */ /* 0x002fc80003f05070 */
[----:B------:R-:W-:-:S13]  /*14ed0*/  ISETP.NE.AND.EX P0, PT, R19, RZ, PT, P0 ;  /* 0x000000ff1300720c */ /* 0x000fda0003f05300 */
[----:B--23--:R-:W-:Y:S05]  /*14ee0*/  @!P0 BRA `(.L_x_201) ;  /* 0x0000000000288947 */ /* 0x00cfea0003800000 */
[----:B------:R-:W1:Y:S02]  /*14ef0*/  LDC R5, c[0x0][0x8dc] ;  /* 0x00023700ff057b82 */ /* 0x000e640000000800 */
[----:B-1----:R-:W-:-:S04]  /*14f00*/  IADD3 R5, P0, R16, R5, RZ ;  /* 0x0000000510057210 */ /* 0x002fc80007f1e0ff */
[----:B------:R-:W-:Y:S01]  /*14f10*/  IADD3.X R13, RZ, R17, RZ, P0, !PT ;  /* 0x00000011ff0d7210 */ /* 0x000fe200007fe4ff */
[----:B------:R-:W-:-:S04]  /*14f20*/  IMAD.WIDE.U32 R8, R5, R18, RZ ;  /* 0x0000001205087225 */ /* 0x000fc800078e00ff */
[----:B------:R-:W-:-:S04]  /*14f30*/  IMAD.WIDE.U32 R6, R13, R18, RZ ;  /* 0x000000120d067225 */ /* 0x000fc800078e00ff */
[----:B------:R-:W-:-:S04]  /*14f40*/  IMAD.WIDE.U32 R6, P0, R5, R19, R6 ;  /* 0x0000001305067225 */ /* 0x000fc80007800006 */
[----:B------:R-:W-:Y:S01]  /*14f50*/  IMAD.MOV.U32 R4, RZ, RZ, R7 ;  /* 0x000000ffff047224 */ /* 0x000fe200078e0007 */
[----:B------:R-:W-:Y:S02]  /*14f60*/  IADD3.X R5, RZ, RZ, RZ, P0, !PT ;  /* 0x000000ffff057210 */ /* 0x000fe400007fe4ff */
[----:B------:R-:W-:-:S05]  /*14f70*/  IADD3 RZ, P0, R9, R6, RZ ;  /* 0x0000000609ff7210 */ /* 0x000fca0007f1e0ff */
[----:B------:R-:W-:-:S08]  /*14f80*/  IMAD.WIDE.U32.X R4, R13, R19, R4, P0 ;  /* 0x000000130d047225 */ /* 0x000fd000000e0404 */
.L_x_201:
[----:B------:R-:W1:Y:S01]  /*14f90*/  LDC.64 R8, c[0x0][0x8e8] ;  /* 0x00023a00ff087b82 */ /* 0x000e620000000a00 */
[-CC-:B------:R-:W-:Y:S01]  /*14fa0*/  SHF.R.U64 R13, R4, R20.reuse, R5.reuse ;  /* 0x00000014040d7219 */ /* 0x180fe20000001205 */
[----:B------:R-:W2:Y:S01]  /*14fb0*/  S2R R18, SR_CTAID.X ;  /* 0x0000000000127919 */ /* 0x000ea20000002500 */
[----:B------:R-:W-:Y:S01]  /*14fc0*/  SHF.R.U32.HI R4, RZ, R20, R5 ;  /* 0x00000014ff047219 */ /* 0x000fe20000011605 */
[----:B------:R-:W-:Y:S01]  /*14fd0*/  ULDC UR8, c[0x0][0x150] ;  /* 0x0000540000087ab9 */ /* 0x000fe20000000800 */
[----:B------:R-:W-:-:S03]  /*14fe0*/  IADD3 R5, P0, RZ, -R13, RZ ;  /* 0x8000000dff057210 */ /* 0x000fc60007f1e0ff */
[----:B------:R-:W3:Y:S01]  /*14ff0*/  LDC R6, c[0x0][0x8c0] ;  /* 0x00023000ff067b82 */ /* 0x000ee20000000800 */
[----:B------:R-:W-:-:S05]  /*15000*/  IADD3.X R7, RZ, ~R4, RZ, P0, !PT ;  /* 0x80000004ff077210 */ /* 0x000fca00007fe4ff */
[-C--:B------:R-:W-:Y:S02]  /*15010*/  IMAD R4, R7, R14.reuse, RZ ;  /* 0x0000000e07047224 */ /* 0x080fe400078e02ff */
[----:B------:R-:W4:Y:S02]  /*15020*/  LDC R20, c[0x0][0x8b0] ;  /* 0x00022c00ff147b82 */ /* 0x000f240000000800 */
[C---:B------:R-:W-:Y:S02]  /*15030*/  IMAD R7, R5.reuse, R15, R4 ;  /* 0x0000000f05077224 */ /* 0x040fe400078e0204 */
[----:B------:R-:W-:Y:S01]  /*15040*/  IMAD.WIDE.U32 R4, R5, R14, R16 ;  /* 0x0000000e05047225 */ /* 0x000fe200078e0010 */
[----:B------:R-:W2:Y:S03]  /*15050*/  S2R R15, SR_CTAID.Y ;  /* 0x00000000000f7919 */ /* 0x000ea60000002600 */
[----:B------:R-:W5:Y:S01]  /*15060*/  LDC R23, c[0x0][0x900] ;  /* 0x00024000ff177b82 */ /* 0x000f620000000800 */
[----:B-1----:R-:W-:-:S02]  /*15070*/  ISETP.NE.U32.AND P0, PT, R8, RZ, PT ;  /* 0x000000ff0800720c */ /* 0x002fc40003f05070 */
[----:B------:R-:W-:Y:S02]  /*15080*/  IADD3 R5, R5, R7, RZ ;  /* 0x0000000705057210 */ /* 0x000fe40007ffe0ff */
[----:B------:R-:W-:Y:S02]  /*15090*/  ISETP.NE.AND.EX P0, PT, R9, RZ, PT, P0 ;  /* 0x000000ff0900720c */ /* 0x000fe40003f05300 */
[-CC-:B---3--:R-:W-:Y:S02]  /*150a0*/  SHF.R.U64 R14, R4, R6.reuse, R5.reuse ;  /* 0x00000006040e7219 */ /* 0x188fe40000001205 */
[----:B------:R-:W-:-:S04]  /*150b0*/  SHF.R.U32.HI R5, RZ, R6, R5 ;  /* 0x00000006ff057219 */ /* 0x000fc80000011605 */
[-CC-:B----4-:R-:W-:Y:S02]  /*150c0*/  SHF.R.U64 R21, R14, R20.reuse, R5.reuse ;  /* 0x000000140e157219 */ /* 0x190fe40000001205 */
[----:B------:R-:W-:Y:S02]  /*150d0*/  SHF.R.U32.HI R4, RZ, R20, R5 ;  /* 0x00000014ff047219 */ /* 0x000fe40000011605 */
[----:B--2---:R-:W-:Y:S02]  /*150e0*/  I2FP.F32.U32 R5, R18 ;  /* 0x0000001200057245 */ /* 0x004fe40000201000 */
[----:B-----5:R-:W-:-:S03]  /*150f0*/  SHF.R.U64 R19, R21, R23, R4 ;  /* 0x0000001715137219 */ /* 0x020fc60000001204 */
[----:B------:R-:W-:Y:S01]  /*15100*/  FMUL R20, R5, UR8 ;  /* 0x0000000805147c20 */ /* 0x000fe20008400000 */
[----:B------:R-:W-:Y:S02]  /*15110*/  SHF.R.U32.HI R23, RZ, R23, R4 ;  /* 0x00000017ff177219 */ /* 0x000fe40000011604 */
[----:B------:R-:W-:Y:S02]  /*15120*/  MOV R4, R19 ;  /* 0x0000001300047202 */ /* 0x000fe40000000f00 */
[----:B------:R-:W-:Y:S01]  /*15130*/  MOV R5, R23 ;  /* 0x0000001700057202 */ /* 0x000fe20000000f00 */
[----:B------:R-:W-:Y:S06]  /*15140*/  @!P0 BRA `(.L_x_202) ;  /* 0x0000000000288947 */ /* 0x000fec0003800000 */
[----:B------:R-:W1:Y:S02]  /*15150*/  LDC R4, c[0x0][0x8f4] ;  /* 0x00023d00ff047b82 */ /* 0x000e640000000800 */
[----:B-1----:R-:W-:-:S04]  /*15160*/  IADD3 R5, P0, R19, R4, RZ ;  /* 0x0000000413057210 */ /* 0x002fc80007f1e0ff */
[----:B------:R-:W-:-:S05]  /*15170*/  IADD3.X R23, RZ, R23, RZ, P0, !PT ;  /* 0x00000017ff177210 */ /* 0x000fca00007fe4ff */
[----:B------:R-:W-:-:S04]  /*15180*/  IMAD.WIDE.U32 R6, R23, R8, RZ ;  /* 0x0000000817067225 */ /* 0x000fc800078e00ff */
[----:B------:R-:W-:-:S04]  /*15190*/  IMAD.WIDE.U32 R6, P0, R5, R9, R6 ;  /* 0x0000000905067225 */ /* 0x000fc80007800006 */
[----:B------:R-:W-:Y:S01]  /*151a0*/  IMAD.WIDE.U32 R4, R5, R8, RZ ;  /* 0x0000000805047225 */ /* 0x000fe200078e00ff */
[----:B------:R-:W-:-:S04]  /*151b0*/  MOV R4, R7 ;  /* 0x0000000700047202 */ /* 0x000fc80000000f00 */
[----:B------:R-:W-:Y:S01]  /*151c0*/  IADD3 RZ, P1, R5, R6, RZ ;  /* 0x0000000605ff7210 */ /* 0x000fe20007f3e0ff */
[----:B------:R-:W-:-:S04]  /*151d0*/  IMAD.X R5, RZ, RZ, RZ, P0 ;  /* 0x000000ffff057224 */ /* 0x000fc800000e06ff */
[----:B------:R-:W-:-:S08]  /*151e0*/  IMAD.WIDE.U32.X R4, R23, R9, R4, P1 ;  /* 0x0000000917047225 */ /* 0x000fd000008e0404 */
.L_x_202:
[----:B------:R-:W1:Y:S01]  /*151f0*/  LDC R9, c[0x0][0x8f0] ;  /* 0x00023c00ff097b82 */ /* 0x000e620000000800 */
[----:B------:R-:W-:Y:S01]  /*15200*/  I2FP.F32.U32 R6, R15 ;  /* 0x0000000f00067245 */ /* 0x000fe20000201000 */
[----:B------:R-:W-:Y:S01]  /*15210*/  ULDC UR8, c[0x0][0x154] ;  /* 0x0000550000087ab9 */ /* 0x000fe20000000800 */
[----:B------:R-:W2:Y:S01]  /*15220*/  F2I.U32.TRUNC.NTZ R20, R20 ;  /* 0x0000001400147305 */ /* 0x000ea2000020f000 */
[----:B------:R-:W-:Y:S02]  /*15230*/  ISETP.NE.AND P0, PT, R2, 0x1, PT ;  /* 0x000000010200780c */ /* 0x000fe40003f05270 */
[----:B------:R-:W-:Y:S01]  /*15240*/  FMUL R8, R6, UR8 ;  /* 0x0000000806087c20 */ /* 0x000fe20008400000 */
[----:B------:R-:W-:Y:S01]  /*15250*/  LOP3.LUT R21, R21, R0, RZ, 0xc0, !PT ;  /* 0x0000000015157212 */ /* 0x000fe200078ec0ff */
[----:B------:R-:W3:Y:S01]  /*15260*/  LDC R7, c[0x0][0x144] ;  /* 0x00005100ff077b82 */ /* 0x000ee20000000800 */
[----:B------:R-:W-:-:S03]  /*15270*/  LOP3.LUT R14, R14, R3, RZ, 0xc0, !PT ;  /* 0x000000030e0e7212 */ /* 0x000fc600078ec0ff */
[----:B------:R-:W4:Y:S04]  /*15280*/  F2I.U32.TRUNC.NTZ R8, R8 ;  /* 0x0000000800087305 */ /* 0x000f28000020f000 */
[----:B------:R-:W5:Y:S01]  /*15290*/  LDC R22, c[0x0][0x148] ;  /* 0x00005200ff167b82 */ /* 0x000f620000000800 */
[----:B--2---:R-:W-:-:S07]  /*152a0*/  IADD3 R6, -R20, RZ, RZ ;  /* 0x000000ff14067210 */ /* 0x004fce0007ffe1ff */
[----:B------:R-:W2:Y:S01]  /*152b0*/  LDC R23, c[0x0][0x8e0] ;  /* 0x00023800ff177b82 */ /* 0x000ea20000000800 */
[----:B-1----:R-:W-:Y:S02]  /*152c0*/  SHF.R.U64 R4, R4, R9, R5 ;  /* 0x0000000904047219 */ /* 0x002fe40000001205 */
[----:B----4-:R-:W-:-:S03]  /*152d0*/  IADD3 R5, -R8, RZ, RZ ;  /* 0x000000ff08057210 */ /* 0x010fc60007ffe1ff */
[----:B------:R-:W-:Y:S02]  /*152e0*/  IMAD R9, R10, R4, R21 ;  /* 0x000000040a097224 */ /* 0x000fe400078e0215 */
[----:B------:R-:W1:Y:S01]  /*152f0*/  LDC R24, c[0x0][0x8b8] ;  /* 0x00022e00ff187b82 */ /* 0x000e620000000800 */
[----:B---3--:R-:W-:Y:S01]  /*15300*/  IMAD R18, R7, R6, R18 ;  /* 0x0000000607127224 */ /* 0x008fe200078e0212 */
[----:B------:R-:W-:Y:S02]  /*15310*/  IADD3 R6, -R4, RZ, RZ ;  /* 0x000000ff04067210 */ /* 0x000fe40007ffe1ff */
[----:B------:R-:W-:-:S04]  /*15320*/  MOV R4, 0x1 ;  /* 0x0000000100047802 */ /* 0x000fc80000000f00 */
[----:B------:R-:W3:Y:S01]  /*15330*/  LDC R25, c[0x0][0x8a8] ;  /* 0x00022a00ff197b82 */ /* 0x000ee20000000800 */
[----:B-----5:R-:W-:Y:S02]  /*15340*/  @P0 IMAD R18, R22, R5, R15 ;  /* 0x0000000516120224 */ /* 0x020fe400078e020f */
[----:B--2---:R-:W-:Y:S02]  /*15350*/  IMAD R19, R6, R23, R19 ;  /* 0x0000001706137224 */ /* 0x004fe400078e0213 */
[----:B-1----:R-:W-:Y:S02]  /*15360*/  IMAD R9, R9, R24, R18 ;  /* 0x0000001809097224 */ /* 0x002fe400078e0212 */
[----:B---3--:R-:W-:-:S05]  /*15370*/  IMAD R6, R19, R25, R14 ;  /* 0x0000001913067224 */ /* 0x008fca00078e020e */
[----:B------:R-:W-:Y:S02]  /*15380*/  SEL R7, R6, R9, !P0 ;  /* 0x0000000906077207 */ /* 0x000fe40004000000 */
[----:B------:R-:W-:Y:S01]  /*15390*/  SEL R9, R9, R6, !P0 ;  /* 0x0000000609097207 */ /* 0x000fe20004000000 */
[----:B------:R-:W-:-:S07]  /*153a0*/  IMAD.MOV.U32 R6, RZ, RZ, R13 ;  /* 0x000000ffff067224 */ /* 0x000fce00078e000d */
.L_x_200:
[----:B------:R-:W-:-:S13]  /*153b0*/  LOP3.LUT P0, RZ, R4, 0xff, RZ, 0xc0, !PT ;  /* 0x000000ff04ff7812 */ /* 0x000fda000780c0ff */
[----:B------:R-:W-:Y:S05]  /*153c0*/  @P0 BRA `(.L_x_203) ;  /* 0xffffffe800e80947 */ /* 0x000fea000383ffff */
.L_x_147:
[----:B------:R-:W-:-:S13]  /*153d0*/  ELECT P0, URZ, PT ;  /* 0x00000000003f782f */ /* 0x000fda0003800000 */
[----:B------:R-:W-:Y:S05]  /*153e0*/  @!P0 BRA `(.L_x_14) ;  /* 0x0000001000688947 */ /* 0x000fea0003800000 */
[----:B------:R-:W-:-:S06]  /*153f0*/  ULOP3.LUT UR4, UR39, 0x2, URZ, 0xfc, !UPT ;  /* 0x0000000227047892 */ /* 0x000fcc000f8efc3f */
[----:B-1----:R-:W-:-:S04]  /*15400*/  MOV R0, UR4 ;  /* 0x0000000400007c02 */ /* 0x002fc80008000f00 */
[----:B------:R-:W-:-:S13]  /*15410*/  ISETP.NE.AND P1, PT, R0, 0x3, PT ;  /* 0x000000030000780c */ /* 0x000fda0003f25270 */
[----:B------:R-:W-:Y:S05]  /*15420*/  @!P1 BRA `(.L_x_204) ;  /* 0x0000000000049947 */ /* 0x000fea0003800000 */
[----:B------:R-:W-:Y:S01]  /*15430*/  BPT.TRAP 0x1 ;  /* 0x000000040000795c */ /* 0x000fe20000300000 */
.L_x_204:
[----:B------:R-:W-:Y:S02]  /*15440*/  MOV R0, 0x400 ;  /* 0x0000040000007802 */ /* 0x000fe40000000f00 */
[----:B------:R-:W-:Y:S02]  /*15450*/  MOV R3, UR37 ;  /* 0x0000002500037c02 */ /* 0x000fe40008000f00 */
[----:B------:R-:W-:Y:S02]  /*15460*/  MOV R2, 0x1 ;  /* 0x0000000100027802 */ /* 0x000fe40000000f00 */
[----:B------:R-:W-:Y:S02]  /*15470*/  LEA R0, R3, R0, 0x18 ;  /* 0x0000000003007211 */ /* 0x000fe400078ec0ff */
[----:B------:R-:W-:-:S04]  /*15480*/  SHF.L.U32 R3, R2, 0x1f, RZ ;  /* 0x0000001f02037819 */ /* 0x000fc800000006ff */
[----:B------:R-:W1:Y:S02]  /*15490*/  SYNCS.PHASECHK.TRANS64.TRYWAIT P0, [R0+URZ+0x60], R3 ;  /* 0x00006003000075a7 */ /* 0x000e64000800017f */
[----:B-1----:R-:W-:Y:S05]  /*154a0*/  @!P0 BRA `(.L_x_205) ;  /* 0x0000001400e88947 */ /* 0x002fea0003800000 */
.L_x_246:
[----:B------:R-:W-:Y:S05]  /*154b0*/  @!P1 BRA `(.L_x_206) ;  /* 0x0000000000049947 */ /* 0x000fea0003800000 */
[----:B------:R-:W-:Y:S01]  /*154c0*/  BPT.TRAP 0x1 ;  /* 0x000000040000795c */ /* 0x000fe20000300000 */
.L_x_206:
[----:B------:R-:W1:Y:S02]  /*154d0*/  SYNCS.PHASECHK.TRANS64.TRYWAIT P0, [R0+URZ+0x68], R3 ;  /* 0x00006803000075a7 */ /* 0x000e64000800017f */
[----:B-1----:R-:W-:Y:S05]  /*154e0*/  @!P0 BRA `(.L_x_207) ;  /* 0x0000001400ec8947 */ /* 0x002fea0003800000 */
.L_x_247:
[----:B------:R-:W-:Y:S05]  /*154f0*/  @!P1 BRA `(.L_x_208) ;  /* 0x0000000000049947 */ /* 0x000fea0003800000 */
[----:B------:R-:W-:Y:S01]  /*15500*/  BPT.TRAP 0x1 ;  /* 0x000000040000795c */ /* 0x000fe20000300000 */
.L_x_208:
[----:B------:R-:W1:Y:S02]  /*15510*/  SYNCS.PHASECHK.TRANS64.TRYWAIT P0, [R0+URZ+0x70], R3 ;  /* 0x00007003000075a7 */ /* 0x000e64000800017f */
[----:B-1----:R-:W-:Y:S05]  /*15520*/  @!P0 BRA `(.L_x_209) ;  /* 0x0000001400f08947 */ /* 0x002fea0003800000 */
.L_x_248:
[----:B------:R-:W-:Y:S05]  /*15530*/  @!P1 BRA `(.L_x_210) ;  /* 0x0000000000049947 */ /* 0x000fea0003800000 */
[----:B------:R-:W-:Y:S01]  /*15540*/  BPT.TRAP 0x1 ;  /* 0x000000040000795c */ /* 0x000fe20000300000 */
.L_x_210:
[----:B------:R-:W-:-:S04]  /*15550*/  MOV R3, 0x1 ;  /* 0x0000000100037802 */ /* 0x000fc80000000f00 */
[----:B------:R-:W-:-:S07]  /*15560*/  SHF.L.U32 R3, R3, 0x1f, RZ ;  /* 0x0000001f03037819 */ /* 0x000fce00000006ff */
.L_x_211:
[----:B------:R1:W1:Y:S02]  /*15570*/  SYNCS.PHASECHK.TRANS64.TRYWAIT P0, [R0+URZ+0x78], R3 ;  /* 0x00007803000075a7 */ /* 0x000264000800017f */
[----:B-1----:R-:W-:Y:S05]  /*15580*/  @!P0 NANOSLEEP.SYNCS 0x989680 ;  /* 0x009896800000895d */ /* 0x002fea0003900000 */
[----:B------:R-:W1:Y:S02]  /*15590*/  @!P0 SYNCS.PHASECHK.TRANS64 P0, [R0+URZ+0x78], R3 ;  /* 0x00007803000085a7 */ /* 0x000e64000800007f */
[----:B-1----:R-:W-:Y:S05]  /*155a0*/  @P0 BRA `(.L_x_14) ;  /* 0x0000000c00f80947 */ /* 0x002fea0003800000 */
[----:B------:R-:W-:Y:S05]  /*155b0*/  BRA `(.L_x_211) ;  /* 0xfffffffc00ec7947 */ /* 0x000fea000383ffff */
.L_x_142:
[----:B------:R-:W-:Y:S01]  /*155c0*/  LOP3.LUT P0, RZ, R3, 0xff, RZ, 0xc0, !PT ;  /* 0x000000ff03ff7812 */ /* 0x000fe2000780c0ff */
[----:B------:R-:W-:Y:S01]  /*155d0*/  IMAD.MOV.U32 R11, RZ, RZ, RZ ;  /* 0x000000ffff0b7224 */ /* 0x000fe200078e00ff */
[----:B------:R-:W-:-:S11]  /*155e0*/  MOV R12, 0x1 ;  /* 0x00000001000c7802 */ /* 0x000fd60000000f00 */
[----:B------:R-:W-:Y:S05]  /*155f0*/  @!P0 BRA `(.L_x_212) ;  /* 0x0000000c002c8947 */ /* 0x000fea0003800000 */
[----:B------:R-:W2:Y:S01]  /*15600*/  LDC R0, c[0x0][0x28c] ;  /* 0x0000a300ff007b82 */ /* 0x000ea20000000800 */
[----:B------:R-:W-:Y:S01]  /*15610*/  ULDC UR15, c[0x0][0x900] ;  /* 0x00024000000f7ab9 */ /* 0x000fe20000000800 */
[----:B------:R-:W-:Y:S01]  /*15620*/  UMOV UR4, 0xffffffff ;  /* 0xffffffff00047882 */ /* 0x000fe20000000000 */
[----:B------:R-:W-:Y:S01]  /*15630*/  BSSY B0, `(.L_x_212) ;  /* 0x00000c7000007945 */ /* 0x000fe20003800000 */
[----:B-1----:R-:W-:Y:S01]  /*15640*/  USHF.L.U32 UR13, UR37, 0x7, URZ ;  /* 0x00000007250d7899 */ /* 0x002fe2000800063f */
[----:B------:R-:W-:Y:S01]  /*15650*/  MOV R12, 0x1 ;  /* 0x00000001000c7802 */ /* 0x000fe20000000f00 */
[----:B------:R-:W-:Y:S01]  /*15660*/  USHF.L.U32 UR4, UR4, UR15, URZ ;  /* 0x0000000f04047299 */ /* 0x000fe2000800063f */
[----:B------:R-:W-:Y:S01]  /*15670*/  MOV R11, RZ ;  /* 0x000000ff000b7202 */ /* 0x000fe20000000f00 */
[----:B------:R-:W-:Y:S01]  /*15680*/  ULDC UR14, c[0x0][0x8a8] ;  /* 0x00022a00000e7ab9 */ /* 0x000fe20000000800 */
[----:B------:R-:W-:Y:S01]  /*15690*/  UMOV UR5, 0x1 ;  /* 0x0000000100057882 */ /* 0x000fe20000000000 */
[----:B------:R-:W-:-:S02]  /*156a0*/  USHF.L.U32 UR24, UR37, 0xd, URZ ;  /* 0x0000000d25187899 */ /* 0x000fc4000800063f */
[----:B------:R-:W-:Y:S02]  /*156b0*/  ULOP3.LUT UR25, UR45, 0x2, URZ, 0xfc, !UPT ;  /* 0x000000022d197892 */ /* 0x000fe4000f8efc3f */
[----:B------:R-:W-:Y:S02]  /*156c0*/  ULOP3.LUT UR13, UR13, 0x80, URZ, 0xc0, !UPT ;  /* 0x000000800d0d7892 */ /* 0x000fe4000f8ec03f */
[----:B------:R-:W-:Y:S02]  /*156d0*/  UIADD3 UR14, UR14, -0x1, URZ ;  /* 0xffffffff0e0e7890 */ /* 0x000fe4000fffe03f */
[----:B------:R-:W-:Y:S02]  /*156e0*/  USHF.L.U32 UR15, UR5, UR15, URZ ;  /* 0x0000000f050f7299 */ /* 0x000fe4000800063f */
[----:B------:R-:W-:Y:S01]  /*156f0*/  ULOP3.LUT UR16, URZ, UR4, URZ, 0x33, !UPT ;  /* 0x000000043f107292 */ /* 0x000fe2000f8e333f */
[----:B------:R-:W-:Y:S01]  /*15700*/  ULDC.64 UR20, c[0x0][0x198] ;  /* 0x0000660000147ab9 */ /* 0x000fe20000000a00 */
[----:B--2---:R-:W-:-:S04]  /*15710*/  IADD3 R0, R0, 0x3f, RZ ;  /* 0x0000003f00007810 */ /* 0x004fc80007ffe0ff */
[----:B------:R-:W-:-:S04]  /*15720*/  SHF.R.S32.HI R3, RZ, 0x1f, R0 ;  /* 0x0000001fff037819 */ /* 0x000fc80000011400 */
[----:B------:R-:W-:Y:S02]  /*15730*/  LEA.HI R3, R3, R0, RZ, 0x6 ;  /* 0x0000000003037211 */ /* 0x000fe400078f30ff */
[----:B------:R-:W-:Y:S02]  /*15740*/  MOV R0, 0x1 ;  /* 0x0000000100007802 */ /* 0x000fe40000000f00 */
[--C-:B------:R-:W-:Y:S02]  /*15750*/  SHF.R.S32.HI R10, RZ, 0x6, R3.reuse ;  /* 0x00000006ff0a7819 */ /* 0x100fe40000011403 */
[----:B------:R-:W-:Y:S02]  /*15760*/  PRMT R3, R0, 0x7610, R3 ;  /* 0x0000761000037816 */ /* 0x000fe40000000003 */
[----:B------:R-:W-:-:S07]  /*15770*/  IADD3 R0, R10, 0x1, RZ ;  /* 0x000000010a007810 */ /* 0x000fce0007ffe0ff */
.L_x_223:
[----:B------:R-:W-:-:S03]  /*15780*/  UMOV UR4, 0xffffffff ;  /* 0xffffffff00047882 */ /* 0x000fc60000000000 */
[----:B------:R-:W-:Y:S05]  /*15790*/  BRA.DIV UR4, `(.L_x_213) ;  /* 0x0000001604687947 */ /* 0x000fea000b800000 */
[----:B------:R-:W-:-:S13]  /*157a0*/  ELECT P6, URZ, PT ;  /* 0x00000000003f782f */ /* 0x000fda00038c0000 */
.L_x_251:
[----:B------:R-:W1:Y:S01]  /*157b0*/  LDC R4, c[0x0][0x28c] ;  /* 0x0000a300ff047b82 */ /* 0x000e620000000800 */
[----:B------:R-:W-:Y:S01]  /*157c0*/  BSSY B1, `(.L_x_214) ;  /* 0x0000039000017945 */ /* 0x000fe20003800000 */
[----:B-1----:R-:W-:-:S13]  /*157d0*/  ISETP.LT.OR P6, PT, R4, 0x1, !P6 ;  /* 0x000000010400780c */ /* 0x002fda00077c1670 */
[----:B------:R-:W-:Y:S05]  /*157e0*/  @P6 BRA `(.L_x_215) ;  /* 0x0000000000d86947 */ /* 0x000fea0003800000 */
[----:B------:R-:W-:Y:S01]  /*157f0*/  LEA R13, R7, UR13, 0x8 ;  /* 0x0000000d070d7c11 */ /* 0x000fe2000f8e40ff */
[----:B------:R-:W-:Y:S01]  /*15800*/  IMAD.SHL.U32 R14, R9, 0x80, RZ ;  /* 0x00000080090e7824 */ /* 0x000fe200078e00ff */
[----:B------:R-:W-:Y:S02]  /*15810*/  MOV R19, RZ ;  /* 0x000000ff00137202 */ /* 0x000fe40000000f00 */
[----:B------:R-:W-:Y:S02]  /*15820*/  MOV R4, R0 ;  /* 0x0000000000047202 */ /* 0x000fe40000000f00 */
[----:B------:R-:W-:Y:S02]  /*15830*/  MOV R5, R12 ;  /* 0x0000000c00057202 */ /* 0x000fe40000000f00 */
[----:B------:R-:W-:-:S07]  /*15840*/  MOV R7, R11 ;  /* 0x0000000b00077202 */ /* 0x000fce0000000f00 */
.L_x_218:
[----:B------:R-:W1:Y:S01]  /*15850*/  S2R R9, SR_CgaCtaId ;  /* 0x0000000000097919 */ /* 0x000e620000008800 */
[----:B------:R-:W-:Y:S02]  /*15860*/  MOV R8, 0x400 ;  /* 0x0000040000087802 */ /* 0x000fe40000000f00 */
[----:B------:R-:W-:Y:S02]  /*15870*/  LOP3.LUT P1, RZ, R18, 0x7f, RZ, 0xc0, !PT ;  /* 0x0000007f12ff7812 */ /* 0x000fe4000782c0ff */
[----:B-1----:R-:W-:Y:S02]  /*15880*/  LEA R20, R9, R8, 0x18 ;  /* 0x0000000809147211 */ /* 0x002fe400078ec0ff */
[----:B------:R-:W-:-:S09]  /*15890*/  SHF.L.U32 R8, R5, 0x1f, RZ ;  /* 0x0000001f05087819 */ /* 0x000fd200000006ff */
[----:B------:R-:W1:Y:S01]  /*158a0*/  @!P1 LDC R9, c[0x0][0x500] ;  /* 0x00014000ff099b82 */ /* 0x000e620000000800 */
[----:B------:R-:W-:-:S04]  /*158b0*/  LEA R15, R7, R20, 0x3 ;  /* 0x00000014070f7211 */ /* 0x000fc800078e18ff */
[----:B------:R-:W2:Y:S02]  /*158c0*/  SYNCS.PHASECHK.TRANS64.TRYWAIT P0, [R15+URZ+0x20], R8 ;  /* 0x000020080f0075a7 */ /* 0x000ea4000800017f */
[----:B--2---:R-:W-:Y:S05]  /*158d0*/  @!P0 BRA `(.L_x_216) ;  /* 0x0000001400388947 */ /* 0x004fea0003800000 */
.L_x_252:
[----:B------:R-:W-:Y:S01]  /*158e0*/  UPRMT UR4, UR25, 0x9910, URZ ;  /* 0x0000991019047896 */ /* 0x000fe2000800003f */
[----:B-1----:R1:W-:Y:S03]  /*158f0*/  @!P1 SYNCS.ARRIVE.TRANS64 RZ, [R15+URZ], R9 ;  /* 0x000000090fff99a7 */ /* 0x0023e6000800003f */
[----:B------:R-:W-:-:S06]  /*15900*/  UISETP.NE.AND UP0, UPT, UR4, 0x2, UPT ;  /* 0x000000020400788c */ /* 0x000fcc000bf05270 */
[----:B------:R-:W-:-:S13]  /*15910*/  PLOP3.LUT P0, PT, PT, PT, UP0, 0x80, 0x0 ;  /* 0x000000000000781c */ /* 0x000fda0003f0f008 */
[----:B-1----:R-:W-:Y:S05]  /*15920*/  @P0 BRA `(.L_x_217) ;  /* 0x0000000000040947 */ /* 0x002fea0003800000 */
[----:B------:R-:W-:Y:S01]  /*15930*/  BPT.TRAP 0x1 ;  /* 0x000000040000795c */ /* 0x000fe20000300000 */
.L_x_217:
[----:B------:R-:W-:Y:S01]  /*15940*/  R2UR UR7, R7 ;  /* 0x00000000070772ca */ /* 0x000fe200000e0000 */
[----:B------:R-:W-:Y:S01]  /*15950*/  UIADD3 UR6, UP0, UR20, 0xf0, URZ ;  /* 0x000000f014067890 */ /* 0x000fe2000ff1e03f */
[----:B------:R-:W-:Y:S01]  /*15960*/  R2UR UR17, R20 ;  /* 0x00000000141172ca */ /* 0x000fe200000e0000 */
[----:B------:R-:W-:Y:S01]  /*15970*/  UIADD3 UR22, UP1, UR20, 0x1f0, URZ ;  /* 0x000001f014167890 */ /* 0x000fe2000ff3e03f */
[----:B------:R-:W-:Y:S01]  /*15980*/  R2UR UR9, R15 ;  /* 0x000000000f0972ca */ /* 0x000fe200000e0000 */
[----:B------:R-:W-:Y:S01]  /*15990*/  VIADD R7, R7, 0x1 ;  /* 0x0000000107077836 */ /* 0x000fe20000000000 */
[----:B------:R-:W-:Y:S01]  /*159a0*/  R2UR UR11, R14 ;  /* 0x000000000e0b72ca */ /* 0x000fe200000e0000 */
[----:B------:R-:W-:Y:S01]  /*159b0*/  UIADD3.X UR23, URZ, UR21, URZ, UP1, !UPT ;  /* 0x000000153f177290 */ /* 0x000fe20008ffe43f */
[----:B------:R-:W-:Y:S01]  /*159c0*/  R2UR UR10, R19 ;  /* 0x00000000130a72ca */ /* 0x000fe200000e0000 */
[----:B------:R-:W-:Y:S01]  /*159d0*/  UMOV UR4, 0x0 ;  /* 0x0000000000047882 */ /* 0x000fe20000000000 */
[----:B------:R-:W-:Y:S01]  /*159e0*/  R2UR UR12, R6 ;  /* 0x00000000060c72ca */ /* 0x000fe200000e0000 */
[----:B------:R-:W-:Y:S01]  /*159f0*/  UMOV UR5, 0x10000000 ;  /* 0x1000000000057882 */ /* 0x000fe20000000000 */
[----:B------:R-:W-:Y:S01]  /*15a00*/  IADD3 R4, R4, -0x1, RZ ;  /* 0xffffffff04047810 */ /* 0x000fe20007ffe0ff */
[----:B------:R-:W-:Y:S01]  /*15a10*/  USHF.L.U32 UR7, UR7, 0xe, URZ ;  /* 0x0000000e07077899 */ /* 0x000fe2000800063f */
[----:B------:R-:W-:Y:S01]  /*15a20*/  R2UR UR19, R13 ;  /* 0x000000000d1372ca */ /* 0x000fe200000e0000 */
[----:B------:R-:W-:Y:S01]  /*15a30*/  UMOV UR26, 0x30000 ;  /* 0x00030000001a7882 */ /* 0x000fe20000000000 */
[----:B------:R-:W-:Y:S01]  /*15a40*/  ISETP.GT.AND P1, PT, R4, 0x1, PT ;  /* 0x000000010400780c */ /* 0x000fe20003f24270 */
[----:B------:R-:W-:Y:S01]  /*15a50*/  ULOP3.LUT UR8, UR7, 0x2000, UR24, 0xf8, !UPT ;  /* 0x0000200007087892 */ /* 0x000fe2000f8ef818 */
[----:B------:R-:W-:-:S02]  /*15a60*/  ISETP.NE.AND P0, PT, R7, 0x4, PT ;  /* 0x000000040700780c */ /* 0x000fc40003f05270 */
[----:B------:R-:W-:Y:S01]  /*15a70*/  IADD3 R19, R19, 0x40, RZ ;  /* 0x0000004013137810 */ /* 0x000fe20007ffe0ff */
[----:B------:R-:W-:Y:S01]  /*15a80*/  ULEA UR8, UR8, UR17, 0x1 ;  /* 0x0000001108087291 */ /* 0x000fe2000f8e083f */
[----:B--2---:R-:W-:Y:S01]  /*15a90*/  SEL R8, RZ, 0x1, P0 ;  /* 0x00000001ff087807 */ /* 0x004fe20000000000 */
[----:B------:R-:W-:Y:S01]  /*15aa0*/  UIADD3 UR17, UR17, 0x8400, UR7 ;  /* 0x0000840011117890 */ /* 0x000fe2000fffe007 */
[----:B------:R-:W-:Y:S01]  /*15ab0*/  SEL R7, R7, RZ, P0 ;  /* 0x000000ff07077207 */ /* 0x000fe20000000000 */
[----:B------:R-:W-:Y:S01]  /*15ac0*/  UIADD3.X UR7, URZ, UR21, URZ, UP0, !UPT ;  /* 0x000000153f077290 */ /* 0x000fe200087fe43f */
[----:B------:R-:W-:Y:S01]  /*15ad0*/  LOP3.LUT R5, R5, R8, RZ, 0x3c, !PT ;  /* 0x0000000805057212 */ /* 0x000fe200078e3cff */
[----:B------:R-:W-:-:S03]  /*15ae0*/  UIADD3 UR18, UR8, 0x18400, URZ ;  /* 0x0001840008127890 */ /* 0x000fc6000fffe03f */
[----:B------:R-:W-:-:S04]  /*15af0*/  UMOV UR8, UR17 ;  /* 0x0000001100087c82 */ /* 0x000fc80008000000 */
[----:B------:R1:W-:Y:S02]  /*15b00*/  UTMALDG.3D [UR8], [UR6], desc[UR4] ;  /* 0x00000408060075b4 */ /* 0x0003e40008011000 */
[----:B-1----:R-:W-:Y:S01]  /*15b10*/  UMOV UR8, UR18 ;  /* 0x0000001200087c82 */ /* 0x002fe20008000000 */
[----:B------:R-:W-:Y:S02]  /*15b20*/  UMOV UR11, UR19 ;  /* 0x00000013000b7c82 */ /* 0x000fe40008000000 */
[----:B------:R1:W-:Y:S02]  /*15b30*/  UTMALDG.3D.MULTICAST [UR8], [UR22], UR26, desc[UR4] ;  /* 0x00000408160073b4 */ /* 0x0003e4000801181a */
[----:B-1----:R-:W-:Y:S05]  /*15b40*/  @P1 BRA `(.L_x_218) ;  /* 0xfffffffc00401947 */ /* 0x002fea000383ffff */
.L_x_215:
[----:B------:R-:W-:Y:S05]  /*15b50*/  BSYNC B1 ;  /* 0x0000000000017941 */ /* 0x000fea0003800000 */
.L_x_214:
[----:B------:R-:W-:Y:S01]  /*15b60*/  LOP3.LUT P1, RZ, R3, 0xff, RZ, 0xc0, !PT ;  /* 0x000000ff03ff7812 */ /* 0x000fe2000782c0ff */
[----:B------:R-:W-:Y:S01]  /*15b70*/  ULDC.64 UR4, c[0x0][0x8f8] ;  /* 0x00023e0000047ab9 */ /* 0x000fe20000000a00 */
[----:B------:R-:W-:Y:S01]  /*15b80*/  IADD3 R11, R10, R11, RZ ;  /* 0x0000000b0a0b7210 */ /* 0x000fe20007ffe0ff */
[----:B------:R-:W-:Y:S01]  /*15b90*/  BSSY B1, `(.L_x_219) ;  /* 0x000006e000017945 */ /* 0x000fe20003800000 */
[----:B------:R-:W-:Y:S01]  /*15ba0*/  IADD3 R16, P2, R16, UR54, RZ ;  /* 0x0000003610107c10 */ /* 0x000fe2000ff5e0ff */
[----:B------:R-:W-:Y:S01]  /*15bb0*/  IMAD.MOV.U32 R6, RZ, RZ, -0x1 ;  /* 0xffffffffff067424 */ /* 0x000fe200078e00ff */
[----:B------:R-:W-:Y:S02]  /*15bc0*/  SHF.R.U32.HI R3, RZ, 0x2, R11 ;  /* 0x00000002ff037819 */ /* 0x000fe4000001160b */
[----:B------:R-:W-:Y:S02]  /*15bd0*/  ISETP.GT.U32.AND P0, PT, R11, 0x3, PT ;  /* 0x000000030b00780c */ /* 0x000fe40003f04070 */
[----:B------:R-:W-:-:S02]  /*15be0*/  LOP3.LUT R3, R3, 0x1, RZ, 0xc0, !PT ;  /* 0x0000000103037812 */ /* 0x000fc400078ec0ff */
[----:B------:R-:W-:Y:S01]  /*15bf0*/  ISETP.LT.U32.AND P0, PT, R10, 0x4, P0 ;  /* 0x000000040a00780c */ /* 0x000fe20000701070 */
[----:B------:R-:W1:Y:S01]  /*15c00*/  @P1 S2R R5, SR_CgaCtaId ;  /* 0x0000000000051919 */ /* 0x000e620000008800 */
[----:B------:R-:W-:Y:S02]  /*15c10*/  @P1 MOV R4, 0x400 ;  /* 0x0000040000041802 */ /* 0x000fe40000000f00 */
[----:B------:R-:W-:Y:S02]  /*15c20*/  IADD3.X R17, R17, UR38, RZ, P2, !PT ;  /* 0x0000002611117c10 */ /* 0x000fe400097fe4ff */
[----:B------:R-:W-:Y:S02]  /*15c30*/  ISETP.GE.U32.AND P2, PT, R16, UR4, PT ;  /* 0x0000000410007c0c */ /* 0x000fe4000bf46070 */
[----:B------:R-:W-:Y:S02]  /*15c40*/  MOV R9, 0xffffffff ;  /* 0xffffffff00097802 */ /* 0x000fe40000000f00 */
[----:B------:R-:W-:-:S02]  /*15c50*/  MOV R7, 0xffffffff ;  /* 0xffffffff00077802 */ /* 0x000fc40000000f00 */
[----:B------:R-:W-:Y:S02]  /*15c60*/  LOP3.LUT R11, R11, 0x3, RZ, 0xc0, !PT ;  /* 0x000000030b0b7812 */ /* 0x000fe400078ec0ff */
[----:B-1----:R-:W-:-:S04]  /*15c70*/  @P1 LEA R4, R5, R4, 0x18 ;  /* 0x0000000405041211 */ /* 0x002fc800078ec0ff */
[----:B------:R1:W-:Y:S01]  /*15c80*/  @P1 SYNCS.ARRIVE.TRANS64.A1T0 RZ, [R4+URZ+0x88], RZ ;  /* 0x000088ff04ff19a7 */ /* 0x0003e2000810003f */
[----:B------:R-:W-:Y:S02]  /*15c90*/  ISETP.NE.U32.AND P1, PT, R3, 0x1, PT ;  /* 0x000000010300780c */ /* 0x000fe40003f25070 */
[----:B------:R-:W-:Y:S02]  /*15ca0*/  SEL R3, RZ, 0x1, !P0 ;  /* 0x00000001ff037807 */ /* 0x000fe40004000000 */
[----:B------:R-:W-:Y:S02]  /*15cb0*/  ISETP.GE.U32.AND.EX P0, PT, R17, UR5, PT, P2 ;  /* 0x0000000511007c0c */ /* 0x000fe4000bf06120 */
[----:B------:R-:W-:-:S04]  /*15cc0*/  ISETP.GT.U32.AND P1, PT, R10, 0x3, !P1 ;  /* 0x000000030a00780c */ /* 0x000fc80004f24070 */
[----:B-1----:R-:W-:-:S04]  /*15cd0*/  SEL R4, RZ, 0x1, !P1 ;  /* 0x00000001ff047807 */ /* 0x002fc80004800000 */
[--C-:B------:R-:W-:Y:S02]  /*15ce0*/  LOP3.LUT R12, R4, R12, R3.reuse, 0x96, !PT ;  /* 0x0000000c040c7212 */ /* 0x100fe400078e9603 */
[----:B------:R-:W-:Y:S02]  /*15cf0*/  PRMT R4, RZ, 0x7610, R4 ;  /* 0x00007610ff047816 */ /* 0x000fe40000000004 */
[----:B------:R-:W-:Y:S01]  /*15d00*/  PRMT R3, RZ, 0x7610, R3 ;  /* 0x00007610ff037816 */ /* 0x000fe20000000003 */
[----:B------:R-:W-:Y:S06]  /*15d10*/  @P0 BRA `(.L_x_220) ;  /* 0x0000000400540947 */ /* 0x000fec0003800000 */
[----:B------:R-:W-:Y:S01]  /*15d20*/  ULDC.64 UR4, c[0x0][0x8d0] ;  /* 0x0002340000047ab9 */ /* 0x000fe20000000a00 */
[----:B------:R-:W1:Y:S01]  /*15d30*/  S2R R14, SR_CTAID.X ;  /* 0x00000000000e7919 */ /* 0x000e620000002500 */
[----:B------:R-:W-:Y:S01]  /*15d40*/  ISETP.NE.U32.AND P0, PT, RZ, UR4, PT ;  /* 0x00000004ff007c0c */ /* 0x000fe2000bf05070 */
[----:B------:R-:W-:Y:S01]  /*15d50*/  ULDC UR7, c[0x0][0x8d8] ;  /* 0x0002360000077ab9 */ /* 0x000fe20000000800 */
[----:B------:R-:W-:Y:S01]  /*15d60*/  MOV R4, R16 ;  /* 0x0000001000047202 */ /* 0x000fe20000000f00 */
[----:B------:R-:W2:Y:S01]  /*15d70*/  S2R R13, SR_CTAID.Y ;  /* 0x00000000000d7919 */ /* 0x000ea20000002600 */
[----:B------:R-:W-:Y:S02]  /*15d80*/  ISETP.NE.AND.EX P0, PT, RZ, UR5, PT, P0 ;  /* 0x00000005ff007c0c */ /* 0x000fe4000bf05300 */
[----:B------:R-:W-:-:S11]  /*15d90*/  MOV R5, R17 ;  /* 0x0000001100057202 */ /* 0x000fd60000000f00 */
[----:B------:R-:W-:Y:S05]  /*15da0*/  @!P0 BRA `(.L_x_221) ;  /* 0x0000000000288947 */ /* 0x000fea0003800000 */
[----:B------:R-:W-:Y:S02]  /*15db0*/  ULDC UR6, c[0x0][0x8dc] ;  /* 0x0002370000067ab9 */ /* 0x000fe40000000800 */
[----:B------:R-:W-:-:S04]  /*15dc0*/  IADD3 R9, P0, R16, UR6, RZ ;  /* 0x0000000610097c10 */ /* 0x000fc8000ff1e0ff */
[----:B------:R-:W-:-:S05]  /*15dd0*/  IADD3.X R15, RZ, R17, RZ, P0, !PT ;  /* 0x00000011ff0f7210 */ /* 0x000fca00007fe4ff */
[----:B------:R-:W-:-:S04]  /*15de0*/  IMAD.WIDE.U32 R6, R15, UR4, RZ ;  /* 0x000000040f067c25 */ /* 0x000fc8000f8e00ff */
[----:B------:R-:W-:-:S04]  /*15df0*/  IMAD.WIDE.U32 R6, P0, R9, UR5, R6 ;  /* 0x0000000509067c25 */ /* 0x000fc8000f800006 */
[----:B------:R-:W-:Y:S01]  /*15e00*/  IMAD.WIDE.U32 R8, R9, UR4, RZ ;  /* 0x0000000409087c25 */ /* 0x000fe2000f8e00ff */
[----:B------:R-:W-:Y:S02]  /*15e10*/  IADD3.X R5, RZ, RZ, RZ, P0, !PT ;  /* 0x000000ffff057210 */ /* 0x000fe400007fe4ff */
[----:B------:R-:W-:Y:S02]  /*15e20*/  MOV R4, R7 ;  /* 0x0000000700047202 */ /* 0x000fe40000000f00 */
[----:B------:R-:W-:-:S05]  /*15e30*/  IADD3 RZ, P0, R9, R6, RZ ;  /* 0x0000000609ff7210 */ /* 0x000fca0007f1e0ff */
[----:B------:R-:W-:-:S08]  /*15e40*/  IMAD.WIDE.U32.X R4, R15, UR5, R4, P0 ;  /* 0x000000050f047c25 */ /* 0x000fd000080e0404 */
.L_x_221:
[--C-:B------:R-:W-:Y:S01]  /*15e50*/  SHF.R.U64 R8, R4, UR7, R5.reuse ;  /* 0x0000000704087c19 */ /* 0x100fe20008001205 */
[----:B------:R-:W-:Y:S01]  /*15e60*/  ULDC.64 UR4, c[0x0][0x8c8] ;  /* 0x0002320000047ab9 */ /* 0x000fe20000000a00 */
[----:B------:R-:W-:Y:S01]  /*15e70*/  SHF.R.U32.HI R4, RZ, UR7, R5 ;  /* 0x00000007ff047c19 */ /* 0x000fe20008011605 */
[----:B------:R-:W3:Y:S01]  /*15e80*/  LDC R25, c[0x0][0x144] ;  /* 0x00005100ff197b82 */ /* 0x000ee20000000800 */
[----:B------:R-:W-:Y:S01]  /*15e90*/  IADD3 R7, P0, RZ, -R8, RZ ;  /* 0x80000008ff077210 */ /* 0x000fe20007f1e0ff */
[----:B------:R-:W-:Y:S01]  /*15ea0*/  ULDC.64 UR8, c[0x0][0x8e8] ;  /* 0x00023a0000087ab9 */ /* 0x000fe20000000a00 */
[----:B-1----:R-:W-:Y:S01]  /*15eb0*/  I2FP.F32.U32 R9, R14 ;  /* 0x0000000e00097245 */ /* 0x002fe20000201000 */
[----:B------:R-:W-:Y:S02]  /*15ec0*/  ULDC UR6, c[0x0][0x8b0] ;  /* 0x00022c0000067ab9 */ /* 0x000fe40000000800 */
[----:B------:R-:W-:Y:S01]  /*15ed0*/  IMAD.X R4, RZ, RZ, ~R4, P0 ;  /* 0x000000ffff047224 */ /* 0x000fe200000e0e04 */
[----:B------:R-:W-:Y:S01]  /*15ee0*/  ISETP.NE.U32.AND P0, PT, RZ, UR8, PT ;  /* 0x00000008ff007c0c */ /* 0x000fe2000bf05070 */
[----:B------:R-:W1:Y:S02]  /*15ef0*/  LDC R20, c[0x0][0x148] ;  /* 0x00005200ff147b82 */ /* 0x000e640000000800 */
[----:B------:R-:W-:Y:S01]  /*15f00*/  IMAD R6, R4, UR4, RZ ;  /* 0x0000000404067c24 */ /* 0x000fe2000f8e02ff */
[----:B------:R-:W-:Y:S01]  /*15f10*/  ISETP.NE.AND.EX P0, PT, RZ, UR9, PT, P0 ;  /* 0x00000009ff007c0c */ /* 0x000fe2000bf05300 */
[----:B------:R-:W-:Y:S01]  /*15f20*/  IMAD.WIDE.U32 R4, R7, UR4, R16 ;  /* 0x0000000407047c25 */ /* 0x000fe2000f8e0010 */
[----:B------:R-:W-:-:S03]  /*15f30*/  ULDC UR4, c[0x0][0x150] ;  /* 0x0000540000047ab9 */ /* 0x000fc60000000800 */
[----:B------:R-:W-:Y:S02]  /*15f40*/  IMAD R7, R7, UR5, R6 ;  /* 0x0000000507077c24 */ /* 0x000fe4000f8e0206 */
[----:B------:R-:W-:Y:S01]  /*15f50*/  FMUL R6, R9, UR4 ;  /* 0x0000000409067c20 */ /* 0x000fe20008400000 */
[----:B------:R-:W-:Y:S01]  /*15f60*/  ULDC UR4, c[0x0][0x8c0] ;  /* 0x0002300000047ab9 */ /* 0x000fe20000000800 */
[----:B------:R-:W-:Y:S01]  /*15f70*/  ULDC UR5, c[0x0][0x154] ;  /* 0x0000550000057ab9 */ /* 0x000fe20000000800 */
[----:B------:R-:W-:-:S03]  /*15f80*/  IADD3 R5, R5, R7, RZ ;  /* 0x0000000705057210 */ /* 0x000fc60007ffe0ff */
[----:B------:R-:W4:Y:S01]  /*15f90*/  F2I.U32.TRUNC.NTZ R6, R6 ;  /* 0x0000000600067305 */ /* 0x000f22000020f000 */
[----:B------:R-:W-:Y:S02]  /*15fa0*/  SHF.R.U64 R9, R4, UR4, R5 ;  /* 0x0000000404097c19 */ /* 0x000fe40008001205 */
[----:B--2---:R-:W-:-:S05]  /*15fb0*/  I2FP.F32.U32 R4, R13 ;  /* 0x0000000d00047245 */ /* 0x004fca0000201000 */
[----:B------:R-:W-:Y:S01]  /*15fc0*/  FMUL R21, R4, UR5 ;  /* 0x0000000504157c20 */ /* 0x000fe20008400000 */
[----:B------:R-:W-:Y:S01]  /*15fd0*/  SHF.R.U32.HI R4, RZ, UR4, R5 ;  /* 0x00000004ff047c19 */ /* 0x000fe20008011605 */
[----:B------:R-:W-:-:S03]  /*15fe0*/  ULDC UR4, c[0x0][0x900] ;  /* 0x0002400000047ab9 */ /* 0x000fc60000000800 */
[--C-:B------:R-:W-:Y:S01]  /*15ff0*/  SHF.R.U64 R19, R9, UR6, R4.reuse ;  /* 0x0000000609137c19 */ /* 0x100fe20008001204 */
[----:B------:R-:W2:Y:S01]  /*16000*/  F2I.U32.TRUNC.NTZ R21, R21 ;  /* 0x0000001500157305 */ /* 0x000ea2000020f000 */
[----:B------:R-:W-:Y:S02]  /*16010*/  SHF.R.U32.HI R4, RZ, UR6, R4 ;  /* 0x00000006ff047c19 */ /* 0x000fe40008011604 */
[----:B----4-:R-:W-:Y:S02]  /*16020*/  IADD3 R6, -R6, RZ, RZ ;  /* 0x000000ff06067210 */ /* 0x010fe40007ffe1ff */
[--C-:B------:R-:W-:Y:S02]  /*16030*/  SHF.R.U64 R15, R19, UR4, R4.reuse ;  /* 0x00000004130f7c19 */ /* 0x100fe40008001204 */
[----:B------:R-:W-:Y:S01]  /*16040*/  SHF.R.U32.HI R23, RZ, UR4, R4 ;  /* 0x00000004ff177c19 */ /* 0x000fe20008011604 */
[----:B---3--:R-:W-:Y:S01]  /*16050*/  IMAD R14, R25, R6, R14 ;  /* 0x00000006190e7224 */ /* 0x008fe200078e020e */
[----:B------:R-:W-:-:S02]  /*16060*/  MOV R4, R15 ;  /* 0x0000000f00047202 */ /* 0x000fc40000000f00 */
[----:B------:R-:W-:Y:S01]  /*16070*/  MOV R5, R23 ;  /* 0x0000001700057202 */ /* 0x000fe20000000f00 */
[----:B------:R-:W-:Y:S06]  /*16080*/  @!P0 BRA `(.L_x_222) ;  /* 0x0000000000288947 */ /* 0x000fec0003800000 */
[----:B------:R-:W-:Y:S02]  /*16090*/  ULDC UR4, c[0x0][0x8f4] ;  /* 0x00023d0000047ab9 */ /* 0x000fe40000000800 */
[----:B------:R-:W-:-:S04]  /*160a0*/  IADD3 R5, P0, R15, UR4, RZ ;  /* 0x000000040f057c10 */ /* 0x000fc8000ff1e0ff */
[----:B------:R-:W-:-:S05]  /*160b0*/  IADD3.X R23, RZ, R23, RZ, P0, !PT ;  /* 0x00000017ff177210 */ /* 0x000fca00007fe4ff */
[----:B------:R-:W-:-:S04]  /*160c0*/  IMAD.WIDE.U32 R6, R23, UR8, RZ ;  /* 0x0000000817067c25 */ /* 0x000fc8000f8e00ff */
[----:B------:R-:W-:-:S04]  /*160d0*/  IMAD.WIDE.U32 R6, P0, R5, UR9, R6 ;  /* 0x0000000905067c25 */ /* 0x000fc8000f800006 */
[----:B------:R-:W-:Y:S01]  /*160e0*/  IMAD.WIDE.U32 R4, R5, UR8, RZ ;  /* 0x0000000805047c25 */ /* 0x000fe2000f8e00ff */
[----:B------:R-:W-:-:S04]  /*160f0*/  MOV R4, R7 ;  /* 0x0000000700047202 */ /* 0x000fc80000000f00 */
[----:B------:R-:W-:Y:S01]  /*16100*/  IADD3 RZ, P1, R5, R6, RZ ;  /* 0x0000000605ff7210 */ /* 0x000fe20007f3e0ff */
[----:B------:R-:W-:-:S04]  /*16110*/  IMAD.X R5, RZ, RZ, RZ, P0 ;  /* 0x000000ffff057224 */ /* 0x000fc800000e06ff */
[----:B------:R-:W-:-:S08]  /*16120*/  IMAD.WIDE.U32.X R4, R23, UR9, R4, P1 ;  /* 0x0000000917047c25 */ /* 0x000fd000088e0404 */
.L_x_222:
[----:B------:R-:W-:Y:S01]  /*16130*/  ISETP.NE.AND P0, PT, R2, 0x1, PT ;  /* 0x000000010200780c */ /* 0x000fe20003f05270 */
[----:B------:R-:W-:Y:S01]  /*16140*/  ULDC UR4, c[0x0][0x8f0] ;  /* 0x00023c0000047ab9 */ /* 0x000fe20000000800 */
[----:B------:R-:W-:Y:S01]  /*16150*/  LOP3.LUT R19, R19, UR16, RZ, 0xc0, !PT ;  /* 0x0000001013137c12 */ /* 0x000fe2000f8ec0ff */
[----:B------:R-:W-:Y:S01]  /*16160*/  ULDC UR5, c[0x0][0x8b8] ;  /* 0x00022e0000057ab9 */ /* 0x000fe20000000800 */
[----:B------:R-:W-:Y:S01]  /*16170*/  SHF.R.U64 R4, R4, UR4, R5 ;  /* 0x0000000404047c19 */ /* 0x000fe20008001205 */
[----:B------:R-:W-:Y:S01]  /*16180*/  ULDC UR4, c[0x0][0x8e0] ;  /* 0x0002380000047ab9 */ /* 0x000fe20000000800 */
[----:B--2---:R-:W-:Y:S02]  /*16190*/  IADD3 R21, -R21, RZ, RZ ;  /* 0x000000ff15157210 */ /* 0x004fe40007ffe1ff */
[C---:B------:R-:W-:Y:S01]  /*161a0*/  IADD3 R6, -R4.reuse, RZ, RZ ;  /* 0x000000ff04067210 */ /* 0x040fe20007ffe1ff */
[----:B------:R-:W-:Y:S01]  /*161b0*/  IMAD R19, R4, UR15, R19 ;  /* 0x0000000f04137c24 */ /* 0x000fe2000f8e0213 */
[----:B------:R-:W-:-:S02]  /*161c0*/  LOP3.LUT R4, R9, UR14, RZ, 0xc0, !PT ;  /* 0x0000000e09047c12 */ /* 0x000fc4000f8ec0ff */
[----:B------:R-:W-:Y:S01]  /*161d0*/  MOV R5, 0x1 ;  /* 0x0000000100057802 */ /* 0x000fe20000000f00 */
[----:B-1----:R-:W-:Y:S02]  /*161e0*/  @P0 IMAD R14, R20, R21, R13 ;  /* 0x00000015140e0224 */ /* 0x002fe400078e020d */
[----:B------:R-:W-:Y:S01]  /*161f0*/  IMAD R15, R6, UR4, R15 ;  /* 0x00000004060f7c24 */ /* 0x000fe2000f8e020f */
[----:B------:R-:W-:Y:S01]  /*16200*/  ULDC UR4, c[0x0][0x8a8] ;  /* 0x00022a0000047ab9 */ /* 0x000fe20000000800 */
[----:B------:R-:W-:Y:S01]  /*16210*/  IMAD R14, R19, UR5, R14 ;  /* 0x00000005130e7c24 */ /* 0x000fe2000f8e020e */
[----:B------:R-:W-:Y:S01]  /*16220*/  MOV R6, R8 ;  /* 0x0000000800067202 */ /* 0x000fe20000000f00 */
[--C-:B------:R-:W-:Y:S01]  /*16230*/  IMAD R15, R15, UR4, R4.reuse ;  /* 0x000000040f0f7c24 */ /* 0x100fe2000f8e0204 */
[----:B------:R-:W-:-:S04]  /*16240*/  PRMT R4, R5, 0x7610, R4 ;  /* 0x0000761005047816 */ /* 0x000fc80000000004 */
[----:B------:R-:W-:Y:S02]  /*16250*/  SEL R7, R15, R14, !P0 ;  /* 0x0000000e0f077207 */ /* 0x000fe40004000000 */
[----:B------:R-:W-:-:S07]  /*16260*/  SEL R9, R14, R15, !P0 ;  /* 0x0000000f0e097207 */ /* 0x000fce0004000000 */
.L_x_220:
[----:B------:R-:W-:Y:S05]  /*16270*/  BSYNC B1 ;  /* 0x0000000000017941 */ /* 0x000fea0003800000 */
.L_x_219:
[----:B------:R-:W-:-:S13]  /*16280*/  LOP3.LUT P0, RZ, R4, 0xff, RZ, 0xc0, !PT ;  /* 0x000000ff04ff7812 */ /* 0x000fda000780c0ff */
[----:B------:R-:W-:Y:S05]  /*16290*/  @P0 BRA `(.L_x_223) ;  /* 0xfffffff400380947 */ /* 0x000fea000383ffff */
[----:B------:R-:W-:Y:S05]  /*162a0*/  BSYNC B0 ;  /* 0x0000000000007941 */ /* 0x000fea0003800000 */
.L_x_212:
[----:B------:R-:W-:-:S03]  /*162b0*/  UMOV UR4, 0xffffffff ;  /* 0xffffffff00047882 */ /* 0x000fc60000000000 */
[----:B------:R-:W-:Y:S05]  /*162c0*/  BRA.DIV UR4, `(.L_x_224) ;  /* 0x0000000a04d07947 */ /* 0x000fea000b800000 */
[----:B------:R-:W-:-:S13]  /*162d0*/  ELECT P6, URZ, PT ;  /* 0x00000000003f782f */ /* 0x000fda00038c0000 */
.L_x_255:
[----:B------:R-:W-:Y:S05]  /*162e0*/  @!P6 BRA `(.L_x_14) ;  /* 0x0000000000a8e947 */ /* 0x000fea0003800000 */
[----:B------:R-:W-:-:S04]  /*162f0*/  ULOP3.LUT UR4, UR45, 0x2, URZ, 0xfc, !UPT ;  /* 0x000000022d047892 */ /* 0x000fc8000f8efc3f */
[----:B------:R-:W-:-:S06]  /*16300*/  UISETP.NE.AND UP0, UPT, UR4, 0x3, UPT ;  /* 0x000000030400788c */ /* 0x000fcc000bf05270 */
[----:B------:R-:W-:-:S13]  /*16310*/  PLOP3.LUT P0, PT, PT, PT, UP0, 0x80, 0x0 ;  /* 0x000000000000781c */ /* 0x000fda0003f0f008 */
[----:B------:R-:W-:Y:S05]  /*16320*/  @!P0 BRA `(.L_x_225) ;  /* 0x0000000000048947 */ /* 0x000fea0003800000 */
[----:B-1----:R-:W-:Y:S01]  /*16330*/  BPT.TRAP 0x1 ;  /* 0x000000040000795c */ /* 0x002fe20000300000 */
.L_x_225:
[----:B------:R-:W2:Y:S01]  /*16340*/  S2R R3, SR_CgaCtaId ;  /* 0x0000000000037919 */ /* 0x000ea20000008800 */
[----:B------:R-:W-:Y:S02]  /*16350*/  MOV R0, 0x400 ;  /* 0x0000040000007802 */ /* 0x000fe40000000f00 */
[----:B------:R-:W-:Y:S02]  /*16360*/  SHF.L.U32 R2, R12, 0x1f, RZ ;  /* 0x0000001f0c027819 */ /* 0x000fe400000006ff */
[----:B--2---:R-:W-:-:S05]  /*16370*/  LEA R0, R3, R0, 0x18 ;  /* 0x0000000003007211 */ /* 0x004fca00078ec0ff */
[----:B------:R-:W-:-:S05]  /*16380*/  VIADD R0, R0, 0x20 ;  /* 0x0000002000007836 */ /* 0x000fca0000000000 */
[C---:B------:R-:W-:Y:S02]  /*16390*/  LEA R5, R11.reuse, R0, 0x3 ;  /* 0x000000000b057211 */ /* 0x040fe400078e18ff */
[----:B------:R-:W-:Y:S02]  /*163a0*/  IADD3 R11, R11, 0x1, RZ ;  /* 0x000000010b0b7810 */ /* 0x000fe40007ffe0ff */
[----:B------:R-:W2:Y:S02]  /*163b0*/  SYNCS.PHASECHK.TRANS64.TRYWAIT P0, [R5+URZ], R2 ;  /* 0x00000002050075a7 */ /* 0x000ea4000800017f */
[----:B------:R-:W-:-:S04]  /*163c0*/  ISETP.NE.AND P1, PT, R11, 0x4, PT ;  /* 0x000000040b00780c */ /* 0x000fc80003f25270 */
[----:B------:R-:W-:Y:S02]  /*163d0*/  SEL R3, RZ, 0x1, P1 ;  /* 0x00000001ff037807 */ /* 0x000fe40000800000 */
[----:B------:R-:W-:Y:S02]  /*163e0*/  SEL R11, R11, RZ, P1 ;  /* 0x000000ff0b0b7207 */ /* 0x000fe40000800000 */
[----:B------:R-:W-:Y:S02]  /*163f0*/  LOP3.LUT R12, R12, R3, RZ, 0x3c, !PT ;  /* 0x000000030c0c7212 */ /* 0x000fe400078e3cff */
[----:B------:R-:W-:Y:S02]  /*16400*/  LEA R7, R11, R0, 0x3 ;  /* 0x000000000b077211 */ /* 0x000fe400078e18ff */
[----:B------:R-:W-:Y:S01]  /*16410*/  SHF.L.U32 R4, R12, 0x1f, RZ ;  /* 0x0000001f0c047819 */ /* 0x000fe200000006ff */
[----:B--2---:R-:W-:Y:S06]  /*16420*/  @!P0 BRA `(.L_x_226) ;  /* 0x0000000800988947 */ /* 0x004fec0003800000 */
.L_x_256:
[----:B------:R-:W3:Y:S01]  /*16430*/  SYNCS.PHASECHK.TRANS64.TRYWAIT P0, [R7+URZ], R4 ;  /* 0x00000004070075a7 */ /* 0x000ee2000800017f */
[----:B--2---:R-:W-:-:S04]  /*16440*/  IADD3 R2, R11, 0x1, RZ ;  /* 0x000000010b027810 */ /* 0x004fc80007ffe0ff */
[----:B------:R-:W-:-:S04]  /*16450*/  ISETP.NE.AND P1, PT, R2, 0x4, PT ;  /* 0x000000040200780c */ /* 0x000fc80003f25270 */
[----:B------:R-:W-:Y:S02]  /*16460*/  SEL R3, RZ, 0x1, P1 ;  /* 0x00000001ff037807 */ /* 0x000fe40000800000 */
[----:B------:R-:W-:Y:S02]  /*16470*/  SEL R9, R2, RZ, P1 ;  /* 0x000000ff02097207 */ /* 0x000fe40000800000 */
[----:B------:R-:W-:Y:S02]  /*16480*/  LOP3.LUT R11, R12, R3, RZ, 0x3c, !PT ;  /* 0x000000030c0b7212 */ /* 0x000fe400078e3cff */
[----:B------:R-:W-:Y:S02]  /*16490*/  LEA R6, R9, R0, 0x3 ;  /* 0x0000000009067211 */ /* 0x000fe400078e18ff */
[----:B------:R-:W-:Y:S01]  /*164a0*/  SHF.L.U32 R5, R11, 0x1f, RZ ;  /* 0x0000001f0b057819 */ /* 0x000fe200000006ff */
[----:B---3--:R-:W-:Y:S06]  /*164b0*/  @!P0 BRA `(.L_x_227) ;  /* 0x0000000800888947 */ /* 0x008fec0003800000 */
.L_x_257:
[----:B------:R-:W3:Y:S01]  /*164c0*/  SYNCS.PHASECHK.TRANS64.TRYWAIT P0, [R6+URZ], R5 ;  /* 0x00000005060075a7 */ /* 0x000ee2000800017f */
[----:B------:R-:W-:-:S04]  /*164d0*/  IADD3 R2, R9, 0x1, RZ ;  /* 0x0000000109027810 */ /* 0x000fc80007ffe0ff */
[----:B------:R-:W-:-:S04]  /*164e0*/  ISETP.NE.AND P1, PT, R2, 0x4, PT ;  /* 0x000000040200780c */ /* 0x000fc80003f25270 */
[----:B--2---:R-:W-:Y:S02]  /*164f0*/  SEL R4, RZ, 0x1, P1 ;  /* 0x00000001ff047807 */ /* 0x004fe40000800000 */
[----:B------:R-:W-:Y:S02]  /*16500*/  SEL R3, R2, RZ, P1 ;  /* 0x000000ff02037207 */ /* 0x000fe40000800000 */
[----:B------:R-:W-:Y:S01]  /*16510*/  LOP3.LUT R4, R11, R4, RZ, 0x3c, !PT ;  /* 0x000000040b047212 */ /* 0x000fe200078e3cff */
[----:B---3--:R-:W-:Y:S06]  /*16520*/  @!P0 BRA `(.L_x_228) ;  /* 0x0000000800808947 */ /* 0x008fec0003800000 */
.L_x_258:
[----:B------:R-:W-:Y:S01]  /*16530*/  IMAD R3, R3, 0x8, R0 ;  /* 0x0000000803037824 */ /* 0x000fe200078e0200 */
[----:B------:R-:W-:-:S07]  /*16540*/  SHF.L.U32 R0, R4, 0x1f, RZ ;  /* 0x0000001f04007819 */ /* 0x000fce00000006ff */
.L_x_229:
[----:B---3--:R3:W4:Y:S02]  /*16550*/  SYNCS.PHASECHK.TRANS64.TRYWAIT P0, [R3+URZ], R0 ;  /* 0x00000000030075a7 */ /* 0x008724000800017f */
[----:B----4-:R-:W-:Y:S05]  /*16560*/  @!P0 NANOSLEEP.SYNCS 0x989680 ;  /* 0x009896800000895d */ /* 0x010fea0003900000 */
[----:B------:R-:W4:Y:S02]  /*16570*/  @!P0 SYNCS.PHASECHK.TRANS64 P0, [R3+URZ], R0 ;  /* 0x00000000030085a7 */ /* 0x000f24000800007f */
[----:B----4-:R-:W-:Y:S05]  /*16580*/  @!P0 BRA `(.L_x_229) ;  /* 0xfffffffc00f08947 */ /* 0x010fea000383ffff */
.L_x_14:
[----:B-1----:R-:W-:Y:S05]  /*16590*/  BSYNC B6 ;  /* 0x0000000000067941 */ /* 0x002fea0003800000 */
.L_x_12:
[----:B------:R-:W-:Y:S05]  /*165a0*/  EXIT ;  /* 0x000000000000794d */ /* 0x000fea0003800000 */
.L_x_27:
[----:B---3--:R3:W4:Y:S02]  /*165b0*/  SYNCS.PHASECHK.TRANS64.TRYWAIT P1, [R4+URZ], R3 ;  /* 0x00000003040075a7 */ /* 0x008724000802017f */
[----:B----4-:R-:W-:Y:S05]  /*165c0*/  @!P1 NANOSLEEP.SYNCS 0x989680 ;  /* 0x009896800000995d */ /* 0x010fea0003900000 */
[----:B------:R-:W4:Y:S02]  /*165d0*/  @!P1 SYNCS.PHASECHK.TRANS64 P1, [R4+URZ], R3 ;  /* 0x00000003040095a7 */ /* 0x000f24000802007f */
[----:B----4-:R-:W-:Y:S05]  /*165e0*/  @!P1 BRA `(.L_x_27) ;  /* 0xfffffffc00f09947 */ /* 0x010fea000383ffff */
[----:B------:R-:W-:Y:S05]  /*165f0*/  BRA `(.L_x_26) ;  /* 0xfffffeb400447947 */ /* 0x000fea000383ffff */
.L_x_32:
[----:B---3--:R-:W-:-:S04]  /*16600*/  MOV R5, UR4 ;  /* 0x0000000400057c02 */ /* 0x008fc80008000f00 */
[----:B------:R3:W4:Y:S03]  /*16610*/  SYNCS.PHASECHK.TRANS64.TRYWAIT P1, [R5+URZ], R4 ;  /* 0x00000004050075a7 */ /* 0x000726000802017f */
[----:B----4-:R-:W-:Y:S05]  /*16620*/  @!P1 NANOSLEEP.SYNCS 0x989680 ;  /* 0x009896800000995d */ /* 0x010fea0003900000 */
[----:B------:R-:W4:Y:S02]  /*16630*/  @!P1 SYNCS.PHASECHK.TRANS64 P1, [R5+URZ], R4 ;  /* 0x00000004050095a7 */ /* 0x000f24000802007f */
[----:B----4-:R-:W-:Y:S05]  /*16640*/  @!P1 BRA `(.L_x_32) ;  /* 0xfffffffc00ec9947 */ /* 0x010fea000383ffff */
[----:B------:R-:W-:Y:S05]  /*16650*/  BRA `(.L_x_31) ;  /* 0xfffffeb800087947 */ /* 0x000fea000383ffff */
.L_x_53:
[----:B-1----:R-:W-:-:S04]  /*16660*/  MOV R4, UR51 ;  /* 0x0000003300047c02 */ /* 0x002fc80008000f00 */
[----:B------:R1:W2:Y:S03]  /*16670*/  SYNCS.PHASECHK.TRANS64.TRYWAIT P3, [R4+URZ+0x40], R3 ;  /* 0x00004003040075a7 */ /* 0x0002a6000806017f */
[----:B--2---:R-:W-:Y:S05]  /*16680*/  @!P3 NANOSLEEP.SYNCS 0x989680 ;  /* 0x009896800000b95d */ /* 0x004fea0003900000 */
[----:B------:R-:W2:Y:S02]  /*16690*/  @!P3 SYNCS.PHASECHK.TRANS64 P3, [R4+URZ+0x40], R3 ;  /* 0x000040030400b5a7 */ /* 0x000ea4000806007f */
[----:B--2---:R-:W-:Y:S05]  /*166a0*/  @!P3 BRA `(.L_x_53) ;  /* 0xfffffffc00ecb947 */ /* 0x004fea000383ffff */
[----:B------:R-:W-:Y:S05]  /*166b0*/  BRA `(.L_x_230) ;  /* 0xfffffec000e87947 */ /* 0x000fea000383ffff */
.L_x_64:
[----:B-1----:R1:W2:Y:S02]  /*166c0*/  SYNCS.PHASECHK.TRANS64.TRYWAIT P3, [R28+URZ+0x40], R29 ;  /* 0x0000401d1c0075a7 */ /* 0x0022a4000806017f */
[----:B--2---:R-:W-:Y:S05]  /*166d0*/  @!P3 NANOSLEEP.SYNCS 0x989680 ;  /* 0x009896800000b95d */ /* 0x004fea0003900000 */
[----:B------:R-:W2:Y:S02]  /*166e0*/  @!P3 SYNCS.PHASECHK.TRANS64 P3, [R28+URZ+0x40], R29 ;  /* 0x0000401d1c00b5a7 */ /* 0x000ea4000806007f */
[----:B--2---:R-:W-:Y:S05]  /*166f0*/  @!P3 BRA `(.L_x_64) ;  /* 0xfffffffc00f0b947 */ /* 0x004fea000383ffff */
[----:B------:R-:W-:Y:S05]  /*16700*/  BRA `(.L_x_231) ;  /* 0xfffffee4009c7947 */ /* 0x000fea000383ffff */
.L_x_74:
[----:B-1----:R1:W2:Y:S02]  /*16710*/  SYNCS.PHASECHK.TRANS64.TRYWAIT P3, [R26+URZ+0x40], R29 ;  /* 0x0000401d1a0075a7 */ /* 0x0022a4000806017f */
[----:B--2---:R-:W-:Y:S05]  /*16720*/  @!P3 NANOSLEEP.SYNCS 0x989680 ;  /* 0x009896800000b95d */ /* 0x004fea0003900000 */
[----:B------:R-:W2:Y:S02]  /*16730*/  @!P3 SYNCS.PHASECHK.TRANS64 P3, [R26+URZ+0x40], R29 ;  /* 0x0000401d1a00b5a7 */ /* 0x000ea4000806007f */
[----:B--2---:R-:W-:Y:S05]  /*16740*/  @!P3 BRA `(.L_x_74) ;  /* 0xfffffffc00f0b947 */ /* 0x004fea000383ffff */
[----:B------:R-:W-:Y:S05]  /*16750*/  BRA `(.L_x_232) ;  /* 0xffffff0400947947 */ /* 0x000fea000383ffff */
.L_x_84:
[----:B-1----:R1:W2:Y:S02]  /*16760*/  SYNCS.PHASECHK.TRANS64.TRYWAIT P3, [R30+URZ+0x40], R29 ;  /* 0x0000401d1e0075a7 */ /* 0x0022a4000806017f */
[----:B--2---:R-:W-:Y:S05]  /*16770*/  @!P3 NANOSLEEP.SYNCS 0x989680 ;  /* 0x009896800000b95d */ /* 0x004fea0003900000 */
[----:B------:R-:W2:Y:S02]  /*16780*/  @!P3 SYNCS.PHASECHK.TRANS64 P3, [R30+URZ+0x40], R29 ;  /* 0x0000401d1e00b5a7 */ /* 0x000ea4000806007f */
[----:B--2---:R-:W-:Y:S05]  /*16790*/  @!P3 BRA `(.L_x_84) ;  /* 0xfffffffc00f0b947 */ /* 0x004fea000383ffff */
[----:B------:R-:W-:Y:S05]  /*167a0*/  BRA `(.L_x_233) ;  /* 0xffffff2400947947 */ /* 0x000fea000383ffff */
.L_x_94:
[----:B-1----:R1:W2:Y:S02]  /*167b0*/  SYNCS.PHASECHK.TRANS64.TRYWAIT P3, [R30+URZ+0x40], R31 ;  /* 0x0000401f1e0075a7 */ /* 0x0022a4000806017f */
[----:B--2---:R-:W-:Y:S05]  /*167c0*/  @!P3 NANOSLEEP.SYNCS 0x989680 ;  /* 0x009896800000b95d */ /* 0x004fea0003900000 */
[----:B------:R-:W2:Y:S02]  /*167d0*/  @!P3 SYNCS.PHASECHK.TRANS64 P3, [R30+URZ+0x40], R31 ;  /* 0x0000401f1e00b5a7 */ /* 0x000ea4000806007f */
[----:B--2---:R-:W-:Y:S05]  /*167e0*/  @!P3 BRA `(.L_x_94) ;  /* 0xfffffffc00f0b947 */ /* 0x004fea000383ffff */
[----:B------:R-:W-:Y:S05]  /*167f0*/  BRA `(.L_x_234) ;  /* 0xffffff4400987947 */ /* 0x000fea000383ffff */
.L_x_104:
[----:B-1----:R1:W2:Y:S02]  /*16800*/  SYNCS.PHASECHK.TRANS64.TRYWAIT P3, [R24+URZ+0x40], R31 ;  /* 0x0000401f180075a7 */ /* 0x0022a4000806017f */
[----:B--2---:R-:W-:Y:S05]  /*16810*/  @!P3 NANOSLEEP.SYNCS 0x989680 ;  /* 0x009896800000b95d */ /* 0x004fea0003900000 */
[----:B------:R-:W2:Y:S02]  /*16820*/  @!P3 SYNCS.PHASECHK.TRANS64 P3, [R24+URZ+0x40], R31 ;  /* 0x0000401f1800b5a7 */ /* 0x000ea4000806007f */
[----:B--2---:R-:W-:Y:S05]  /*16830*/  @!P3 BRA `(.L_x_104) ;  /* 0xfffffffc00f0b947 */ /* 0x004fea000383ffff */
[----:B------:R-:W-:Y:S05]  /*16840*/  BRA `(.L_x_235) ;  /* 0xffffff6400947947 */ /* 0x000fea000383ffff */
.L_x_114:
[----:B-1----:R1:W2:Y:S02]  /*16850*/  SYNCS.PHASECHK.TRANS64.TRYWAIT P3, [R24+URZ+0x40], R27 ;  /* 0x0000401b180075a7 */ /* 0x0022a4000806017f */
[----:B--2---:R-:W-:Y:S05]  /*16860*/  @!P3 NANOSLEEP.SYNCS 0x989680 ;  /* 0x009896800000b95d */ /* 0x004fea0003900000 */
[----:B------:R-:W2:Y:S02]  /*16870*/  @!P3 SYNCS.PHASECHK.TRANS64 P3, [R24+URZ+0x40], R27 ;  /* 0x0000401b1800b5a7 */ /* 0x000ea4000806007f */
[----:B--2---:R-:W-:Y:S05]  /*16880*/  @!P3 BRA `(.L_x_114) ;  /* 0xfffffffc00f0b947 */ /* 0x004fea000383ffff */
[----:B------:R-:W-:Y:S05]  /*16890*/  BRA `(.L_x_236) ;  /* 0xffffff8400907947 */ /* 0x000fea000383ffff */
.L_x_124:
[----:B--2---:R2:W3:Y:S02]  /*168a0*/  SYNCS.PHASECHK.TRANS64.TRYWAIT P3, [R27+URZ+0x40], R26 ;  /* 0x0000401a1b0075a7 */ /* 0x0044e4000806017f */
[----:B---3--:R-:W-:Y:S05]  /*168b0*/  @!P3 NANOSLEEP.SYNCS 0x989680 ;  /* 0x009896800000b95d */ /* 0x008fea0003900000 */
[----:B------:R-:W3:Y:S02]  /*168c0*/  @!P3 SYNCS.PHASECHK.TRANS64 P3, [R27+URZ+0x40], R26 ;  /* 0x0000401a1b00b5a7 */ /* 0x000ee4000806007f */
[----:B---3--:R-:W-:Y:S05]  /*168d0*/  @!P3 BRA `(.L_x_124) ;  /* 0xfffffffc00f0b947 */ /* 0x008fea000383ffff */
[----:B------:R-:W-:Y:S05]  /*168e0*/  BRA `(.L_x_237) ;  /* 0xffffffa4008c7947 */ /* 0x000fea000383ffff */
.L_x_144:
[----:B-1----:R-:W-:-:S04]  /*168f0*/  MOV R3, UR4 ;  /* 0x0000000400037c02 */ /* 0x002fc80008000f00 */
[----:B------:R1:W2:Y:S03]  /*16900*/  SYNCS.PHASECHK.TRANS64.TRYWAIT P0, [R3+URZ+0x88], R0 ;  /* 0x00008800030075a7 */ /* 0x0002a6000800017f */
[----:B--2---:R-:W-:Y:S05]  /*16910*/  @!P0 NANOSLEEP.SYNCS 0x989680 ;  /* 0x009896800000895d */ /* 0x004fea0003900000 */
[----:B------:R-:W2:Y:S02]  /*16920*/  @!P0 SYNCS.PHASECHK.TRANS64 P0, [R3+URZ+0x88], R0 ;  /* 0x00008800030085a7 */ /* 0x000ea4000800007f */
[----:B--2---:R-:W-:Y:S05]  /*16930*/  @!P0 BRA `(.L_x_144) ;  /* 0xfffffffc00ec8947 */ /* 0x004fea000383ffff */
[----:B------:R-:W-:Y:S05]  /*16940*/  BRA `(.L_x_143) ;  /* 0xffffffd4001c7947 */ /* 0x000fea000383ffff */
.L_x_153:
[----:B-1----:R-:W-:-:S04]  /*16950*/  MOV R5, UR13 ;  /* 0x0000000d00057c02 */ /* 0x002fc80008000f00 */
[----:B------:R1:W2:Y:S03]  /*16960*/  SYNCS.PHASECHK.TRANS64.TRYWAIT P2, [R5+URZ+0x60], R4 ;  /* 0x00006004050075a7 */ /* 0x0002a6000804017f */
[----:B--2---:R-:W-:Y:S05]  /*16970*/  @!P2 NANOSLEEP.SYNCS 0x989680 ;  /* 0x009896800000a95d */ /* 0x004fea0003900000 */
[----:B------:R-:W2:Y:S02]  /*16980*/  @!P2 SYNCS.PHASECHK.TRANS64 P2, [R5+URZ+0x60], R4 ;  /* 0x000060040500a5a7 */ /* 0x000ea4000804007f */
[----:B--2---:R-:W-:Y:S05]  /*16990*/  @!P2 BRA `(.L_x_153) ;  /* 0xfffffffc00eca947 */ /* 0x004fea000383ffff */
[----:B------:R-:W-:Y:S05]  /*169a0*/  BRA `(.L_x_238) ;  /* 0xffffffd800107947 */ /* 0x000fea000383ffff */
.L_x_159:
[----:B-12---:R-:W-:-:S04]  /*169b0*/  MOV R5, UR13 ;  /* 0x0000000d00057c02 */ /* 0x006fc80008000f00 */
[----:B------:R1:W2:Y:S03]  /*169c0*/  SYNCS.PHASECHK.TRANS64.TRYWAIT P2, [R5+URZ+0x68], R4 ;  /* 0x00006804050075a7 */ /* 0x0002a6000804017f */
[----:B--2---:R-:W-:Y:S05]  /*169d0*/  @!P2 NANOSLEEP.SYNCS 0x989680 ;  /* 0x009896800000a95d */ /* 0x004fea0003900000 */
[----:B------:R-:W2:Y:S02]  /*169e0*/  @!P2 SYNCS.PHASECHK.TRANS64 P2, [R5+URZ+0x68], R4 ;  /* 0x000068040500a5a7 */ /* 0x000ea4000804007f */
[----:B--2---:R-:W-:Y:S05]  /*169f0*/  @!P2 BRA `(.L_x_159) ;  /* 0xfffffffc00eca947 */ /* 0x004fea000383ffff */
[----:B------:R-:W-:Y:S05]  /*16a00*/  BRA `(.L_x_239) ;  /* 0xffffffd800587947 */ /* 0x000fea000383ffff */
.L_x_165:
[----:B-123--:R-:W-:-:S04]  /*16a10*/  MOV R5, UR13 ;  /* 0x0000000d00057c02 */ /* 0x00efc80008000f00 */
[----:B------:R1:W2:Y:S03]  /*16a20*/  SYNCS.PHASECHK.TRANS64.TRYWAIT P2, [R5+URZ+0x70], R4 ;  /* 0x00007004050075a7 */ /* 0x0002a6000804017f */
[----:B--2---:R-:W-:Y:S05]  /*16a30*/  @!P2 NANOSLEEP.SYNCS 0x989680 ;  /* 0x009896800000a95d */ /* 0x004fea0003900000 */
[----:B------:R-:W2:Y:S02]  /*16a40*/  @!P2 SYNCS.PHASECHK.TRANS64 P2, [R5+URZ+0x70], R4 ;  /* 0x000070040500a5a7 */ /* 0x000ea4000804007f */
[----:B--2---:R-:W-:Y:S05]  /*16a50*/  @!P2 BRA `(.L_x_165) ;  /* 0xfffffffc00eca947 */ /* 0x004fea000383ffff */
[----:B------:R-:W-:Y:S05]  /*16a60*/  BRA `(.L_x_240) ;  /* 0xffffffd800a87947 */ /* 0x000fea000383ffff */
.L_x_171:
[----:B-1234-:R-:W-:-:S04]  /*16a70*/  IMAD.U32 R5, RZ, RZ, UR13 ;  /* 0x0000000dff057e24 */ /* 0x01efc8000f8e00ff */
[----:B------:R1:W2:Y:S03]  /*16a80*/  SYNCS.PHASECHK.TRANS64.TRYWAIT P2, [R5+URZ+0x78], R4 ;  /* 0x00007804050075a7 */ /* 0x0002a6000804017f */
[----:B--2---:R-:W-:Y:S05]  /*16a90*/  @!P2 NANOSLEEP.SYNCS 0x989680 ;  /* 0x009896800000a95d */ /* 0x004fea0003900000 */
[----:B------:R-:W2:Y:S02]  /*16aa0*/  @!P2 SYNCS.PHASECHK.TRANS64 P2, [R5+URZ+0x78], R4 ;  /* 0x000078040500a5a7 */ /* 0x000ea4000804007f */
[----:B--2---:R-:W-:Y:S05]  /*16ab0*/  @!P2 BRA `(.L_x_171) ;  /* 0xfffffffc00eca947 */ /* 0x004fea000383ffff */
[----:B------:R-:W-:Y:S05]  /*16ac0*/  BRA `(.L_x_241) ;  /* 0xffffffd800f87947 */ /* 0x000fea000383ffff */
.L_x_177:
[----:B-1234-:R-:W-:-:S04]  /*16ad0*/  MOV R5, UR13 ;  /* 0x0000000d00057c02 */ /* 0x01efc80008000f00 */
[----:B------:R1:W2:Y:S03]  /*16ae0*/  SYNCS.PHASECHK.TRANS64.TRYWAIT P2, [R5+URZ+0x60], R4 ;  /* 0x00006004050075a7 */ /* 0x0002a6000804017f */
[----:B--2---:R-:W-:Y:S05]  /*16af0*/  @!P2 NANOSLEEP.SYNCS 0x989680 ;  /* 0x009896800000a95d */ /* 0x004fea0003900000 */
[----:B------:R-:W2:Y:S02]  /*16b00*/  @!P2 SYNCS.PHASECHK.TRANS64 P2, [R5+URZ+0x60], R4 ;  /* 0x000060040500a5a7 */ /* 0x000ea4000804007f */
[----:B--2---:R-:W-:Y:S05]  /*16b10*/  @!P2 BRA `(.L_x_177) ;  /* 0xfffffffc00eca947 */ /* 0x004fea000383ffff */
[----:B------:R-:W-:Y:S05]  /*16b20*/  BRA `(.L_x_242) ;  /* 0xffffffdc004c7947 */ /* 0x000fea000383ffff */
.L_x_183:
[----:B-1234-:R-:W-:-:S04]  /*16b30*/  MOV R5, UR13 ;  /* 0x0000000d00057c02 */ /* 0x01efc80008000f00 */
[----:B------:R1:W2:Y:S03]  /*16b40*/  SYNCS.PHASECHK.TRANS64.TRYWAIT P2, [R5+URZ+0x68], R4 ;  /* 0x00006804050075a7 */ /* 0x0002a6000804017f */
[----:B--2---:R-:W-:Y:S05]  /*16b50*/  @!P2 NANOSLEEP.SYNCS 0x989680 ;  /* 0x009896800000a95d */ /* 0x004fea0003900000 */
[----:B------:R-:W2:Y:S02]  /*16b60*/  @!P2 SYNCS.PHASECHK.TRANS64 P2, [R5+URZ+0x68], R4 ;  /* 0x000068040500a5a7 */ /* 0x000ea4000804007f */
[----:B--2---:R-:W-:Y:S05]  /*16b70*/  @!P2 BRA `(.L_x_183) ;  /* 0xfffffffc00eca947 */ /* 0x004fea000383ffff */
[----:B------:R-:W-:Y:S05]  /*16b80*/  BRA `(.L_x_243) ;  /* 0xffffffdc00907947 */ /* 0x000fea000383ffff */
.L_x_189:
[----:B-1234-:R-:W-:-:S04]  /*16b90*/  MOV R5, UR13 ;  /* 0x0000000d00057c02 */ /* 0x01efc80008000f00 */
[----:B------:R1:W2:Y:S03]  /*16ba0*/  SYNCS.PHASECHK.TRANS64.TRYWAIT P2, [R5+URZ+0x70], R4 ;  /* 0x00007004050075a7 */ /* 0x0002a6000804017f */
[----:B--2---:R-:W-:Y:S05]  /*16bb0*/  @!P2 NANOSLEEP.SYNCS 0x989680 ;  /* 0x009896800000a95d */ /* 0x004fea0003900000 */
[----:B------:R-:W2:Y:S02]  /*16bc0*/  @!P2 SYNCS.PHASECHK.TRANS64 P2, [R5+URZ+0x70], R4 ;  /* 0x000070040500a5a7 */ /* 0x000ea4000804007f */
[----:B--2---:R-:W-:Y:S05]  /*16bd0*/  @!P2 BRA `(.L_x_189) ;  /* 0xfffffffc00eca947 */ /* 0x004fea000383ffff */
[----:B------:R-:W-:Y:S05]  /*16be0*/  BRA `(.L_x_244) ;  /* 0xffffffdc00d47947 */ /* 0x000fea000383ffff */
.L_x_195:
[----:B-1234-:R-:W-:-:S04]  /*16bf0*/  MOV R5, UR13 ;  /* 0x0000000d00057c02 */ /* 0x01efc80008000f00 */
[----:B------:R1:W2:Y:S03]  /*16c00*/  SYNCS.PHASECHK.TRANS64.TRYWAIT P2, [R5+URZ+0x78], R4 ;  /* 0x00007804050075a7 */ /* 0x0002a6000804017f */
[----:B--2---:R-:W-:Y:S05]  /*16c10*/  @!P2 NANOSLEEP.SYNCS 0x989680 ;  /* 0x009896800000a95d */ /* 0x004fea0003900000 */
[----:B------:R-:W2:Y:S02]  /*16c20*/  @!P2 SYNCS.PHASECHK.TRANS64 P2, [R5+URZ+0x78], R4 ;  /* 0x000078040500a5a7 */ /* 0x000ea4000804007f */
[----:B--2---:R-:W-:Y:S05]  /*16c30*/  @!P2 BRA `(.L_x_195) ;  /* 0xfffffffc00eca947 */ /* 0x004fea000383ffff */
[----:B------:R-:W-:Y:S05]  /*16c40*/  BRA `(.L_x_245) ;  /* 0xffffffe000187947 */ /* 0x000fea000383ffff */
.L_x_205:
[----:B------:R1:W1:Y:S02]  /*16c50*/  SYNCS.PHASECHK.TRANS64.TRYWAIT P0, [R0+URZ+0x60], R3 ;  /* 0x00006003000075a7 */ /* 0x000264000800017f */
[----:B-1----:R-:W-:Y:S05]  /*16c60*/  @!P0 NANOSLEEP.SYNCS 0x989680 ;  /* 0x009896800000895d */ /* 0x002fea0003900000 */
[----:B------:R-:W1:Y:S02]  /*16c70*/  @!P0 SYNCS.PHASECHK.TRANS64 P0, [R0+URZ+0x60], R3 ;  /* 0x00006003000085a7 */ /* 0x000e64000800007f */
[----:B-1----:R-:W-:Y:S05]  /*16c80*/  @!P0 BRA `(.L_x_205) ;  /* 0xfffffffc00f08947 */ /* 0x002fea000383ffff */
[----:B------:R-:W-:Y:S05]  /*16c90*/  BRA `(.L_x_246) ;  /* 0xffffffe800047947 */ /* 0x000fea000383ffff */
.L_x_207:
[----:B------:R1:W1:Y:S02]  /*16ca0*/  SYNCS.PHASECHK.TRANS64.TRYWAIT P0, [R0+URZ+0x68], R3 ;  /* 0x00006803000075a7 */ /* 0x000264000800017f */
[----:B-1----:R-:W-:Y:S05]  /*16cb0*/  @!P0 NANOSLEEP.SYNCS 0x989680 ;  /* 0x009896800000895d */ /* 0x002fea0003900000 */
[----:B------:R-:W1:Y:S02]  /*16cc0*/  @!P0 SYNCS.PHASECHK.TRANS64 P0, [R0+URZ+0x68], R3 ;  /* 0x00006803000085a7 */ /* 0x000e64000800007f */
[----:B-1----:R-:W-:Y:S05]  /*16cd0*/  @!P0 BRA `(.L_x_207) ;  /* 0xfffffffc00f08947 */ /* 0x002fea000383ffff */
[----:B------:R-:W-:Y:S05]  /*16ce0*/  BRA `(.L_x_247) ;  /* 0xffffffe800007947 */ /* 0x000fea000383ffff */
.L_x_209:
[----:B------:R1:W1:Y:S02]  /*16cf0*/  SYNCS.PHASECHK.TRANS64.TRYWAIT P0, [R0+URZ+0x70], R3 ;  /* 0x00007003000075a7 */ /* 0x000264000800017f */
[----:B-1----:R-:W-:Y:S05]  /*16d00*/  @!P0 NANOSLEEP.SYNCS 0x989680 ;  /* 0x009896800000895d */ /* 0x002fea0003900000 */
[----:B------:R-:W1:Y:S02]  /*16d10*/  @!P0 SYNCS.PHASECHK.TRANS64 P0, [R0+URZ+0x70], R3 ;  /* 0x00007003000085a7 */ /* 0x000e64000800007f */
[----:B-1----:R-:W-:Y:S05]  /*16d20*/  @!P0 BRA `(.L_x_209) ;  /* 0xfffffffc00f08947 */ /* 0x002fea000383ffff */
[----:B------:R-:W-:Y:S05]  /*16d30*/  BRA `(.L_x_248) ;  /* 0xffffffe400fc7947 */ /* 0x000fea000383ffff */
.L_x_213:
[----:B------:R-:W-:Y:S01]  /*16d40*/  BSSY B1, `(.L_x_249) ;  /* 0x0000006000017945 */ /* 0x000fe20003800000 */
[----:B------:R-:W-:-:S07]  /*16d50*/  MOV R15, 0xffffffff ;  /* 0xffffffff000f7802 */ /* 0x000fce0000000f00 */
[----:B------:R-:W-:Y:S05]  /*16d60*/  WARPSYNC.COLLECTIVE R15, `(.L_x_250) ;  /* 0x000000000f0c7348 */ /* 0x000fea0003c00000 */
[----:B------:R-:W-:Y:S02]  /*16d70*/  ELECT P6, UR62, PT ;  /* 0x00000000003e782f */ /* 0x000fe400038c0000 */
[----:B------:R-:W-:Y:S01]  /*16d80*/  MOV R14, UR62 ;  /* 0x0000003e000e7c02 */ /* 0x000fe20008000f00 */
[----:B------:R-:W-:Y:S10]  /*16d90*/  ENDCOLLECTIVE ;  /* 0x000000000000791b */ /* 0x000ff40003800000 */
.L_x_250:
[----:B------:R-:W-:Y:S05]  /*16da0*/  BSYNC B1 ;  /* 0x0000000000017941 */ /* 0x000fea0003800000 */
.L_x_249:
[----:B------:R-:W-:Y:S05]  /*16db0*/  BRA `(.L_x_251) ;  /* 0xffffffe8007c7947 */ /* 0x000fea000383ffff */
.L_x_216:
[----:B--2---:R2:W3:Y:S02]  /*16dc0*/  SYNCS.PHASECHK.TRANS64.TRYWAIT P0, [R15+URZ+0x20], R8 ;  /* 0x000020080f0075a7 */ /* 0x0044e4000800017f */
[----:B---3--:R-:W-:Y:S05]  /*16dd0*/  @!P0 NANOSLEEP.SYNCS 0x989680 ;  /* 0x009896800000895d */ /* 0x008fea0003900000 */
[----:B------:R-:W3:Y:S02]  /*16de0*/  @!P0 SYNCS.PHASECHK.TRANS64 P0, [R15+URZ+0x20], R8 ;  /* 0x000020080f0085a7 */ /* 0x000ee4000800007f */
[----:B---3--:R-:W-:Y:S05]  /*16df0*/  @!P0 BRA `(.L_x_216) ;  /* 0xfffffffc00f08947 */ /* 0x008fea000383ffff */
[----:B------:R-:W-:Y:S05]  /*16e00*/  BRA `(.L_x_252) ;  /* 0xffffffe800b47947 */ /* 0x000fea000383ffff */
.L_x_224:
[----:B------:R-:W-:Y:S01]  /*16e10*/  BSSY B0, `(.L_x_253) ;  /* 0x0000006000007945 */ /* 0x000fe20003800000 */
[----:B------:R-:W-:-:S07]  /*16e20*/  MOV R15, 0xffffffff ;  /* 0xffffffff000f7802 */ /* 0x000fce0000000f00 */
[----:B-1----:R-:W-:Y:S05]  /*16e30*/  WARPSYNC.COLLECTIVE R15, `(.L_x_254) ;  /* 0x000000000f0c7348 */ /* 0x002fea0003c00000 */
[----:B------:R-:W-:Y:S02]  /*16e40*/  ELECT P6, UR62, PT ;  /* 0x00000000003e782f */ /* 0x000fe400038c0000 */
[----:B------:R-:W-:Y:S01]  /*16e50*/  MOV R14, UR62 ;  /* 0x0000003e000e7c02 */ /* 0x000fe20008000f00 */
[----:B-1----:R-:W-:Y:S10]  /*16e60*/  ENDCOLLECTIVE ;  /* 0x000000000000791b */ /* 0x002ff40003800000 */
.L_x_254:
[----:B------:R-:W-:Y:S05]  /*16e70*/  BSYNC B0 ;  /* 0x0000000000007941 */ /* 0x000fea0003800000 */
.L_x_253:
[----:B------:R-:W-:Y:S05]  /*16e80*/  BRA `(.L_x_255) ;  /* 0xfffffff400147947 */ /* 0x000fea000383ffff */
.L_x_226:
[----:B--2---:R2:W3:Y:S02]  /*16e90*/  SYNCS.PHASECHK.TRANS64.TRYWAIT P0, [R5+URZ], R2 ;  /* 0x00000002050075a7 */ /* 0x0044e4000800017f */
[----:B---3--:R-:W-:Y:S05]  /*16ea0*/  @!P0 NANOSLEEP.SYNCS 0x989680 ;  /* 0x009896800000895d */ /* 0x008fea0003900000 */
[----:B------:R-:W3:Y:S02]  /*16eb0*/  @!P0 SYNCS.PHASECHK.TRANS64 P0, [R5+URZ], R2 ;  /* 0x00000002050085a7 */ /* 0x000ee4000800007f */
[----:B---3--:R-:W-:Y:S05]  /*16ec0*/  @!P0 BRA `(.L_x_226) ;  /* 0xfffffffc00f08947 */ /* 0x008fea000383ffff */
[----:B------:R-:W-:Y:S05]  /*16ed0*/  BRA `(.L_x_256) ;  /* 0xfffffff400547947 */ /* 0x000fea000383ffff */
.L_x_227:
[----:B--2---:R2:W3:Y:S02]  /*16ee0*/  SYNCS.PHASECHK.TRANS64.TRYWAIT P0, [R7+URZ], R4 ;  /* 0x00000004070075a7 */ /* 0x0044e4000800017f */
[----:B---3--:R-:W-:Y:S05]  /*16ef0*/  @!P0 NANOSLEEP.SYNCS 0x989680 ;  /* 0x009896800000895d */ /* 0x008fea0003900000 */
[----:B------:R-:W3:Y:S02]  /*16f00*/  @!P0 SYNCS.PHASECHK.TRANS64 P0, [R7+URZ], R4 ;  /* 0x00000004070085a7 */ /* 0x000ee4000800007f */
[----:B---3--:R-:W-:Y:S05]  /*16f10*/  @!P0 BRA `(.L_x_227) ;  /* 0xfffffffc00f08947 */ /* 0x008fea000383ffff */
[----:B------:R-:W-:Y:S05]  /*16f20*/  BRA `(.L_x_257) ;  /* 0xfffffff400647947 */ /* 0x000fea000383ffff */
.L_x_228:
[----:B--2---:R2:W3:Y:S02]  /*16f30*/  SYNCS.PHASECHK.TRANS64.TRYWAIT P0, [R6+URZ], R5 ;  /* 0x00000005060075a7 */ /* 0x0044e4000800017f */
[----:B---3--:R-:W-:Y:S05]  /*16f40*/  @!P0 NANOSLEEP.SYNCS 0x989680 ;  /* 0x009896800000895d */ /* 0x008fea0003900000 */
[----:B------:R-:W3:Y:S02]  /*16f50*/  @!P0 SYNCS.PHASECHK.TRANS64 P0, [R6+URZ], R5 ;  /* 0x00000005060085a7 */ /* 0x000ee4000800007f */
[----:B---3--:R-:W-:Y:S05]  /*16f60*/  @!P0 BRA `(.L_x_228) ;  /* 0xfffffffc00f08947 */ /* 0x008fea000383ffff */
[----:B------:R-:W-:Y:S05]  /*16f70*/  BRA `(.L_x_258) ;  /* 0xfffffff4006c7947 */ /* 0x000fea000383ffff */
.L_x_259:
[----:B------:R-:W-:-:S00]  /*16f80*/  BRA `(.L_x_259) ;  /* 0xfffffffc00fc7947 */ /* 0x000fc0000383ffff */
[----:B------:R-:W-:-:S00]  /*16f90*/  NOP ;  /* 0x0000000000007918 */ /* 0x000fc00000000000 */
        /* <DEDUP_REMOVED lines=14> */
.L_x_260:


//--------------------- .nv.global.init           --------------------------
	.section	.nv.global.init,"aw",@progbits
.nv.global.init:
	.type		$str$22,@object
	.size		$str$22,($str$26 - $str$22)
$str$22:
        /*0000*/ 	.byte	0x6b, 0x5f, 0x74, 0x69, 0x6c, 0x65, 0x5f, 0x63, 0x6f, 0x75, 0x6e, 0x74, 0x20, 0x3e, 0x3d, 0x20
        /*0010*/ 	.byte	0x31, 0x00
	.type		$str$26,@object
	.size		$str$26,($str$27 - $str$26)
$str$26:
        /*0012*/ 	.byte	0x28, 0x61, 0x64, 0x64, 0x72, 0x65, 0x73, 0x73, 0x20, 0x26, 0x20, 0x6d, 0x61, 0x73, 0x6b, 0x29
        /*0022*/ 	.byte	0x20, 0x3d, 0x3d, 0x20, 0x30, 0x00
	.type		$str$27,@object
	.size		$str$27,($str$23 - $str$27)
$str$27:
        /*0028*/ 	.byte	0x2f, 0x74, 0x6d, 0x70, 0x2f, 0x63, 0x75, 0x74, 0x6c, 0x61, 0x73, 0x73, 0x5f, 0x73, 0x77, 0x65
        /*0038*/ 	.byte	0x65, 0x70, 0x5f, 0x73, 0x72, 0x63, 0x2f, 0x69, 0x6e, 0x63, 0x6c, 0x75, 0x64, 0x65, 0x2f, 0x63
        /*0048*/ 	.byte	0x75, 0x74, 0x65, 0x2f, 0x70, 0x6f, 0x69, 0x6e, 0x74, 0x65, 0x72, 0x5f, 0x66, 0x6c, 0x61, 0x67
        /*0058*/ 	.byte	0x67, 0x65, 0x64, 0x2e, 0x68, 0x70, 0x70, 0x00
	.type		$str$23,@object
	.size		$str$23,(__unnamed_2 - $str$23)
$str$23:
        /*0060*/ 	.byte	0x2f, 0x74, 0x6d, 0x70, 0x2f, 0x63, 0x75, 0x74, 0x6c, 0x61, 0x73, 0x73, 0x5f, 0x73, 0x77, 0x65
        /*0070*/ 	.byte	0x65, 0x70, 0x5f, 0x73, 0x72, 0x63, 0x2f, 0x69, 0x6e, 0x63, 0x6c, 0x75, 0x64, 0x65, 0x2f, 0x63
        /*0080*/ 	.byte	0x75, 0x74, 0x6c, 0x61, 0x73, 0x73, 0x2f, 0x67, 0x65, 0x6d, 0x6d, 0x2f, 0x63, 0x6f, 0x6c, 0x6c
        /*0090*/ 	.byte	0x65, 0x63, 0x74, 0x69, 0x76, 0x65, 0x2f, 0x73, 0x6d, 0x39, 0x30, 0x5f, 0x6d, 0x6d, 0x61, 0x5f
        /*00a0*/ 	.byte	0x74, 0x6d, 0x61, 0x5f, 0x67, 0x6d, 0x6d, 0x61, 0x5f, 0x73, 0x73, 0x5f, 0x77, 0x61, 0x72, 0x70
        /*00b0*/ 	.byte	0x73, 0x70, 0x65, 0x63, 0x69, 0x61, 0x6c, 0x69, 0x7a, 0x65, 0x64, 0x2e, 0x68, 0x70, 0x70, 0x00
	.type		__unnamed_2,@object
	.size		__unnamed_2,(__unnamed_1 - __unnamed_2)
__unnamed_2:
        /*00c0*/ 	.byte	0x61, 0x75, 0x74, 0x6f, 0x20, 0x63, 0x75, 0x74, 0x65, 0x3a, 0x3a, 0x61, 0x73, 0x5f, 0x70, 0x6f
        /* <DEDUP_REMOVED lines=27> */
        /*0280*/ 	.byte	0x36, 0x3e, 0x3e, 0x3e, 0x3e, 0x3e, 0x5d, 0x00
	.type		__unnamed_1,@object
	.size		__unnamed_1,(.L_0 - __unnamed_1)
__unnamed_1:
        /* <DEDUP_REMOVED lines=181> */
        /*0dd8*/ 	.byte	0x74, 0x69, 0x74, 0x79, 0x5d, 0x00
.L_0:


//--------------------- .nv.shared._ZN7cutlass13device_kernelINS_4gemm6kernel13GemmUniversalIN4cute5tupleIJiiiiEEENS1_10collective13CollectiveMmaINS1_34MainloopSm90TmaGmmaWarpSpecializedILi4ENS5_IJNS4_1CILi2EEENSA_ILi1EEESC_EEENS1_35KernelTmaWarpSpecializedCooperativeEEENS5_IJNSA_ILi128EEENSA_ILi256EEENSA_ILi64EEEEEENS_6half_tENS5_IJlSC_lEEESK_SL_NS4_8TiledMMAINS4_8MMA_AtomIJNS4_4SM904GMMA26MMA_64x256x16_F32F16F16_SSILNSP_5MajorE0ELSR_0ELNSP_7ScaleInE1ELSS_1EEEEEENS4_6LayoutISD_NS5_IJSC_NSA_ILi0EEESW_EEEEENS5_IJNS4_10UnderscoreESZ_SZ_EEEEENS4_13SM90_TMA_LOADENS4_14ComposedLayoutINS4_7SwizzleILi3ELi4ELi3EEENS4_18smem_ptr_flag_bitsILi16EEENSV_INS5_IJNSA_ILi8EEESI_EEENS5_IJSI_SC_EEEEEEEvNS4_8identityENS4_23SM90_TMA_LOAD_MULTICASTES1C_vS1D_EENS_8epilogue10collective18CollectiveEpilogueINS1G_22Sm90TmaWarpSpecializedILi4ELi2ELi16ELb1ELb0EEEJSJ_NS5_IJSG_NSA_ILi32EEEEEESK_SL_SK_SL_NS1G_6fusion15FusionCallbacksIS1K_NS1N_13LinCombEltActINS1G_6thread4GELUESK_fSK_fLNS_15FloatRoundStyleE2EEESJ_S1M_JEEES12_NS13_INS14_ILi2ELi4ELi3EEES17_NSV_INS5_IJS18_S1L_EEENS5_IJS1L_SC_EEEEEEENS4_17SM75_U32x4_LDSM_NENS4_14SM90_TMA_STOREES1Z_NS4_17SM90_U32x4_STSM_NENS4_9Copy_AtomIJS22_SK_EEEvEEEvvEEEEvNT_6ParamsE --------------------------
	.section	.nv.shared._ZN7cutlass13device_kernelINS_4gemm6kernel13GemmUniversalIN4cute5tupleIJiiiiEEENS1_10collective13CollectiveMmaINS1_34MainloopSm90TmaGmmaWarpSpecializedILi4ENS5_IJNS4_1CILi2EEENSA_ILi1EEESC_EEENS1_35KernelTmaWarpSpecializedCooperativeEEENS5_IJNSA_ILi128EEENSA_ILi256EEENSA_ILi64EEEEEENS_6half_tENS5_IJlSC_lEEESK_SL_NS4_8TiledMMAINS4_8MMA_AtomIJNS4_4SM904GMMA26MMA_64x256x16_F32F16F16_SSILNSP_5MajorE0ELSR_0ELNSP_7ScaleInE1ELSS_1EEEEEENS4_6LayoutISD_NS5_IJSC_NSA_ILi0EEESW_EEEEENS5_IJNS4_10UnderscoreESZ_SZ_EEEEENS4_13SM90_TMA_LOADENS4_14ComposedLayoutINS4_7SwizzleILi3ELi4ELi3EEENS4_18smem_ptr_flag_bitsILi16EEENSV_INS5_IJNSA_ILi8EEESI_EEENS5_IJSI_SC_EEEEEEEvNS4_8identityENS4_23SM90_TMA_LOAD_MULTICASTES1C_vS1D_EENS_8epilogue10collective18CollectiveEpilogueINS1G_22Sm90TmaWarpSpecializedILi4ELi2ELi16ELb1ELb0EEEJSJ_NS5_IJSG_NSA_ILi32EEEEEESK_SL_SK_SL_NS1G_6fusion15FusionCallbacksIS1K_NS1N_13LinCombEltActINS1G_6thread4GELUESK_fSK_fLNS_15FloatRoundStyleE2EEESJ_S1M_JEEES12_NS13_INS14_ILi2ELi4ELi3EEES17_NSV_INS5_IJS18_S1L_EEENS5_IJS1L_SC_EEEEEEENS4_17SM75_U32x4_LDSM_NENS4_14SM90_TMA_STOREES1Z_NS4_17SM90_U32x4_STSM_NENS4_9Copy_AtomIJS22_SK_EEEvEEEvvEEEEvNT_6ParamsE,"aw",@nobits
	.sectionflags	@""
	.align	16
	.zero		1024


//--------------------- .nv.shared.reserved.0     --------------------------
	.section	.nv.shared.reserved.0,"aw",@nobits
	.weak		__nv_reservedSMEM_offset_0_alias
	.size		__nv_reservedSMEM_offset_0_alias, 0, 0
	.other		__nv_reservedSMEM_offset_0_alias,@"STO_CUDA_RESERVED_SHARED STV_DEFAULT"
__nv_reservedSMEM_offset_0_alias:
	.zero		0


//--------------------- .nv.global                --------------------------
	.section	.nv.global,"aw",@nobits
.nv.global:
	.type		_ZN39_INTERNAL_b08398f3_4_k_cu_251e6daa_36814cute1_E,@object
	.size		_ZN39_INTERNAL_b08398f3_4_k_cu_251e6daa_36814cute1_E,(_ZN39_INTERNAL_b08398f3_4_k_cu_251e6daa_36814cuda3std3__45__cpo6cbeginE - _ZN39_INTERNAL_b08398f3_4_k_cu_251e6daa_36814cute1_E)
_ZN39_INTERNAL_b08398f3_4_k_cu_251e6daa_36814cute1_E:
	.zero		1
	.type		_ZN39_INTERNAL_b08398f3_4_k_cu_251e6daa_36814cuda3std3__45__cpo6cbeginE,@object
	.size		_ZN39_INTERNAL_b08398f3_4_k_cu_251e6daa_36814cuda3std3__45__cpo6cbeginE,(_ZN39_INTERNAL_b08398f3_4_k_cu_251e6daa_36814cuda3std3__48in_placeE - _ZN39_INTERNAL_b08398f3_4_k_cu_251e6daa_36814cuda3std3__45__cpo6cbeginE)
_ZN39_INTERNAL_b08398f3_4_k_cu_251e6daa_36814cuda3std3__45__cpo6cbeginE:
	.zero		1
	.type		_ZN39_INTERNAL_b08398f3_4_k_cu_251e6daa_36814cuda3std3__48in_placeE,@object
	.size		_ZN39_INTERNAL_b08398f3_4_k_cu_251e6daa_36814cuda3std3__48in_placeE,(_ZN39_INTERNAL_b08398f3_4_k_cu_251e6daa_36814cuda3std6ranges3__45__cpo9iter_moveE - _ZN39_INTERNAL_b08398f3_4_k_cu_251e6daa_36814cuda3std3__48in_placeE)
_ZN39_INTERNAL_b08398f3_4_k_cu_251e6daa_36814cuda3std3__48in_placeE:
	.zero		1
	.type		_ZN39_INTERNAL_b08398f3_4_k_cu_251e6daa_36814cuda3std6ranges3__45__cpo9iter_moveE,@object
	.size		_ZN39_INTERNAL_b08398f3_4_k_cu_251e6daa_36814cuda3std6ranges3__45__cpo9iter_moveE,(_ZN39_INTERNAL_b08398f3_4_k_cu_251e6daa_36814cuda3std3__45__cpo5beginE - _ZN39_INTERNAL_b08398f3_4_k_cu_251e6daa_36814cuda3std6ranges3__45__cpo9iter_moveE)
_ZN39_INTERNAL_b08398f3_4_k_cu_251e6daa_36814cuda3std6ranges3__45__cpo9iter_moveE:
	.zero		1
	.type		_ZN39_INTERNAL_b08398f3_4_k_cu_251e6daa_36814cuda3std3__45__cpo5beginE,@object
	.size		_ZN39_INTERNAL_b08398f3_4_k_cu_251e6daa_36814cuda3std3__45__cpo5beginE,(_ZN39_INTERNAL_b08398f3_4_k_cu_251e6daa_36814cuda3std3__441_GLOBAL__N__b08398f3_4_k_cu_251e6daa_36816ignoreE - _ZN39_INTERNAL_b08398f3_4_k_cu_251e6daa_36814cuda3std3__45__cpo5beginE)
_ZN39_INTERNAL_b08398f3_4_k_cu_251e6daa_36814cuda3std3__45__cpo5beginE:
	.zero		1
	.type		_ZN39_INTERNAL_b08398f3_4_k_cu_251e6daa_36814cuda3std3__441_GLOBAL__N__b08398f3_4_k_cu_251e6daa_36816ignoreE,@object
	.size		_ZN39_INTERNAL_b08398f3_4_k_cu_251e6daa_36814cuda3std3__441_GLOBAL__N__b08398f3_4_k_cu_251e6daa_36816ignoreE,(_ZN39_INTERNAL_b08398f3_4_k_cu_251e6daa_36814cute7productE - _ZN39_INTERNAL_b08398f3_4_k_cu_251e6daa_36814cuda3std3__441_GLOBAL__N__b08398f3_4_k_cu_251e6daa_36816ignoreE)
_ZN39_INTERNAL_b08398f3_4_k_cu_251e6daa_36814cuda3std3__441_GLOBAL__N__b08398f3_4_k_cu_251e6daa_36816ignoreE:
	.zero		1
	.type		_ZN39_INTERNAL_b08398f3_4_k_cu_251e6daa_36814cute7productE,@object
	.size		_ZN39_INTERNAL_b08398f3_4_k_cu_251e6daa_36814cute7productE,(_ZN39_INTERNAL_b08398f3_4_k_cu_251e6daa_36814cuda3std3__45__cpo3endE - _ZN39_INTERNAL_b08398f3_4_k_cu_251e6daa_36814cute7productE)
_ZN39_INTERNAL_b08398f3_4_k_cu_251e6daa_36814cute7productE:
	.zero		1
	.type		_ZN39_INTERNAL_b08398f3_4_k_cu_251e6daa_36814cuda3std3__45__cpo3endE,@object
	.size		_ZN39_INTERNAL_b08398f3_4_k_cu_251e6daa_36814cuda3std3__45__cpo3endE,(_ZN39_INTERNAL_b08398f3_4_k_cu_251e6daa_36814cuda3std3__419piecewise_constructE - _ZN39_INTERNAL_b08398f3_4_k_cu_251e6daa_36814cuda3std3__45__cpo3endE)
_ZN39_INTERNAL_b08398f3_4_k_cu_251e6daa_36814cuda3std3__45__cpo3endE:
	.zero		1
	.type		_ZN39_INTERNAL_b08398f3_4_k_cu_251e6daa_36814cuda3std3__419piecewise_constructE,@object
	.size		_ZN39_INTERNAL_b08398f3_4_k_cu_251e6daa_36814cuda3std3__419piecewise_constructE,(_ZN39_INTERNAL_b08398f3_4_k_cu_251e6daa_36814cuda3std3__45__cpo4cendE - _ZN39_INTERNAL_b08398f3_4_k_cu_251e6daa_36814cuda3std3__419piecewise_constructE)
_ZN39_INTERNAL_b08398f3_4_k_cu_251e6daa_36814cuda3std3__419piecewise_constructE:
	.zero		1
	.type		_ZN39_INTERNAL_b08398f3_4_k_cu_251e6daa_36814cuda3std3__45__cpo4cendE,@object
	.size		_ZN39_INTERNAL_b08398f3_4_k_cu_251e6daa_36814cuda3std3__45__cpo4cendE,(_ZN39_INTERNAL_b08398f3_4_k_cu_251e6daa_36814cuda3std6ranges3__45__cpo4swapE - _ZN39_INTERNAL_b08398f3_4_k_cu_251e6daa_36814cuda3std3__45__cpo4cendE)
_ZN39_INTERNAL_b08398f3_4_k_cu_251e6daa_36814cuda3std3__45__cpo4cendE:
	.zero		1
	.type		_ZN39_INTERNAL_b08398f3_4_k_cu_251e6daa_36814cuda3std6ranges3__45__cpo4swapE,@object
	.size		_ZN39_INTERNAL_b08398f3_4_k_cu_251e6daa_36814cuda3std6ranges3__45__cpo4swapE,(.L_9 - _ZN39_INTERNAL_b08398f3_4_k_cu_251e6daa_36814cuda3std6ranges3__45__cpo4swapE)
_ZN39_INTERNAL_b08398f3_4_k_cu_251e6daa_36814cuda3std6ranges3__45__cpo4swapE:
	.zero		1
.L_9:


//--------------------- .nv.constant0._ZN7cutlass13device_kernelINS_4gemm6kernel13GemmUniversalIN4cute5tupleIJiiiiEEENS1_10collective13CollectiveMmaINS1_34MainloopSm90TmaGmmaWarpSpecializedILi4ENS5_IJNS4_1CILi2EEENSA_ILi1EEESC_EEENS1_35KernelTmaWarpSpecializedCooperativeEEENS5_IJNSA_ILi128EEENSA_ILi256EEENSA_ILi64EEEEEENS_6half_tENS5_IJlSC_lEEESK_SL_NS4_8TiledMMAINS4_8MMA_AtomIJNS4_4SM904GMMA26MMA_64x256x16_F32F16F16_SSILNSP_5MajorE0ELSR_0ELNSP_7ScaleInE1ELSS_1EEEEEENS4_6LayoutISD_NS5_IJSC_NSA_ILi0EEESW_EEEEENS5_IJNS4_10UnderscoreESZ_SZ_EEEEENS4_13SM90_TMA_LOADENS4_14ComposedLayoutINS4_7SwizzleILi3ELi4ELi3EEENS4_18smem_ptr_flag_bitsILi16EEENSV_INS5_IJNSA_ILi8EEESI_EEENS5_IJSI_SC_EEEEEEEvNS4_8identityENS4_23SM90_TMA_LOAD_MULTICASTES1C_vS1D_EENS_8epilogue10collective18CollectiveEpilogueINS1G_22Sm90TmaWarpSpecializedILi4ELi2ELi16ELb1ELb0EEEJSJ_NS5_IJSG_NSA_ILi32EEEEEESK_SL_SK_SL_NS1G_6fusion15FusionCallbacksIS1K_NS1N_13LinCombEltActINS1G_6thread4GELUESK_fSK_fLNS_15FloatRoundStyleE2EEESJ_S1M_JEEES12_NS13_INS14_ILi2ELi4ELi3EEES17_NSV_INS5_IJS18_S1L_EEENS5_IJS1L_SC_EEEEEEENS4_17SM75_U32x4_LDSM_NENS4_14SM90_TMA_STOREES1Z_NS4_17SM90_U32x4_STSM_NENS4_9Copy_AtomIJS22_SK_EEEvEEEvvEEEEvNT_6ParamsE --------------------------
	.section	.nv.constant0._ZN7cutlass13device_kernelINS_4gemm6kernel13GemmUniversalIN4cute5tupleIJiiiiEEENS1_10collective13CollectiveMmaINS1_34MainloopSm90TmaGmmaWarpSpecializedILi4ENS5_IJNS4_1CILi2EEENSA_ILi1EEESC_EEENS1_35KernelTmaWarpSpecializedCooperativeEEENS5_IJNSA_ILi128EEENSA_ILi256EEENSA_ILi64EEEEEENS_6half_tENS5_IJlSC_lEEESK_SL_NS4_8TiledMMAINS4_8MMA_AtomIJNS4_4SM904GMMA26MMA_64x256x16_F32F16F16_SSILNSP_5MajorE0ELSR_0ELNSP_7ScaleInE1ELSS_1EEEEEENS4_6LayoutISD_NS5_IJSC_NSA_ILi0EEESW_EEEEENS5_IJNS4_10UnderscoreESZ_SZ_EEEEENS4_13SM90_TMA_LOADENS4_14ComposedLayoutINS4_7SwizzleILi3ELi4ELi3EEENS4_18smem_ptr_flag_bitsILi16EEENSV_INS5_IJNSA_ILi8EEESI_EEENS5_IJSI_SC_EEEEEEEvNS4_8identityENS4_23SM90_TMA_LOAD_MULTICASTES1C_vS1D_EENS_8epilogue10collective18CollectiveEpilogueINS1G_22Sm90TmaWarpSpecializedILi4ELi2ELi16ELb1ELb0EEEJSJ_NS5_IJSG_NSA_ILi32EEEEEESK_SL_SK_SL_NS1G_6fusion15FusionCallbacksIS1K_NS1N_13LinCombEltActINS1G_6thread4GELUESK_fSK_fLNS_15FloatRoundStyleE2EEESJ_S1M_JEEES12_NS13_INS14_ILi2ELi4ELi3EEES17_NSV_INS5_IJS18_S1L_EEENS5_IJS1L_SC_EEEEEEENS4_17SM75_U32x4_LDSM_NENS4_14SM90_TMA_STOREES1Z_NS4_17SM90_U32x4_STSM_NENS4_9Copy_AtomIJS22_SK_EEEvEEEvvEEEEvNT_6ParamsE,"a",@progbits
	.sectionflags	@""
	.align	4
.nv.constant0._ZN7cutlass13device_kernelINS_4gemm6kernel13GemmUniversalIN4cute5tupleIJiiiiEEENS1_10collective13CollectiveMmaINS1_34MainloopSm90TmaGmmaWarpSpecializedILi4ENS5_IJNS4_1CILi2EEENSA_ILi1EEESC_EEENS1_35KernelTmaWarpSpecializedCooperativeEEENS5_IJNSA_ILi128EEENSA_ILi256EEENSA_ILi64EEEEEENS_6half_tENS5_IJlSC_lEEESK_SL_NS4_8TiledMMAINS4_8MMA_AtomIJNS4_4SM904GMMA26MMA_64x256x16_F32F16F16_SSILNSP_5MajorE0ELSR_0ELNSP_7ScaleInE1ELSS_1EEEEEENS4_6LayoutISD_NS5_IJSC_NSA_ILi0EEESW_EEEEENS5_IJNS4_10UnderscoreESZ_SZ_EEEEENS4_13SM90_TMA_LOADENS4_14ComposedLayoutINS4_7SwizzleILi3ELi4ELi3EEENS4_18smem_ptr_flag_bitsILi16EEENSV_INS5_IJNSA_ILi8EEESI_EEENS5_IJSI_SC_EEEEEEEvNS4_8identityENS4_23SM90_TMA_LOAD_MULTICASTES1C_vS1D_EENS_8epilogue10collective18CollectiveEpilogueINS1G_22Sm90TmaWarpSpecializedILi4ELi2ELi16ELb1ELb0EEEJSJ_NS5_IJSG_NSA_ILi32EEEEEESK_SL_SK_SL_NS1G_6fusion15FusionCallbacksIS1K_NS1N_13LinCombEltActINS1G_6thread4GELUESK_fSK_fLNS_15FloatRoundStyleE2EEESJ_S1M_JEEES12_NS13_INS14_ILi2ELi4ELi3EEES17_NSV_INS5_IJS18_S1L_EEENS5_IJS1L_SC_EEEEEEENS4_17SM75_U32x4_LDSM_NENS4_14SM90_TMA_STOREES1Z_NS4_17SM90_U32x4_STSM_NENS4_9Copy_AtomIJS22_SK_EEEvEEEvvEEEEvNT_6ParamsE:
	.zero		2432


//--------------------- SYMBOLS --------------------------

	.type		.nv.reservedSmem.offset0,@object
	.size		.nv.reservedSmem.offset0,0x4
	.type		__assertfail,@function
